def matmul_kernel(
    a_ptr,
    b_ptr,
    c_ptr,
    M,
    N,
    K,
    stride_am,
    stride_ak,
    stride_bk,
    stride_bn,
    stride_cm,
    stride_cn,
    BLOCK_M: tl.constexpr,
    BLOCK_N: tl.constexpr,
    BLOCK_K: tl.constexpr,
    GROUP_M: tl.constexpr,
):
    pid = tl.program_id(axis=0)
    num_pid_m = tl.cdiv(M, BLOCK_M)
    num_pid_n = tl.cdiv(N, BLOCK_N)
    num_pid_in_group = GROUP_M * num_pid_n
    group_id = pid // num_pid_in_group
    first_pid_m = group_id * GROUP_M
    group_size_m = min(num_pid_m - first_pid_m, GROUP_M)
    pid_m = first_pid_m + ((pid % num_pid_in_group) % group_size_m)
    pid_n = (pid % num_pid_in_group) // group_size_m

    offs_am = (pid_m * BLOCK_M + tl.arange(0, BLOCK_M)) % M
    offs_bn = (pid_n * BLOCK_N + tl.arange(0, BLOCK_N)) % N
    offs_k = tl.arange(0, BLOCK_K)
    a_ptrs = a_ptr + offs_am[:, None] * stride_am + offs_k[None, :] * stride_ak
    b_ptrs = b_ptr + offs_k[:, None] * stride_bk + offs_bn[None, :] * stride_bn

    acc = tl.zeros((BLOCK_M, BLOCK_N), dtype=tl.float32)
    for kk in range(0, tl.cdiv(K, BLOCK_K)):
        a = tl.load(a_ptrs, mask=offs_k[None, :] < K - kk * BLOCK_K, other=0.0)
        b = tl.load(b_ptrs, mask=offs_k[:, None] < K - kk * BLOCK_K, other=0.0)
        acc = tl.dot(a, b, acc)
        a_ptrs += BLOCK_K * stride_ak
        b_ptrs += BLOCK_K * stride_bk

    c = acc.to(c_ptr.dtype.element_ty)
    offs_cm = pid_m * BLOCK_M + tl.arange(0, BLOCK_M)
    offs_cn = pid_n * BLOCK_N + tl.arange(0, BLOCK_N)
    c_ptrs = c_ptr + offs_cm[:, None] * stride_cm + offs_cn[None, :] * stride_cn
    mask = (offs_cm[:, None] < M) & (offs_cn[None, :] < N)
    tl.store(c_ptrs, c, mask=mask)

# config = {"BLOCK_K": 32, "BLOCK_M": 512, "BLOCK_N": 64, "GROUP_M": 1, "arch": "sm_80", "dtype": "bf16", "num_ctas": 1, "num_stages": 3, "num_warps": 4}
# arch = sm_80


// ===== COMPILED SASS (sm_80) =====

	.target	sm_80

	.elftype	@"ET_EXEC"


//--------------------- .note.nv.tkinfo           --------------------------
	.section	.note.nv.tkinfo,"",@"SHT_NOTE"
	.sectionflags	@"SHF_NOTE_NV_TKINFO"
	.tkinfo
        /*0018*/ 	.word	0x00000002
        /*0030*/ 	.string	""
        /*0030*/ 	.string	"ptxas"
        /*0030*/ 	.string	"Cuda compilation tools, release 13.0, V13.0.88"
        /*0030*/ 	.string	"Build cuda_13.0.r13.0/compiler.36424714_0"
        /*0030*/ 	.string	"-v  -suppress-debug-info  -lineinfo  -arch sm_80 "



//--------------------- .note.nv.cuinfo           --------------------------
	.section	.note.nv.cuinfo,"",@"SHT_NOTE"
	.sectionflags	@"SHF_NOTE_NV_CUINFO"
        /*0018*/ 	.short	0x0002
        /*001a*/ 	.short	0x0050
        /*001c*/ 	.short	0x0082
	.zero		2


//--------------------- .nv.info                  --------------------------
	.section	.nv.info,"",@"SHT_CUDA_INFO"
	.align	4


	//----- nvinfo : EIATTR_REGCOUNT
	.align		4
        /*0000*/ 	.byte	0x04, 0x2f
        /*0002*/ 	.short	(.L_1 - .L_0)
	.align		4
.L_0:
        /*0004*/ 	.word	index@(matmul_kernel)
        /*0008*/ 	.word	0x00000020


	//----- nvinfo : EIATTR_FRAME_SIZE
	.align		4
.L_1:
        /*000c*/ 	.byte	0x04, 0x11
        /*000e*/ 	.short	(.L_3 - .L_2)
	.align		4
.L_2:
        /*0010*/ 	.word	index@(matmul_kernel)
        /*0014*/ 	.word	0x000014d8


	//----- nvinfo : EIATTR_MIN_STACK_SIZE
	.align		4
.L_3:
        /*0018*/ 	.byte	0x04, 0x12
        /*001a*/ 	.short	(.L_5 - .L_4)
	.align		4
.L_4:
        /*001c*/ 	.word	index@(matmul_kernel)
        /*0020*/ 	.word	0x000014d8
.L_5:


//--------------------- .nv.info.matmul_kernel    --------------------------
	.section	.nv.info.matmul_kernel,"",@"SHT_CUDA_INFO"
	.sectionflags	@""
	.align	4


	//----- nvinfo : EIATTR_CUDA_API_VERSION
	.align		4
        /*0000*/ 	.byte	0x04, 0x37
        /*0002*/ 	.short	(.L_7 - .L_6)
.L_6:
        /*0004*/ 	.word	0x00000082


	//----- nvinfo : EIATTR_SW2861232_WAR
	.align		4
.L_7:
        /*0008*/ 	.byte	0x01, 0x35
	.zero		2


	//----- nvinfo : EIATTR_PARAM_CBANK
	.align		4
        /*000c*/ 	.byte	0x04, 0x0a
        /*000e*/ 	.short	(.L_9 - .L_8)
	.align		4
.L_8:
        /*0010*/ 	.word	index@(.nv.constant0.matmul_kernel)
        /*0014*/ 	.short	0x0160
        /*0016*/ 	.short	0x0050


	//----- nvinfo : EIATTR_CBANK_PARAM_SIZE
	.align		4
.L_9:
        /*0018*/ 	.byte	0x03, 0x19
        /*001a*/ 	.short	0x0050


	//----- nvinfo : EIATTR_KPARAM_INFO
	.align		4
        /*001c*/ 	.byte	0x04, 0x17
        /*001e*/ 	.short	(.L_11 - .L_10)
.L_10:
        /*0020*/ 	.word	0x00000000
        /*0024*/ 	.short	0x000d
        /*0026*/ 	.short	0x0048
        /*0028*/ 	.byte	0x00, 0xf4, 0x21, 0x00


	//----- nvinfo : EIATTR_KPARAM_INFO
	.align		4
.L_11:
        /*002c*/ 	.byte	0x04, 0x17
        /*002e*/ 	.short	(.L_13 - .L_12)
.L_12:
        /*0030*/ 	.word	0x00000000
        /*0034*/ 	.short	0x000c
        /*0036*/ 	.short	0x0040
        /*0038*/ 	.byte	0x00, 0xf4, 0x21, 0x00


	//----- nvinfo : EIATTR_KPARAM_INFO
	.align		4
.L_13:
        /*003c*/ 	.byte	0x04, 0x17
        /*003e*/ 	.short	(.L_15 - .L_14)
.L_14:
        /*0040*/ 	.word	0x00000000
        /*0044*/ 	.short	0x000b
        /*0046*/ 	.short	0x0038
        /*0048*/ 	.byte	0x00, 0xf0, 0x11, 0x00


	//----- nvinfo : EIATTR_KPARAM_INFO
	.align		4
.L_15:
        /*004c*/ 	.byte	0x04, 0x17
        /*004e*/ 	.short	(.L_17 - .L_16)
.L_16:
        /*0050*/ 	.word	0x00000000
        /*0054*/ 	.short	0x000a
        /*0056*/ 	.short	0x0034
        /*0058*/ 	.byte	0x00, 0xf0, 0x11, 0x00


	//----- nvinfo : EIATTR_KPARAM_INFO
	.align		4
.L_17:
        /*005c*/ 	.byte	0x04, 0x17
        /*005e*/ 	.short	(.L_19 - .L_18)
.L_18:
        /*0060*/ 	.word	0x00000000
        /*0064*/ 	.short	0x0009
        /*0066*/ 	.short	0x0030
        /*0068*/ 	.byte	0x00, 0xf0, 0x11, 0x00


	//----- nvinfo : EIATTR_KPARAM_INFO
	.align		4
.L_19:
        /*006c*/ 	.byte	0x04, 0x17
        /*006e*/ 	.short	(.L_21 - .L_20)
.L_20:
        /*0070*/ 	.word	0x00000000
        /*0074*/ 	.short	0x0008
        /*0076*/ 	.short	0x002c
        /*0078*/ 	.byte	0x00, 0xf0, 0x11, 0x00


	//----- nvinfo : EIATTR_KPARAM_INFO
	.align		4
.L_21:
        /*007c*/ 	.byte	0x04, 0x17
        /*007e*/ 	.short	(.L_23 - .L_22)
.L_22:
        /*0080*/ 	.word	0x00000000
        /*0084*/ 	.short	0x0007
        /*0086*/ 	.short	0x0028
        /*0088*/ 	.byte	0x00, 0xf0, 0x11, 0x00


	//----- nvinfo : EIATTR_KPARAM_INFO
	.align		4
.L_23:
        /*008c*/ 	.byte	0x04, 0x17
        /*008e*/ 	.short	(.L_25 - .L_24)
.L_24:
        /*0090*/ 	.word	0x00000000
        /*0094*/ 	.short	0x0006
        /*0096*/ 	.short	0x0024
        /*0098*/ 	.byte	0x00, 0xf0, 0x11, 0x00


	//----- nvinfo : EIATTR_KPARAM_INFO
	.align		4
.L_25:
        /*009c*/ 	.byte	0x04, 0x17
        /*009e*/ 	.short	(.L_27 - .L_26)
.L_26:
        /*00a0*/ 	.word	0x00000000
        /*00a4*/ 	.short	0x0005
        /*00a6*/ 	.short	0x0020
        /*00a8*/ 	.byte	0x00, 0xf0, 0x11, 0x00


	//----- nvinfo : EIATTR_KPARAM_INFO
	.align		4
.L_27:
        /*00ac*/ 	.byte	0x04, 0x17
        /*00ae*/ 	.short	(.L_29 - .L_28)
.L_28:
        /*00b0*/ 	.word	0x00000000
        /*00b4*/ 	.short	0x0004
        /*00b6*/ 	.short	0x001c
        /*00b8*/ 	.byte	0x00, 0xf0, 0x11, 0x00


	//----- nvinfo : EIATTR_KPARAM_INFO
	.align		4
.L_29:
        /*00bc*/ 	.byte	0x04, 0x17
        /*00be*/ 	.short	(.L_31 - .L_30)
.L_30:
        /*00c0*/ 	.word	0x00000000
        /*00c4*/ 	.short	0x0003
        /*00c6*/ 	.short	0x0018
        /*00c8*/ 	.byte	0x00, 0xf0, 0x11, 0x00


	//----- nvinfo : EIATTR_KPARAM_INFO
	.align		4
.L_31:
        /*00cc*/ 	.byte	0x04, 0x17
        /*00ce*/ 	.short	(.L_33 - .L_32)
.L_32:
        /*00d0*/ 	.word	0x00000000
        /*00d4*/ 	.short	0x0002
        /*00d6*/ 	.short	0x0010
        /*00d8*/ 	.byte	0x00, 0xf4, 0x21, 0x00


	//----- nvinfo : EIATTR_KPARAM_INFO
	.align		4
.L_33:
        /*00dc*/ 	.byte	0x04, 0x17
        /*00de*/ 	.short	(.L_35 - .L_34)
.L_34:
        /*00e0*/ 	.word	0x00000000
        /*00e4*/ 	.short	0x0001
        /*00e6*/ 	.short	0x0008
        /*00e8*/ 	.byte	0x00, 0xf4, 0x21, 0x00


	//----- nvinfo : EIATTR_KPARAM_INFO
	.align		4
.L_35:
        /*00ec*/ 	.byte	0x04, 0x17
        /*00ee*/ 	.short	(.L_37 - .L_36)
.L_36:
        /*00f0*/ 	.word	0x00000000
        /*00f4*/ 	.short	0x0000
        /*00f6*/ 	.short	0x0000
        /*00f8*/ 	.byte	0x00, 0xf4, 0x21, 0x00


	//----- nvinfo : EIATTR_MAXREG_COUNT
	.align		4
.L_37:
        /*00fc*/ 	.byte	0x03, 0x1b
        /*00fe*/ 	.short	0x00ff


	//----- nvinfo : EIATTR_NUM_BARRIERS
	.align		4
        /*0100*/ 	.byte	0x02, 0x4c
        /*0102*/ 	.byte	0x01
	.zero		1


	//----- nvinfo : EIATTR_ANNOTATIONS
	.align		4
        /*0104*/ 	.byte	0x04, 0x55
        /*0106*/ 	.short	(.L_39 - .L_38)


	//   ....[0]....
.L_38:
        /*0108*/ 	.word	0x00000001
        /*010c*/ 	.byte	0x70, 0x00, 0x00, 0x00, 0x01, 0x00, 0x00, 0x00, 0xb0, 0x00, 0x00, 0x00, 0x01, 0x00, 0x00, 0x00
        /* <DEDUP_REMOVED lines=1686> */
        /*6a7c*/ 	.byte	0xb0, 0xa0, 0x01, 0x00


	//----- nvinfo : EIATTR_MERCURY_ISA_VERSION
	.align		4
.L_39:
        /*6a80*/ 	.byte	0x03, 0x5f
        /*6a82*/ 	.short	0x0000


	//----- nvinfo : EIATTR_EXIT_INSTR_OFFSETS
	.align		4
        /*6a84*/ 	.byte	0x04, 0x1c
        /*6a86*/ 	.short	(.L_41 - .L_40)


	//   ....[0]....
.L_40:
        /*6a88*/ 	.word	0x0001a1d0


	//   ....[1]....
        /*6a8c*/ 	.word	0x0001a200


	//----- nvinfo : EIATTR_REQNTID
	.align		4
.L_41:
        /*6a90*/ 	.byte	0x04, 0x10
        /*6a92*/ 	.short	(.L_43 - .L_42)
.L_42:
        /*6a94*/ 	.word	0x00000080
        /*6a98*/ 	.word	0x00000001
        /*6a9c*/ 	.word	0x00000001
.L_43:


//--------------------- .nv.callgraph             --------------------------
	.section	.nv.callgraph,"",@"SHT_CUDA_CALLGRAPH"
	.align	4
	.sectionentsize	8
	.align		4
        /*0000*/ 	.word	0x00000000
	.align		4
        /*0004*/ 	.word	0xffffffff
	.align		4
        /*0008*/ 	.word	0x00000000
	.align		4
        /*000c*/ 	.word	0xfffffffe
	.align		4
        /*0010*/ 	.word	0x00000000
	.align		4
        /*0014*/ 	.word	0xfffffffd
	.align		4
        /*0018*/ 	.word	0x00000000
	.align		4
        /*001c*/ 	.word	0xfffffffc


//--------------------- .nv.rel.action            --------------------------
	.section	.nv.rel.action,"",@"SHT_CUDA_RELOCINFO"
	.align	8
	.sectionentsize	8
        /*0000*/ 	.byte	0x73, 0x00, 0x00, 0x00, 0x00, 0x00, 0x00, 0x00, 0x00, 0x00, 0x00, 0x11, 0x25, 0x00, 0x05, 0x36


//--------------------- .nv.constant0.matmul_kernel --------------------------
	.section	.nv.constant0.matmul_kernel,"a",@progbits
	.sectionflags	@""
	.align	4
.nv.constant0.matmul_kernel:
	.zero		432


//--------------------- .text.matmul_kernel       --------------------------
	.section	.text.matmul_kernel,"ax",@progbits
	.sectioninfo	@"SHI_REGISTERS=32"
	.align	128
        .global         matmul_kernel
        .type           matmul_kernel,@function
        .size           matmul_kernel,(.L_x_4 - matmul_kernel)
        .other          matmul_kernel,@"STO_CUDA_ENTRY STV_DEFAULT"
matmul_kernel:
.text.matmul_kernel:
[----:B------:R-:W-:-:S04]  /*0000*/  IMAD.MOV.U32 R1, RZ, RZ, c[0x0][0x28] ;  /* 0x00000a00ff017624 */ /* 0x000fc800078e00ff */
[----:B------:R-:W-:Y:S01]  /*0010*/  IMAD.MOV.U32 R0, RZ, RZ, c[0x0][0x17c] ;  /* 0x00005f00ff007624 */ /* 0x000fe200078e00ff */
[----:B------:R-:W-:Y:S01]  /*0020*/  IADD3 R1, R1, -0x14d8, RZ ;  /* 0xffffeb2801017810 */ /* 0x000fe20007ffe0ff */
[----:B------:R-:W0:Y:S01]  /*0030*/  S2R R28, SR_TID.X ;  /* 0x00000000001c7919 */ /* 0x000e220000002100 */
[----:B------:R-:W-:Y:S01]  /*0040*/  ULDC.64 UR4, c[0x0][0x118] ;  /* 0x0000460000047ab9 */ /* 0x000fe20000000a00 */
[----:B------:R-:W-:Y:S01]  /*0050*/  CS2R R12, SRZ ;  /* 0x00000000000c7805 */ /* 0x000fe2000001ff00 */
[----:B------:R-:W-:Y:S01]  /*0060*/  IADD3 R0, R0, 0x3f, RZ ;  /* 0x0000003f00007810 */ /* 0x000fe20007ffe0ff */
[----:B------:R1:W-:Y:S01]  /*0070*/  STL [R1+0x40], RZ ;  /* 0x000040ff01007387 */ /* 0x0003e20000100800 */
[----:B------:R-:W-:Y:S01]  /*0080*/  CS2R R14, SRZ ;  /* 0x00000000000e7805 */ /* 0x000fe2000001ff00 */
[----:B------:R-:W-:Y:S01]  /*0090*/  CS2R R16, SRZ ;  /* 0x0000000000107805 */ /* 0x000fe2000001ff00 */
[----:B------:R-:W-:Y:S01]  /*00a0*/  SHF.R.S32.HI R3, RZ, 0x1f, R0 ;  /* 0x0000001fff037819 */ /* 0x000fe20000011400 */
[----:B------:R1:W-:Y:S01]  /*00b0*/  STL [R1+0x44], RZ ;  /* 0x000044ff01007387 */ /* 0x0003e20000100800 */
[----:B------:R-:W-:Y:S01]  /*00c0*/  CS2R R18, SRZ ;  /* 0x0000000000127805 */ /* 0x000fe2000001ff00 */
[----:B------:R-:W-:Y:S01]  /*00d0*/  CS2R R20, SRZ ;  /* 0x0000000000147805 */ /* 0x000fe2000001ff00 */
[----:B------:R-:W-:Y:S01]  /*00e0*/  LEA.HI R0, R3, R0, RZ, 0x6 ;  /* 0x0000000003007211 */ /* 0x000fe200078f30ff */
[----:B------:R1:W-:Y:S01]  /*00f0*/  STL [R1+0x48], RZ ;  /* 0x000048ff01007387 */ /* 0x0003e20000100800 */
[----:B------:R-:W-:Y:S01]  /*0100*/  CS2R R22, SRZ ;  /* 0x0000000000167805 */ /* 0x000fe2000001ff00 */
[----:B------:R-:W-:Y:S01]  /*0110*/  CS2R R24, SRZ ;  /* 0x0000000000187805 */ /* 0x000fe2000001ff00 */
[----:B------:R-:W-:Y:S01]  /*0120*/  SHF.R.S32.HI R0, RZ, 0x6, R0 ;  /* 0x00000006ff007819 */ /* 0x000fe20000011400 */
[----:B------:R-:W2:Y:S01]  /*0130*/  S2R R3, SR_CTAID.X ;  /* 0x0000000000037919 */ /* 0x000ea20000002500 */
[----:B------:R-:W-:-:S02]  /*0140*/  CS2R R26, SRZ ;  /* 0x00000000001a7805 */ /* 0x000fc4000001ff00 */
[-C--:B------:R-:W-:Y:S01]  /*0150*/  IABS R7, R0.reuse ;  /* 0x0000000000077213 */ /* 0x080fe20000000000 */
[----:B------:R1:W-:Y:S01]  /*0160*/  STL [R1+0x4c], RZ ;  /* 0x00004cff01007387 */ /* 0x0003e20000100800 */
[----:B------:R-:W-:Y:S02]  /*0170*/  IABS R10, R0 ;  /* 0x00000000000a7213 */ /* 0x000fe40000000000 */
[----:B------:R-:W3:Y:S01]  /*0180*/  I2F.RP R2, R7 ;  /* 0x0000000700027306 */ /* 0x000ee20000209400 */
[----:B------:R1:W-:Y:S01]  /*0190*/  STL [R1+0x30], RZ ;  /* 0x000030ff01007387 */ /* 0x0003e20000100800 */
[----:B0-----:R-:W-:-:S03]  /*01a0*/  LOP3.LUT R28, R28, 0x7f, RZ, 0xc0, !PT ;  /* 0x0000007f1c1c7812 */ /* 0x001fc600078ec0ff */
[----:B------:R1:W-:Y:S04]  /*01b0*/  STL [R1+0x34], RZ ;  /* 0x000034ff01007387 */ /* 0x0003e80000100800 */
[----:B------:R1:W-:Y:S04]  /*01c0*/  STL [R1+0x38], RZ ;  /* 0x000038ff01007387 */ /* 0x0003e80000100800 */
[----:B------:R1:W-:Y:S01]  /*01d0*/  STL [R1+0x3c], RZ ;  /* 0x00003cff01007387 */ /* 0x0003e20000100800 */
[----:B---3--:R-:W0:Y:S01]  /*01e0*/  MUFU.RCP R2, R2 ;  /* 0x0000000200027308 */ /* 0x008e220000001000 */
[----:B--2---:R-:W-:-:S02]  /*01f0*/  IABS R8, R3 ;  /* 0x0000000300087213 */ /* 0x004fc40000000000 */
[----:B------:R1:W-:Y:S04]  /*0200*/  STL [R1+0x20], RZ ;  /* 0x000020ff01007387 */ /* 0x0003e80000100800 */
[----:B------:R1:W-:Y:S04]  /*0210*/  STL [R1+0x24], RZ ;  /* 0x000024ff01007387 */ /* 0x0003e80000100800 */
[----:B------:R1:W-:Y:S04]  /*0220*/  STL [R1+0x28], RZ ;  /* 0x000028ff01007387 */ /* 0x0003e80000100800 */
[----:B------:R1:W-:Y:S01]  /*0230*/  STL [R1+0x2c], RZ ;  /* 0x00002cff01007387 */ /* 0x0003e20000100800 */
[----:B0-----:R-:W-:-:S03]  /*0240*/  IADD3 R4, R2, 0xffffffe, RZ ;  /* 0x0ffffffe02047810 */ /* 0x001fc60007ffe0ff */
[----:B------:R1:W-:Y:S01]  /*0250*/  STL [R1+0x10], RZ ;  /* 0x000010ff01007387 */ /* 0x0003e20000100800 */
[----:B------:R0:W2:Y:S03]  /*0260*/  F2I.FTZ.U32.TRUNC.NTZ R5, R4 ;  /* 0x0000000400057305 */ /* 0x0000a6000021f000 */
[----:B------:R1:W-:Y:S04]  /*0270*/  STL [R1+0x14], RZ ;  /* 0x000014ff01007387 */ /* 0x0003e80000100800 */
[----:B------:R1:W-:Y:S01]  /*0280*/  STL [R1+0x18], RZ ;  /* 0x000018ff01007387 */ /* 0x0003e20000100800 */
[----:B0-----:R-:W-:-:S03]  /*0290*/  IMAD.MOV.U32 R4, RZ, RZ, RZ ;  /* 0x000000ffff047224 */ /* 0x001fc600078e00ff */
[----:B------:R1:W-:Y:S04]  /*02a0*/  STL [R1+0x1c], RZ ;  /* 0x00001cff01007387 */ /* 0x0003e80000100800 */
[----:B------:R1:W-:Y:S01]  /*02b0*/  STL [R1], RZ ;  /* 0x000000ff01007387 */ /* 0x0003e20000100800 */
[----:B--2---:R-:W-:-:S03]  /*02c0*/  IMAD.MOV R6, RZ, RZ, -R5 ;  /* 0x000000ffff067224 */ /* 0x004fc600078e0a05 */
[----:B------:R1:W-:Y:S01]  /*02d0*/  STL [R1+0x4], RZ ;  /* 0x000004ff01007387 */ /* 0x0003e20000100800 */
[----:B------:R-:W-:Y:S02]  /*02e0*/  IMAD R9, R6, R7, RZ ;  /* 0x0000000706097224 */ /* 0x000fe400078e02ff */
[----:B------:R-:W-:Y:S01]  /*02f0*/  IMAD.MOV.U32 R6, RZ, RZ, R8 ;  /* 0x000000ffff067224 */ /* 0x000fe200078e0008 */
[----:B------:R1:W-:Y:S01]  /*0300*/  STL [R1+0x8], RZ ;  /* 0x000008ff01007387 */ /* 0x0003e20000100800 */
[----:B------:R-:W-:-:S03]  /*0310*/  IMAD.HI.U32 R5, R5, R9, R4 ;  /* 0x0000000905057227 */ /* 0x000fc600078e0004 */
[----:B------:R1:W-:Y:S01]  /*0320*/  STL [R1+0xc], RZ ;  /* 0x00000cff01007387 */ /* 0x0003e20000100800 */
[----:B------:R-:W-:Y:S02]  /*0330*/  IMAD.MOV R9, RZ, RZ, -R10 ;  /* 0x000000ffff097224 */ /* 0x000fe400078e0a0a */
[----:B------:R-:W-:Y:S01]  /*0340*/  IMAD.HI.U32 R2, R5, R6, RZ ;  /* 0x0000000605027227 */ /* 0x000fe200078e00ff */
[----:B------:R1:W-:Y:S03]  /*0350*/  STL [R1+0x50], RZ ;  /* 0x000050ff01007387 */ /* 0x0003e60000100800 */
[----:B------:R-:W-:Y:S01]  /*0360*/  IMAD R4, R2, R9, R6 ;  /* 0x0000000902047224 */ /* 0x000fe200078e0206 */
[----:B------:R1:W-:Y:S04]  /*0370*/  STL [R1+0x54], RZ ;  /* 0x000054ff01007387 */ /* 0x0003e80000100800 */
[----:B------:R-:W-:Y:S01]  /*0380*/  ISETP.GT.U32.AND P1, PT, R7, R4, PT ;  /* 0x000000040700720c */ /* 0x000fe20003f24070 */
[----:B------:R1:W-:Y:S04]  /*0390*/  STL [R1+0x58], RZ ;  /* 0x000058ff01007387 */ /* 0x0003e80000100800 */
[----:B------:R1:W-:Y:S04]  /*03a0*/  STL [R1+0x5c], RZ ;  /* 0x00005cff01007387 */ /* 0x0003e80000100800 */
[----:B------:R1:W-:Y:S04]  /*03b0*/  STL [R1+0x60], RZ ;  /* 0x000060ff01007387 */ /* 0x0003e80000100800 */
[----:B------:R-:W-:Y:S01]  /*03c0*/  @!P1 IMAD.IADD R4, R4, 0x1, -R7 ;  /* 0x0000000104049824 */ /* 0x000fe200078e0a07 */
[----:B------:R-:W-:Y:S01]  /*03d0*/  @!P1 IADD3 R2, R2, 0x1, RZ ;  /* 0x0000000102029810 */ /* 0x000fe20007ffe0ff */
[----:B------:R1:W-:Y:S01]  /*03e0*/  STL [R1+0x64], RZ ;  /* 0x000064ff01007387 */ /* 0x0003e20000100800 */
[----:B------:R-:W-:-:S02]  /*03f0*/  ISETP.NE.AND P1, PT, R0, RZ, PT ;  /* 0x000000ff0000720c */ /* 0x000fc40003f25270 */
[----:B------:R-:W-:Y:S01]  /*0400*/  ISETP.GE.U32.AND P0, PT, R4, R7, PT ;  /* 0x000000070400720c */ /* 0x000fe20003f06070 */
[----:B------:R1:W-:Y:S01]  /*0410*/  STL [R1+0x68], RZ ;  /* 0x000068ff01007387 */ /* 0x0003e20000100800 */
[----:B------:R-:W-:-:S03]  /*0420*/  LOP3.LUT R4, R3, R0, RZ, 0x3c, !PT ;  /* 0x0000000003047212 */ /* 0x000fc600078e3cff */
[----:B------:R1:W-:Y:S01]  /*0430*/  STL [R1+0x6c], RZ ;  /* 0x00006cff01007387 */ /* 0x0003e20000100800 */
[----:B------:R-:W-:Y:S01]  /*0440*/  ISETP.GE.AND P2, PT, R4, RZ, PT ;  /* 0x000000ff0400720c */ /* 0x000fe20003f46270 */
[----:B------:R-:W-:Y:S02]  /*0450*/  IMAD.MOV.U32 R4, RZ, RZ, c[0x0][0x178] ;  /* 0x00005e00ff047624 */ /* 0x000fe400078e00ff */
[----:B------:R1:W-:Y:S03]  /*0460*/  STL [R1+0x70], RZ ;  /* 0x000070ff01007387 */ /* 0x0003e60000100800 */
[----:B------:R-:W-:Y:S01]  /*0470*/  IADD3 R4, R4, 0x1ff, RZ ;  /* 0x000001ff04047810 */ /* 0x000fe20007ffe0ff */
[----:B------:R1:W-:Y:S01]  /*0480*/  STL [R1+0x74], RZ ;  /* 0x000074ff01007387 */ /* 0x0003e20000100800 */
[----:B------:R-:W-:Y:S02]  /*0490*/  @P0 IADD3 R2, R2, 0x1, RZ ;  /* 0x0000000102020810 */ /* 0x000fe40007ffe0ff */
[----:B------:R-:W-:Y:S01]  /*04a0*/  SHF.R.S32.HI R5, RZ, 0x1f, R4 ;  /* 0x0000001fff057819 */ /* 0x000fe20000011404 */
[----:B------:R1:W-:Y:S02]  /*04b0*/  STL [R1+0x78], RZ ;  /* 0x000078ff01007387 */ /* 0x0003e40000100800 */
[----:B------:R-:W-:Y:S01]  /*04c0*/  @!P2 IMAD.MOV R2, RZ, RZ, -R2 ;  /* 0x000000ffff02a224 */ /* 0x000fe200078e0a02 */
[----:B------:R-:W-:Y:S01]  /*04d0*/  LEA.HI R5, R5, R4, RZ, 0x9 ;  /* 0x0000000405057211 */ /* 0x000fe200078f48ff */
[----:B------:R1:W-:Y:S01]  /*04e0*/  STL [R1+0x7c], RZ ;  /* 0x00007cff01007387 */ /* 0x0003e20000100800 */
[----:B------:R-:W-:-:S03]  /*04f0*/  @!P1 LOP3.LUT R2, RZ, R0, RZ, 0x33, !PT ;  /* 0x00000000ff029212 */ /* 0x000fc600078e33ff */
[----:B------:R1:W-:Y:S01]  /*0500*/  STL [R1+0x80], RZ ;  /* 0x000080ff01007387 */ /* 0x0003e20000100800 */
[----:B------:R-:W-:Y:S01]  /*0510*/  LEA.HI.SX32 R5, R5, -R2, 0x17 ;  /* 0x8000000205057211 */ /* 0x000fe200078fbaff */
[----:B------:R-:W-:Y:S02]  /*0520*/  IMAD.MOV R7, RZ, RZ, -R2 ;  /* 0x000000ffff077224 */ /* 0x000fe400078e0a02 */
[----:B------:R1:W-:Y:S01]  /*0530*/  STL [R1+0x84], RZ ;  /* 0x000084ff01007387 */ /* 0x0003e20000100800 */
[----:B------:R-:W-:Y:S01]  /*0540*/  IMNMX R10, R5, 0x1, PT ;  /* 0x00000001050a7817 */ /* 0x000fe20003800200 */
[----:B------:R-:W-:Y:S02]  /*0550*/  IMAD R9, R0, R7, R3 ;  /* 0x0000000700097224 */ /* 0x000fe400078e0203 */
[----:B------:R1:W-:Y:S01]  /*0560*/  STL [R1+0x88], RZ ;  /* 0x000088ff01007387 */ /* 0x0003e20000100800 */
[-C--:B------:R-:W-:Y:S02]  /*0570*/  IABS R8, R10.reuse ;  /* 0x0000000a00087213 */ /* 0x080fe40000000000 */
[----:B------:R-:W-:Y:S01]  /*0580*/  IABS R0, R10 ;  /* 0x0000000a00007213 */ /* 0x000fe20000000000 */
[----:B------:R1:W-:Y:S01]  /*0590*/  STL [R1+0x8c], RZ ;  /* 0x00008cff01007387 */ /* 0x0003e20000100800 */
[----:B------:R-:W0:Y:S01]  /*05a0*/  I2F.RP R6, R8 ;  /* 0x0000000800067306 */ /* 0x000e220000209400 */
[----:B------:R-:W-:-:S02]  /*05b0*/  IABS R7, R9 ;  /* 0x0000000900077213 */ /* 0x000fc40000000000 */
[----:B------:R1:W-:Y:S04]  /*05c0*/  STL [R1+0xc0], RZ ;  /* 0x0000c0ff01007387 */ /* 0x0003e80000100800 */
[----:B------:R1:W-:Y:S04]  /*05d0*/  STL [R1+0xc4], RZ ;  /* 0x0000c4ff01007387 */ /* 0x0003e80000100800 */
[----:B------:R1:W-:Y:S04]  /*05e0*/  STL [R1+0xc8], RZ ;  /* 0x0000c8ff01007387 */ /* 0x0003e80000100800 */
[----:B------:R1:W-:Y:S01]  /*05f0*/  STL [R1+0xcc], RZ ;  /* 0x0000ccff01007387 */ /* 0x0003e20000100800 */
[----:B0-----:R-:W0:Y:S03]  /*0600*/  MUFU.RCP R6, R6 ;  /* 0x0000000600067308 */ /* 0x001e260000001000 */
        /* <DEDUP_REMOVED lines=11> */
[----:B------:R1:W-:Y:S01]  /*06c0*/  STL [R1+0x130], RZ ;  /* 0x000130ff01007387 */ /* 0x0003e20000100800 */
[----:B--2---:R-:W-:-:S03]  /*06d0*/  IMAD.MOV R11, RZ, RZ, -R5 ;  /* 0x000000ffff0b7224 */ /* 0x004fc600078e0a05 */
[----:B------:R1:W-:Y:S01]  /*06e0*/  STL [R1+0x134], RZ ;  /* 0x000134ff01007387 */ /* 0x0003e20000100800 */
[----:B------:R-:W-:-:S03]  /*06f0*/  IMAD.MOV.U32 R3, RZ, RZ, R11 ;  /* 0x000000ffff037224 */ /* 0x000fc600078e000b */
[----:B------:R1:W-:Y:S01]  /*0700*/  STL [R1+0x138], RZ ;  /* 0x000138ff01007387 */ /* 0x0003e20000100800 */
[----:B------:R-:W-:-:S03]  /*0710*/  IMAD R3, R3, R8, RZ ;  /* 0x0000000803037224 */ /* 0x000fc600078e02ff */
[----:B------:R1:W-:Y:S01]  /*0720*/  STL [R1+0x13c], RZ ;  /* 0x00013cff01007387 */ /* 0x0003e20000100800 */
[----:B------:R-:W-:-:S03]  /*0730*/  IMAD.HI.U32 R5, R5, R3, R4 ;  /* 0x0000000305057227 */ /* 0x000fc600078e0004 */
[----:B------:R1:W-:Y:S01]  /*0740*/  STL [R1+0x150], RZ ;  /* 0x000150ff01007387 */ /* 0x0003e20000100800 */
[----:B------:R-:W-:Y:S02]  /*0750*/  IMAD.MOV R3, RZ, RZ, -R0 ;  /* 0x000000ffff037224 */ /* 0x000fe400078e0a00 */
[----:B------:R-:W-:Y:S01]  /*0760*/  IMAD.HI.U32 R0, R5, R7, RZ ;  /* 0x0000000705007227 */ /* 0x000fe200078e00ff */
[----:B------:R1:W-:Y:S03]  /*0770*/  STL [R1+0x154], RZ ;  /* 0x000154ff01007387 */ /* 0x0003e60000100800 */
[----:B------:R-:W-:Y:S01]  /*0780*/  IMAD R3, R0, R3, R7 ;  /* 0x0000000300037224 */ /* 0x000fe200078e0207 */
[----:B------:R1:W-:Y:S01]  /*0790*/  STL [R1+0x158], RZ ;  /* 0x000158ff01007387 */ /* 0x0003e20000100800 */
[----:B------:R-:W-:-:S03]  /*07a0*/  CS2R R6, SRZ ;  /* 0x0000000000067805 */ /* 0x000fc6000001ff00 */
[----:B------:R-:W-:Y:S01]  /*07b0*/  ISETP.GT.U32.AND P1, PT, R8, R3, PT ;  /* 0x000000030800720c */ /* 0x000fe20003f24070 */
[----:B------:R1:W-:Y:S04]  /*07c0*/  STL [R1+0x15c], RZ ;  /* 0x00015cff01007387 */ /* 0x0003e80000100800 */
[----:B------:R1:W-:Y:S04]  /*07d0*/  STL [R1+0x160], RZ ;  /* 0x000160ff01007387 */ /* 0x0003e80000100800 */
[----:B------:R1:W-:Y:S04]  /*07e0*/  STL [R1+0x164], RZ ;  /* 0x000164ff01007387 */ /* 0x0003e80000100800 */
[----:B------:R-:W-:Y:S01]  /*07f0*/  @!P1 IMAD.IADD R3, R3, 0x1, -R8 ;  /* 0x0000000103039824 */ /* 0x000fe200078e0a08 */
[----:B------:R1:W-:Y:S01]  /*0800*/  STL [R1+0x168], RZ ;  /* 0x000168ff01007387 */ /* 0x0003e20000100800 */
[----:B------:R-:W-:-:S02]  /*0810*/  @!P1 IADD3 R0, R0, 0x1, RZ ;  /* 0x0000000100009810 */ /* 0x000fc40007ffe0ff */
[----:B------:R-:W-:Y:S01]  /*0820*/  ISETP.NE.AND P1, PT, R10, RZ, PT ;  /* 0x000000ff0a00720c */ /* 0x000fe20003f25270 */
[----:B------:R1:W-:Y:S01]  /*0830*/  STL [R1+0x16c], RZ ;  /* 0x00016cff01007387 */ /* 0x0003e20000100800 */
[----:B------:R-:W-:Y:S02]  /*0840*/  ISETP.GE.U32.AND P0, PT, R3, R8, PT ;  /* 0x000000080300720c */ /* 0x000fe40003f06070 */
[----:B------:R-:W-:Y:S01]  /*0850*/  LOP3.LUT R3, R9, R10, RZ, 0x3c, !PT ;  /* 0x0000000a09037212 */ /* 0x000fe200078e3cff */
[----:B------:R1:W-:Y:S03]  /*0860*/  STL [R1+0x170], RZ ;  /* 0x000170ff01007387 */ /* 0x0003e60000100800 */
[----:B------:R-:W-:Y:S01]  /*0870*/  ISETP.GE.AND P2, PT, R3, RZ, PT ;  /* 0x000000ff0300720c */ /* 0x000fe20003f46270 */
[----:B------:R1:W-:Y:S01]  /*0880*/  STL [R1+0x174], RZ ;  /* 0x000174ff01007387 */ /* 0x0003e20000100800 */
[----:B------:R-:W-:-:S03]  /*0890*/  IMAD.MOV.U32 R3, RZ, RZ, c[0x0][0x180] ;  /* 0x00006000ff037624 */ /* 0x000fc600078e00ff */
[----:B------:R1:W-:Y:S02]  /*08a0*/  STL [R1+0x178], RZ ;  /* 0x000178ff01007387 */ /* 0x0003e40000100800 */
[----:B------:R-:W-:Y:S02]  /*08b0*/  @P0 IADD3 R0, R0, 0x1, RZ ;  /* 0x0000000100000810 */ /* 0x000fe40007ffe0ff */
[----:B------:R1:W-:Y:S01]  /*08c0*/  STL [R1+0x17c], RZ ;  /* 0x00017cff01007387 */ /* 0x0003e20000100800 */
[----:B------:R-:W-:-:S03]  /*08d0*/  IADD3 R3, R3, 0x1f, RZ ;  /* 0x0000001f03037810 */ /* 0x000fc60007ffe0ff */
[----:B------:R1:W-:Y:S01]  /*08e0*/  STL [R1+0x1c0], RZ ;  /* 0x0001c0ff01007387 */ /* 0x0003e20000100800 */
[----:B------:R-:W-:Y:S01]  /*08f0*/  @!P2 IMAD.MOV R0, RZ, RZ, -R0 ;  /* 0x000000ffff00a224 */ /* 0x000fe200078e0a00 */
[----:B------:R-:W-:Y:S02]  /*0900*/  @!P1 LOP3.LUT R0, RZ, R10, RZ, 0x33, !PT ;  /* 0x0000000aff009212 */ /* 0x000fe400078e33ff */
[----:B------:R1:W-:Y:S01]  /*0910*/  STL [R1+0x1c4], RZ ;  /* 0x0001c4ff01007387 */ /* 0x0003e20000100800 */
[----:B------:R-:W-:Y:S02]  /*0920*/  ISETP.GE.AND P0, PT, R3, 0x20, PT ;  /* 0x000000200300780c */ /* 0x000fe40003f06270 */
[----:B------:R-:W-:Y:S01]  /*0930*/  IMAD.MOV R5, RZ, RZ, -R0 ;  /* 0x000000ffff057224 */ /* 0x000fe200078e0a00 */
[----:B------:R1:W-:Y:S01]  /*0940*/  STL [R1+0x1c8], RZ ;  /* 0x0001c8ff01007387 */ /* 0x0003e20000100800 */
[----:B------:R-:W-:Y:S02]  /*0950*/  IMAD.SHL.U32 R0, R0, 0x40, RZ ;  /* 0x0000004000007824 */ /* 0x000fe400078e00ff */
[----:B------:R-:W-:Y:S01]  /*0960*/  IMAD R5, R10, R5, R9 ;  /* 0x000000050a057224 */ /* 0x000fe200078e0209 */
[----:B------:R1:W-:Y:S01]  /*0970*/  STL [R1+0x1cc], RZ ;  /* 0x0001ccff01007387 */ /* 0x0003e20000100800 */
[----:B------:R-:W-:Y:S01]  /*0980*/  CS2R R8, SRZ ;  /* 0x0000000000087805 */ /* 0x000fe2000001ff00 */
[----:B------:R-:W-:Y:S01]  /*0990*/  CS2R R10, SRZ ;  /* 0x00000000000a7805 */ /* 0x000fe2000001ff00 */
[----:B------:R-:W-:Y:S01]  /*09a0*/  IMAD.IADD R2, R2, 0x1, R5 ;  /* 0x0000000102027824 */ /* 0x000fe200078e0205 */
[----:B------:R1:W-:Y:S01]  /*09b0*/  STL [R1+0x260], RZ ;  /* 0x000260ff01007387 */ /* 0x0003e20000100800 */
[----:B------:R-:W-:-:S02]  /*09c0*/  IMAD.MOV.U32 R5, RZ, RZ, RZ ;  /* 0x000000ffff057224 */ /* 0x000fc400078e00ff */
[----:B------:R-:W-:Y:S01]  /*09d0*/  IMAD R28, R2, 0x200, R28 ;  /* 0x00000200021c7824 */ /* 0x000fe200078e021c */
[----:B------:R1:W-:Y:S04]  /*09e0*/  STL [R1+0x264], RZ ;  /* 0x000264ff01007387 */ /* 0x0003e80000100800 */
[----:B------:R1:W-:Y:S01]  /*09f0*/  STL [R1+0x268], RZ ;  /* 0x000268ff01007387 */ /* 0x0003e20000100800 */
[C---:B------:R-:W-:Y:S02]  /*0a00*/  IADD3 R2, R28.reuse, 0x100, RZ ;  /* 0x000001001c027810 */ /* 0x040fe40007ffe0ff */
[C---:B------:R-:W-:Y:S01]  /*0a10*/  IADD3 R29, R28.reuse, 0x80, RZ ;  /* 0x000000801c1d7810 */ /* 0x040fe20007ffe0ff */
[----:B------:R1:W-:Y:S01]  /*0a20*/  STL [R1+0x26c], RZ ;  /* 0x00026cff01007387 */ /* 0x0003e20000100800 */
[----:B------:R-:W-:-:S03]  /*0a30*/  IADD3 R3, R28, 0x180, RZ ;  /* 0x000001801c037810 */ /* 0x000fc60007ffe0ff */
[----:B------:R1:W-:Y:S04]  /*0a40*/  STL [R1+0x270], RZ ;  /* 0x000270ff01007387 */ /* 0x0003e80000100800 */
        /* <DEDUP_REMOVED lines=31> */
[----:B------:R1:W-:Y:S04]  /*0c40*/  STL [R1+0x66c], R28 ;  /* 0x00066c1c01007387 */ /* 0x0003e80000100800 */
[----:B------:R1:W-:Y:S04]  /*0c50*/  STL [R1+0xa50], R0 ;  /* 0x000a500001007387 */ /* 0x0003e80000100800 */
[----:B------:R1:W-:Y:S04]  /*0c60*/  STL [R1+0xa88], R2 ;  /* 0x000a880201007387 */ /* 0x0003e80000100800 */
[----:B------:R1:W-:Y:S04]  /*0c70*/  STL [R1+0xa54], R29 ;  /* 0x000a541d01007387 */ /* 0x0003e80000100800 */
[----:B------:R1:W-:Y:S01]  /*0c80*/  STL [R1+0xa68], R3 ;  /* 0x000a680301007387 */ /* 0x0003e20000100800 */
[----:B------:R-:W-:Y:S05]  /*0c90*/  @!P0 BRA `(.L_x_0) ;  /* 0x00012f9000008947 */ /* 0x000fea0003800000 */
[----:B------:R-:W-:Y:S01]  /*0ca0*/  IMAD.MOV.U32 R24, RZ, RZ, R0 ;  /* 0x000000ffff187224 */ /* 0x000fe200078e0000 */
[----:B-1----:R-:W-:Y:S01]  /*0cb0*/  IABS R0, c[0x0][0x178] ;  /* 0x00005e0000007a13 */ /* 0x002fe20000000000 */
[----:B------:R-:W-:Y:S01]  /*0cc0*/  IMAD.MOV.U32 R26, RZ, RZ, R3 ;  /* 0x000000ffff1a7224 */ /* 0x000fe200078e0003 */
[----:B------:R-:W-:Y:S01]  /*0cd0*/  IABS R3, c[0x0][0x17c] ;  /* 0x00005f0000037a13 */ /* 0x000fe20000000000 */
[----:B------:R-:W-:Y:S01]  /*0ce0*/  IMAD.MOV.U32 R27, RZ, RZ, R2 ;  /* 0x000000ffff1b7224 */ /* 0x000fe200078e0002 */
[----:B------:R-:W0:Y:S01]  /*0cf0*/  I2F.RP R8, R0 ;  /* 0x0000000000087306 */ /* 0x000e220000209400 */
[----:B------:R-:W-:Y:S01]  /*0d00*/  IABS R11, R29 ;  /* 0x0000001d000b7213 */ /* 0x000fe20000000000 */
[----:B------:R-:W1:Y:S01]  /*0d10*/  S2R R25, SR_TID.X ;  /* 0x0000000000197919 */ /* 0x000e620000002100 */
[----:B------:R-:W-:-:S02]  /*0d20*/  IABS R17, R26 ;  /* 0x0000001a00117213 */ /* 0x000fc40000000000 */
[----:B------:R-:W-:-:S03]  /*0d30*/  IABS R15, R27 ;  /* 0x0000001b000f7213 */ /* 0x000fc60000000000 */
[----:B------:R-:W2:Y:S08]  /*0d40*/  I2F.RP R2, R3 ;  /* 0x0000000300027306 */ /* 0x000eb00000209400 */
[----:B0-----:R-:W0:Y:S08]  /*0d50*/  MUFU.RCP R8, R8 ;  /* 0x0000000800087308 */ /* 0x001e300000001000 */
[----:B--2---:R-:W2:Y:S01]  /*0d60*/  MUFU.RCP R2, R2 ;  /* 0x0000000200027308 */ /* 0x004ea20000001000 */
[----:B-1----:R-:W-:-:S04]  /*0d70*/  LOP3.LUT R25, R25, 0x60, RZ, 0xc0, !PT ;  /* 0x0000006019197812 */ /* 0x002fc800078ec0ff */
[----:B------:R-:W-:Y:S02]  /*0d80*/  LEA.HI R13, R25, R24, RZ, 0x1b ;  /* 0x00000018190d7211 */ /* 0x000fe400078fd8ff */
[----:B0-----:R-:W-:Y:S02]  /*0d90*/  IADD3 R6, R8, 0xffffffe, RZ ;  /* 0x0ffffffe08067810 */ /* 0x001fe40007ffe0ff */
[C---:B------:R-:W-:Y:S02]  /*0da0*/  IADD3 R14, R13.reuse, 0x34, RZ ;  /* 0x000000340d0e7810 */ /* 0x040fe40007ffe0ff */
[----:B------:R0:W1:Y:S01]  /*0db0*/  F2I.FTZ.U32.TRUNC.NTZ R7, R6 ;  /* 0x0000000600077305 */ /* 0x000062000021f000 */
[C---:B------:R-:W-:Y:S02]  /*0dc0*/  IADD3 R12, R13.reuse, 0x38, RZ ;  /* 0x000000380d0c7810 */ /* 0x040fe40007ffe0ff */
[----:B------:R-:W-:Y:S02]  /*0dd0*/  IADD3 R21, R13, 0x20, RZ ;  /* 0x000000200d157810 */ /* 0x000fe40007ffe0ff */
[----:B--2---:R-:W-:-:S02]  /*0de0*/  IADD3 R4, R2, 0xffffffe, RZ ;  /* 0x0ffffffe02047810 */ /* 0x004fc40007ffe0ff */
[----:B------:R-:W-:Y:S02]  /*0df0*/  ISETP.GE.AND P6, PT, R12, RZ, PT ;  /* 0x000000ff0c00720c */ /* 0x000fe40003fc6270 */
[----:B------:R2:W3:Y:S01]  /*0e00*/  F2I.FTZ.U32.TRUNC.NTZ R5, R4 ;  /* 0x0000000400057305 */ /* 0x0004e2000021f000 */
[----:B0-----:R-:W-:Y:S01]  /*0e10*/  IMAD.MOV.U32 R6, RZ, RZ, RZ ;  /* 0x000000ffff067224 */ /* 0x001fe200078e00ff */
[----:B------:R-:W-:Y:S01]  /*0e20*/  IADD3 R20, R13, 0x24, RZ ;  /* 0x000000240d147810 */ /* 0x000fe20007ffe0ff */
[----:B-1----:R-:W-:Y:S02]  /*0e30*/  IMAD.MOV R9, RZ, RZ, -R7 ;  /* 0x000000ffff097224 */ /* 0x002fe400078e0a07 */
[----:B--2---:R-:W-:Y:S02]  /*0e40*/  IMAD.MOV.U32 R4, RZ, RZ, RZ ;  /* 0x000000ffff047224 */ /* 0x004fe400078e00ff */
[----:B------:R-:W-:-:S04]  /*0e50*/  IMAD R9, R9, R0, RZ ;  /* 0x0000000009097224 */ /* 0x000fc800078e02ff */
[----:B------:R-:W-:Y:S01]  /*0e60*/  IMAD.HI.U32 R8, R7, R9, R6 ;  /* 0x0000000907087227 */ /* 0x000fe200078e0006 */
[----:B------:R-:W-:-:S03]  /*0e70*/  IABS R7, R28 ;  /* 0x0000001c00077213 */ /* 0x000fc60000000000 */
[----:B---3--:R-:W-:Y:S02]  /*0e80*/  IMAD.MOV R6, RZ, RZ, -R5 ;  /* 0x000000ffff067224 */ /* 0x008fe400078e0a05 */
[----:B------:R-:W-:-:S04]  /*0e90*/  IMAD.HI.U32 R10, R8, R11, RZ ;  /* 0x0000000b080a7227 */ /* 0x000fc800078e00ff */
[----:B------:R-:W-:Y:S02]  /*0ea0*/  IMAD R9, R6, R3, RZ ;  /* 0x0000000306097224 */ /* 0x000fe400078e02ff */
[----:B------:R-:W-:-:S04]  /*0eb0*/  IMAD.HI.U32 R6, R8, R15, RZ ;  /* 0x0000000f08067227 */ /* 0x000fc800078e00ff */
[----:B------:R-:W-:Y:S02]  /*0ec0*/  IMAD.MOV R6, RZ, RZ, -R6 ;  /* 0x000000ffff067224 */ /* 0x000fe400078e0a06 */
[----:B------:R-:W-:Y:S02]  /*0ed0*/  IMAD.MOV R10, RZ, RZ, -R10 ;  /* 0x000000ffff0a7224 */ /* 0x000fe400078e0a0a */
[C---:B------:R-:W-:Y:S02]  /*0ee0*/  IMAD R15, R0.reuse, R6, R15 ;  /* 0x00000006000f7224 */ /* 0x040fe400078e020f */
[----:B------:R-:W-:Y:S02]  /*0ef0*/  IMAD R11, R0, R10, R11 ;  /* 0x0000000a000b7224 */ /* 0x000fe400078e020b */
[----:B------:R-:W-:Y:S01]  /*0f00*/  IMAD.HI.U32 R2, R8, R17, RZ ;  /* 0x0000001108027227 */ /* 0x000fe200078e00ff */
[C---:B------:R-:W-:Y:S02]  /*0f10*/  ISETP.GT.U32.AND P1, PT, R0.reuse, R15, PT ;  /* 0x0000000f0000720c */ /* 0x040fe40003f24070 */
[----:B------:R-:W-:Y:S01]  /*0f20*/  ISETP.GT.U32.AND P3, PT, R0, R11, PT ;  /* 0x0000000b0000720c */ /* 0x000fe20003f64070 */
[----:B------:R-:W-:-:S04]  /*0f30*/  IMAD.HI.U32 R8, R8, R7, RZ ;  /* 0x0000000708087227 */ /* 0x000fc800078e00ff */
[----:B------:R-:W-:Y:S02]  /*0f40*/  IMAD.MOV R2, RZ, RZ, -R2 ;  /* 0x000000ffff027224 */ /* 0x000fe400078e0a02 */
[----:B------:R-:W-:Y:S02]  /*0f50*/  IMAD.MOV R8, RZ, RZ, -R8 ;  /* 0x000000ffff087224 */ /* 0x000fe400078e0a08 */
[C---:B------:R-:W-:Y:S01]  /*0f60*/  IMAD R17, R0.reuse, R2, R17 ;  /* 0x0000000200117224 */ /* 0x040fe200078e0211 */
[----:B------:R-:W-:Y:S01]  /*0f70*/  IABS R2, R14 ;  /* 0x0000000e00027213 */ /* 0x000fe20000000000 */
[C---:B------:R-:W-:Y:S02]  /*0f80*/  IMAD R7, R0.reuse, R8, R7 ;  /* 0x0000000800077224 */ /* 0x040fe400078e0207 */
[--C-:B------:R-:W-:Y:S01]  /*0f90*/  @!P1 IMAD.IADD R15, R15, 0x1, -R0.reuse ;  /* 0x000000010f0f9824 */ /* 0x100fe200078e0a00 */
[C---:B------:R-:W-:Y:S01]  /*0fa0*/  ISETP.GT.U32.AND P0, PT, R0.reuse, R17, PT ;  /* 0x000000110000720c */ /* 0x040fe20003f04070 */
[----:B------:R-:W-:Y:S01]  /*0fb0*/  @!P3 IMAD.IADD R11, R11, 0x1, -R0 ;  /* 0x000000010b0bb824 */ /* 0x000fe200078e0a00 */
[C---:B------:R-:W-:Y:S01]  /*0fc0*/  ISETP.GT.U32.AND P4, PT, R0.reuse, R7, PT ;  /* 0x000000070000720c */ /* 0x040fe20003f84070 */
[----:B------:R-:W-:Y:S01]  /*0fd0*/  IMAD.HI.U32 R9, R5, R9, R4 ;  /* 0x0000000905097227 */ /* 0x000fe200078e0004 */
[----:B------:R-:W-:-:S02]  /*0fe0*/  ISETP.GT.U32.AND P3, PT, R0, R15, PT ;  /* 0x0000000f0000720c */ /* 0x000fc40003f64070 */
[----:B------:R-:W-:Y:S02]  /*0ff0*/  IADD3 R5, R13, 0x3c, RZ ;  /* 0x0000003c0d057810 */ /* 0x000fe40007ffe0ff */
[----:B------:R-:W-:Y:S01]  /*1000*/  IABS R4, R12 ;  /* 0x0000000c00047213 */ /* 0x000fe20000000000 */
[----:B------:R-:W-:Y:S01]  /*1010*/  IMAD.HI.U32 R10, R9, R2, RZ ;  /* 0x00000002090a7227 */ /* 0x000fe200078e00ff */
[----:B------:R-:W-:Y:S02]  /*1020*/  IABS R6, R5 ;  /* 0x0000000500067213 */ /* 0x000fe40000000000 */
[----:B------:R-:W-:Y:S01]  /*1030*/  ISETP.GE.AND P2, PT, R5, RZ, PT ;  /* 0x000000ff0500720c */ /* 0x000fe20003f46270 */
[--C-:B------:R-:W-:Y:S01]  /*1040*/  @!P0 IMAD.IADD R17, R17, 0x1, -R0.reuse ;  /* 0x0000000111118824 */ /* 0x100fe200078e0a00 */
[----:B------:R-:W-:Y:S01]  /*1050*/  IADD3 R12, R13, 0x30, RZ ;  /* 0x000000300d0c7810 */ /* 0x000fe20007ffe0ff */
[--C-:B------:R-:W-:Y:S01]  /*1060*/  @!P4 IMAD.IADD R7, R7, 0x1, -R0.reuse ;  /* 0x000000010707c824 */ /* 0x100fe200078e0a00 */
[C---:B------:R-:W-:Y:S01]  /*1070*/  ISETP.GT.U32.AND P4, PT, R0.reuse, R11, PT ;  /* 0x0000000b0000720c */ /* 0x040fe20003f84070 */
[----:B------:R-:W-:Y:S01]  /*1080*/  @!P3 IMAD.IADD R15, R15, 0x1, -R0 ;  /* 0x000000010f0fb824 */ /* 0x000fe200078e0a00 */
[----:B------:R-:W-:Y:S01]  /*1090*/  ISETP.GT.U32.AND P0, PT, R0, R17, PT ;  /* 0x000000110000720c */ /* 0x000fe20003f04070 */
[----:B------:R-:W-:Y:S01]  /*10a0*/  IMAD.HI.U32 R5, R9, R6, RZ ;  /* 0x0000000609057227 */ /* 0x000fe200078e00ff */
[----:B------:R-:W-:-:S02]  /*10b0*/  ISETP.GE.AND P3, PT, R27, RZ, PT ;  /* 0x000000ff1b00720c */ /* 0x000fc40003f66270 */
[----:B------:R-:W-:Y:S01]  /*10c0*/  ISETP.GT.U32.AND P5, PT, R0, R7, PT ;  /* 0x000000070000720c */ /* 0x000fe20003fa4070 */
[----:B------:R-:W-:Y:S01]  /*10d0*/  IMAD.MOV R5, RZ, RZ, -R5 ;  /* 0x000000ffff057224 */ /* 0x000fe200078e0a05 */
[----:B------:R-:W-:Y:S01]  /*10e0*/  ISETP.GE.AND P1, PT, R14, RZ, PT ;  /* 0x000000ff0e00720c */ /* 0x000fe20003f26270 */
[----:B------:R-:W-:Y:S01]  /*10f0*/  IMAD.MOV R10, RZ, RZ, -R10 ;  /* 0x000000ffff0a7224 */ /* 0x000fe200078e0a0a */
[----:B------:R-:W-:Y:S01]  /*1100*/  IADD3 R14, R13, 0x2c, RZ ;  /* 0x0000002c0d0e7810 */ /* 0x000fe20007ffe0ff */
[----:B------:R-:W-:Y:S02]  /*1110*/  IMAD R6, R3, R5, R6 ;  /* 0x0000000503067224 */ /* 0x000fe400078e0206 */
[--C-:B------:R-:W-:Y:S01]  /*1120*/  @!P4 IMAD.IADD R11, R11, 0x1, -R0.reuse ;  /* 0x000000010b0bc824 */ /* 0x100fe200078e0a00 */
[----:B------:R-:W-:Y:S01]  /*1130*/  ISETP.GE.AND P4, PT, R29, RZ, PT ;  /* 0x000000ff1d00720c */ /* 0x000fe20003f86270 */
[--C-:B------:R-:W-:Y:S01]  /*1140*/  @!P0 IMAD.IADD R17, R17, 0x1, -R0.reuse ;  /* 0x0000000111118824 */ /* 0x100fe200078e0a00 */
[----:B------:R-:W-:Y:S01]  /*1150*/  ISETP.GE.AND P0, PT, R26, RZ, PT ;  /* 0x000000ff1a00720c */ /* 0x000fe20003f06270 */
[----:B------:R-:W-:Y:S01]  /*1160*/  @!P3 IMAD.MOV R15, RZ, RZ, -R15 ;  /* 0x000000ffff0fb224 */ /* 0x000fe200078e0a0f */
[----:B------:R-:W-:Y:S01]  /*1170*/  ISETP.GE.AND P3, PT, R28, RZ, PT ;  /* 0x000000ff1c00720c */ /* 0x000fe20003f66270 */
[----:B------:R-:W-:Y:S01]  /*1180*/  @!P5 IMAD.IADD R7, R7, 0x1, -R0 ;  /* 0x000000010707d824 */ /* 0x000fe200078e0a00 */
[C---:B------:R-:W-:Y:S01]  /*1190*/  ISETP.GT.U32.AND P5, PT, R3.reuse, R6, PT ;  /* 0x000000060300720c */ /* 0x040fe20003fa4070 */
[----:B------:R-:W-:Y:S01]  /*11a0*/  IMAD R5, R3, R10, R2 ;  /* 0x0000000a03057224 */ /* 0x000fe200078e0202 */
[----:B------:R-:W-:Y:S01]  /*11b0*/  LOP3.LUT R10, RZ, c[0x0][0x178], RZ, 0x33, !PT ;  /* 0x00005e00ff0a7a12 */ /* 0x000fe200078e33ff */
[----:B------:R-:W-:Y:S01]  /*11c0*/  IMAD.MOV.U32 R19, RZ, RZ, R7 ;  /* 0x000000ffff137224 */ /* 0x000fe200078e0007 */
[----:B------:R-:W-:Y:S01]  /*11d0*/  IABS R0, R14 ;  /* 0x0000000e00007213 */ /* 0x000fe20000000000 */
[----:B------:R-:W-:Y:S01]  /*11e0*/  IMAD.HI.U32 R8, R9, R4, RZ ;  /* 0x0000000409087227 */ /* 0x000fe200078e00ff */
[----:B------:R-:W-:-:S02]  /*11f0*/  IADD3 R29, R13, 0x14, RZ ;  /* 0x000000140d1d7810 */ /* 0x000fc40007ffe0ff */
[----:B------:R-:W-:Y:S01]  /*1200*/  IADD3 R28, R13, 0x10, RZ ;  /* 0x000000100d1c7810 */ /* 0x000fe20007ffe0ff */
[----:B------:R-:W-:Y:S02]  /*1210*/  @!P0 IMAD.MOV R17, RZ, RZ, -R17 ;  /* 0x000000ffff118224 */ /* 0x000fe400078e0a11 */
[----:B------:R-:W-:Y:S01]  /*1220*/  @!P4 IMAD.MOV R11, RZ, RZ, -R11 ;  /* 0x000000ffff0bc224 */ /* 0x000fe200078e0a0b */
[----:B------:R-:W-:Y:S01]  /*1230*/  ISETP.NE.AND P4, PT, RZ, c[0x0][0x178], PT ;  /* 0x00005e00ff007a0c */ /* 0x000fe20003f85270 */
[----:B------:R-:W-:Y:S01]  /*1240*/  @!P3 IMAD.MOV R19, RZ, RZ, -R19 ;  /* 0x000000ffff13b224 */ /* 0x000fe200078e0a13 */
[----:B------:R-:W-:Y:S01]  /*1250*/  ISETP.GE.AND P3, PT, R12, RZ, PT ;  /* 0x000000ff0c00720c */ /* 0x000fe20003f66270 */
[----:B------:R-:W-:Y:S01]  /*1260*/  IMAD.MOV R8, RZ, RZ, -R8 ;  /* 0x000000ffff087224 */ /* 0x000fe200078e0a08 */
[C---:B------:R-:W-:Y:S01]  /*1270*/  SEL R16, R10.reuse, R17, !P4 ;  /* 0x000000110a107207 */ /* 0x040fe20006000000 */
[----:B------:R-:W-:Y:S01]  /*1280*/  IMAD.HI.U32 R7, R9, R0, RZ ;  /* 0x0000000009077227 */ /* 0x000fe200078e00ff */
[----:B------:R-:W-:-:S02]  /*1290*/  SEL R15, R10, R15, !P4 ;  /* 0x0000000f0a0f7207 */ /* 0x000fc40006000000 */
[C---:B------:R-:W-:Y:S01]  /*12a0*/  SEL R11, R10.reuse, R11, !P4 ;  /* 0x0000000b0a0b7207 */ /* 0x040fe20006000000 */
[C---:B------:R-:W-:Y:S01]  /*12b0*/  IMAD R4, R3.reuse, R8, R4 ;  /* 0x0000000803047224 */ /* 0x040fe200078e0204 */
[----:B------:R-:W-:Y:S01]  /*12c0*/  SEL R10, R10, R19, !P4 ;  /* 0x000000130a0a7207 */ /* 0x000fe20006000000 */
[----:B------:R-:W-:Y:S01]  /*12d0*/  @!P5 IMAD.IADD R6, R6, 0x1, -R3 ;  /* 0x000000010606d824 */ /* 0x000fe200078e0a03 */
[C---:B------:R-:W-:Y:S01]  /*12e0*/  ISETP.GT.U32.AND P4, PT, R3.reuse, R5, PT ;  /* 0x000000050300720c */ /* 0x040fe20003f84070 */
[----:B------:R-:W-:Y:S01]  /*12f0*/  IMAD.MOV R7, RZ, RZ, -R7 ;  /* 0x000000ffff077224 */ /* 0x000fe200078e0a07 */
[----:B------:R-:W-:Y:S01]  /*1300*/  IABS R8, R12 ;  /* 0x0000000c00087213 */ /* 0x000fe20000000000 */
[----:B------:R0:W-:Y:S01]  /*1310*/  STL [R1+0xc], R16 ;  /* 0x00000c1001007387 */ /* 0x0001e20000100800 */
[C---:B------:R-:W-:Y:S01]  /*1320*/  ISETP.GT.U32.AND P0, PT, R3.reuse, R4, PT ;  /* 0x000000040300720c */ /* 0x040fe20003f04070 */
[C---:B------:R-:W-:Y:S01]  /*1330*/  IMAD R7, R3.reuse, R7, R0 ;  /* 0x0000000703077224 */ /* 0x040fe200078e0200 */
[----:B------:R-:W-:Y:S01]  /*1340*/  ISETP.GT.U32.AND P5, PT, R3, R6, PT ;  /* 0x000000060300720c */ /* 0x000fe20003fa4070 */
[----:B------:R-:W-:Y:S01]  /*1350*/  IMAD.HI.U32 R2, R9, R8, RZ ;  /* 0x0000000809027227 */ /* 0x000fe200078e00ff */
[C---:B------:R-:W-:Y:S01]  /*1360*/  IADD3 R12, R13.reuse, 0x28, RZ ;  /* 0x000000280d0c7810 */ /* 0x040fe20007ffe0ff */
[----:B------:R1:W-:Y:S01]  /*1370*/  STL [R1+0x8], R15 ;  /* 0x0000080f01007387 */ /* 0x0003e20000100800 */
[----:B------:R-:W-:Y:S01]  /*1380*/  IADD3 R19, R13, 0x1c, RZ ;  /* 0x0000001c0d137810 */ /* 0x000fe20007ffe0ff */
[----:B------:R-:W-:-:S02]  /*1390*/  IMAD.MOV R2, RZ, RZ, -R2 ;  /* 0x000000ffff027224 */ /* 0x000fc400078e0a02 */
[--C-:B------:R-:W-:Y:S01]  /*13a0*/  @!P4 IMAD.IADD R5, R5, 0x1, -R3.reuse ;  /* 0x000000010505c824 */ /* 0x100fe200078e0a03 */
[----:B0-----:R-:W-:Y:S01]  /*13b0*/  IABS R16, R21 ;  /* 0x0000001500107213 */ /* 0x001fe20000000000 */
[C---:B------:R-:W-:Y:S01]  /*13c0*/  IMAD R8, R3.reuse, R2, R8 ;  /* 0x0000000203087224 */ /* 0x040fe200078e0208 */
[----:B------:R-:W-:Y:S01]  /*13d0*/  STL [R1+0x4], R11 ;  /* 0x0000040b01007387 */ /* 0x000fe20000100800 */
[--C-:B------:R-:W-:Y:S01]  /*13e0*/  @!P0 IMAD.IADD R4, R4, 0x1, -R3.reuse ;  /* 0x0000000104048824 */ /* 0x100fe200078e0a03 */
[----:B------:R-:W-:Y:S01]  /*13f0*/  ISETP.GT.U32.AND P4, PT, R3, R5, PT ;  /* 0x000000050300720c */ /* 0x000fe20003f84070 */
[----:B------:R-:W-:Y:S01]  /*1400*/  @!P5 IMAD.IADD R6, R6, 0x1, -R3 ;  /* 0x000000010606d824 */ /* 0x000fe200078e0a03 */
[----:B------:R0:W-:Y:S01]  /*1410*/  STL [R1], R10 ;  /* 0x0000000a01007387 */ /* 0x0001e20000100800 */
[----:B------:R-:W-:Y:S01]  /*1420*/  ISETP.GE.AND P5, PT, R14, RZ, PT ;  /* 0x000000ff0e00720c */ /* 0x000fe20003fa6270 */
[----:B------:R-:W-:Y:S01]  /*1430*/  IMAD.HI.U32 R17, R9, R16, RZ ;  /* 0x0000001009117227 */ /* 0x000fe200078e00ff */
[----:B------:R-:W-:-:S02]  /*1440*/  ISETP.GT.U32.AND P0, PT, R3, R4, PT ;  /* 0x000000040300720c */ /* 0x000fc40003f04070 */
[----:B------:R-:W-:Y:S01]  /*1450*/  IABS R14, R19 ;  /* 0x00000013000e7213 */ /* 0x000fe20000000000 */
[----:B------:R-:W-:Y:S01]  /*1460*/  @!P2 IMAD.MOV R6, RZ, RZ, -R6 ;  /* 0x000000ffff06a224 */ /* 0x000fe200078e0a06 */
[----:B-1----:R-:W-:Y:S01]  /*1470*/  IABS R15, R20 ;  /* 0x00000014000f7213 */ /* 0x002fe20000000000 */
[----:B------:R-:W-:Y:S01]  /*1480*/  IMAD.MOV R17, RZ, RZ, -R17 ;  /* 0x000000ffff117224 */ /* 0x000fe200078e0a11 */
[----:B0-----:R-:W-:Y:S02]  /*1490*/  IADD3 R10, R13, 0x18, RZ ;  /* 0x000000180d0a7810 */ /* 0x001fe40007ffe0ff */
[----:B------:R-:W-:Y:S01]  /*14a0*/  @!P4 IMAD.IADD R5, R5, 0x1, -R3 ;  /* 0x000000010505c824 */ /* 0x000fe200078e0a03 */
[----:B------:R-:W-:Y:S01]  /*14b0*/  ISETP.GT.U32.AND P4, PT, R3, R8, PT ;  /* 0x000000080300720c */ /* 0x000fe20003f84070 */
[----:B------:R-:W-:Y:S01]  /*14c0*/  IMAD.HI.U32 R2, R9, R14, RZ ;  /* 0x0000000e09027227 */ /* 0x000fe200078e00ff */
[----:B------:R-:W-:-:S03]  /*14d0*/  IABS R11, R10 ;  /* 0x0000000a000b7213 */ /* 0x000fc60000000000 */
[----:B------:R-:W-:Y:S01]  /*14e0*/  @!P0 IMAD.IADD R4, R4, 0x1, -R3 ;  /* 0x0000000104048824 */ /* 0x000fe200078e0a03 */
[----:B------:R-:W-:Y:S01]  /*14f0*/  ISETP.GE.AND P0, PT, R12, RZ, PT ;  /* 0x000000ff0c00720c */ /* 0x000fe20003f06270 */
[----:B------:R-:W-:Y:S01]  /*1500*/  IMAD R16, R3, R17, R16 ;  /* 0x0000001103107224 */ /* 0x000fe200078e0210 */
[----:B------:R-:W-:Y:S01]  /*1510*/  IABS R12, R12 ;  /* 0x0000000c000c7213 */ /* 0x000fe20000000000 */
[----:B------:R-:W-:Y:S01]  /*1520*/  @!P6 IMAD.MOV R4, RZ, RZ, -R4 ;  /* 0x000000ffff04e224 */ /* 0x000fe200078e0a04 */
[----:B------:R-:W-:Y:S01]  /*1530*/  IADD3 R17, R13, 0x8, RZ ;  /* 0x000000080d117810 */ /* 0x000fe20007ffe0ff */
[----:B------:R-:W-:-:S03]  /*1540*/  IMAD.HI.U32 R0, R9, R11, RZ ;  /* 0x0000000b09007227 */ /* 0x000fc600078e00ff */
[----:B------:R-:W-:Y:S01]  /*1550*/  IABS R23, R17 ;  /* 0x0000001100177213 */ /* 0x000fe20000000000 */
[----:B------:R-:W-:Y:S01]  /*1560*/  @!P4 IMAD.IADD R8, R8, 0x1, -R3 ;  /* 0x000000010808c824 */ /* 0x000fe200078e0a03 */
[----:B------:R-:W-:Y:S01]  /*1570*/  ISETP.GT.U32.AND P4, PT, R3, R7, PT ;  /* 0x000000070300720c */ /* 0x000fe20003f84070 */
[----:B------:R-:W-:-:S03]  /*1580*/  IMAD.HI.U32 R22, R9, R12, RZ ;  /* 0x0000000c09167227 */ /* 0x000fc600078e00ff */
[C---:B------:R-:W-:Y:S01]  /*1590*/  ISETP.GT.U32.AND P2, PT, R3.reuse, R8, PT ;  /* 0x000000080300720c */ /* 0x040fe20003f44070 */
[----:B------:R-:W-:Y:S02]  /*15a0*/  IMAD.MOV R22, RZ, RZ, -R22 ;  /* 0x000000ffff167224 */ /* 0x000fe400078e0a16 */
[----:B------:R-:W-:Y:S02]  /*15b0*/  IMAD.MOV R2, RZ, RZ, -R2 ;  /* 0x000000ffff027224 */ /* 0x000fe400078e0a02 */
[----:B------:R-:W-:Y:S02]  /*15c0*/  IMAD R12, R3, R22, R12 ;  /* 0x00000016030c7224 */ /* 0x000fe400078e020c */
[----:B------:R-:W-:Y:S02]  /*15d0*/  IMAD.MOV R0, RZ, RZ, -R0 ;  /* 0x000000ffff007224 */ /* 0x000fe400078e0a00 */
[--C-:B------:R-:W-:Y:S01]  /*15e0*/  @!P4 IMAD.IADD R7, R7, 0x1, -R3.reuse ;  /* 0x000000010707c824 */ /* 0x100fe200078e0a03 */
[C---:B------:R-:W-:Y:S01]  /*15f0*/  ISETP.GT.U32.AND P6, PT, R3.reuse, R12, PT ;  /* 0x0000000c0300720c */ /* 0x040fe20003fc4070 */
[C---:B------:R-:W-:Y:S01]  /*1600*/  IMAD R14, R3.reuse, R2, R14 ;  /* 0x00000002030e7224 */ /* 0x040fe200078e020e */
[----:B------:R-:W-:Y:S01]  /*1610*/  IABS R2, R29 ;  /* 0x0000001d00027213 */ /* 0x000fe20000000000 */
[----:B------:R-:W-:Y:S01]  /*1620*/  @!P2 IMAD.IADD R8, R8, 0x1, -R3 ;  /* 0x000000010808a824 */ /* 0x000fe200078e0a03 */
[C---:B------:R-:W-:Y:S01]  /*1630*/  ISETP.GT.U32.AND P4, PT, R3.reuse, R7, PT ;  /* 0x000000070300720c */ /* 0x040fe20003f84070 */
[C---:B------:R-:W-:Y:S01]  /*1640*/  IMAD R11, R3.reuse, R0, R11 ;  /* 0x00000000030b7224 */ /* 0x040fe200078e020b */
[----:B------:R-:W-:Y:S01]  /*1650*/  ISETP.GT.U32.AND P2, PT, R3, R16, PT ;  /* 0x000000100300720c */ /* 0x000fe20003f44070 */
[----:B------:R-:W-:Y:S01]  /*1660*/  IMAD.HI.U32 R18, R9, R15, RZ ;  /* 0x0000000f09127227 */ /* 0x000fe200078e00ff */
[----:B------:R-:W-:-:S03]  /*1670*/  IABS R0, R28 ;  /* 0x0000001c00007213 */ /* 0x000fc60000000000 */
[----:B------:R-:W-:-:S04]  /*1680*/  IMAD.HI.U32 R27, R9, R2, RZ ;  /* 0x00000002091b7227 */ /* 0x000fc800078e00ff */
[--C-:B------:R-:W-:Y:S01]  /*1690*/  @!P6 IMAD.IADD R12, R12, 0x1, -R3.reuse ;  /* 0x000000010c0ce824 */ /* 0x100fe200078e0a03 */
[----:B------:R-:W-:Y:S01]  /*16a0*/  ISETP.GT.U32.AND P6, PT, R3, R11, PT ;  /* 0x0000000b0300720c */ /* 0x000fe20003fc4070 */
[--C-:B------:R-:W-:Y:S01]  /*16b0*/  @!P4 IMAD.IADD R7, R7, 0x1, -R3.reuse ;  /* 0x000000010707c824 */ /* 0x100fe200078e0a03 */
[C---:B------:R-:W-:Y:S01]  /*16c0*/  ISETP.GT.U32.AND P4, PT, R3.reuse, R14, PT ;  /* 0x0000000e0300720c */ /* 0x040fe20003f84070 */
[----:B------:R-:W-:Y:S01]  /*16d0*/  @!P2 IMAD.IADD R16, R16, 0x1, -R3 ;  /* 0x000000011010a824 */ /* 0x000fe200078e0a03 */
[C---:B------:R-:W-:Y:S01]  /*16e0*/  ISETP.GT.U32.AND P2, PT, R3.reuse, R12, PT ;  /* 0x0000000c0300720c */ /* 0x040fe20003f44070 */
[----:B------:R-:W-:Y:S02]  /*16f0*/  IMAD.MOV R18, RZ, RZ, -R18 ;  /* 0x000000ffff127224 */ /* 0x000fe400078e0a12 */
[----:B------:R-:W-:Y:S02]  /*1700*/  IMAD.MOV R27, RZ, RZ, -R27 ;  /* 0x000000ffff1b7224 */ /* 0x000fe400078e0a1b */
[----:B------:R-:W-:Y:S01]  /*1710*/  IMAD R15, R3, R18, R15 ;  /* 0x00000012030f7224 */ /* 0x000fe200078e020f */
[----:B------:R-:W-:Y:S01]  /*1720*/  IADD3 R18, R13, 0xc, RZ ;  /* 0x0000000c0d127810 */ /* 0x000fe20007ffe0ff */
[----:B------:R-:W-:-:S02]  /*1730*/  IMAD R2, R3, R27, R2 ;  /* 0x0000001b03027224 */ /* 0x000fc400078e0202 */
[--C-:B------:R-:W-:Y:S01]  /*1740*/  @!P6 IMAD.IADD R11, R11, 0x1, -R3.reuse ;  /* 0x000000010b0be824 */ /* 0x100fe200078e0a03 */
[----:B------:R-:W-:Y:S01]  /*1750*/  IABS R22, R18 ;  /* 0x0000001200167213 */ /* 0x000fe20000000000 */
[----:B------:R-:W-:Y:S01]  /*1760*/  @!P4 IMAD.IADD R14, R14, 0x1, -R3 ;  /* 0x000000010e0ec824 */ /* 0x000fe200078e0a03 */
[----:B------:R-:W-:Y:S01]  /*1770*/  ISETP.GT.U32.AND P4, PT, R3, R16, PT ;  /* 0x000000100300720c */ /* 0x000fe20003f84070 */
[----:B------:R-:W-:-:S03]  /*1780*/  IMAD.HI.U32 R25, R9, R23, RZ ;  /* 0x0000001709197227 */ /* 0x000fc600078e00ff */
[C---:B------:R-:W-:Y:S01]  /*1790*/  ISETP.GT.U32.AND P6, PT, R3.reuse, R14, PT ;  /* 0x0000000e0300720c */ /* 0x040fe20003fc4070 */
[----:B------:R-:W-:Y:S01]  /*17a0*/  @!P1 IMAD.MOV R5, RZ, RZ, -R5 ;  /* 0x000000ffff059224 */ /* 0x000fe200078e0a05 */
[C---:B------:R-:W-:Y:S01]  /*17b0*/  ISETP.GT.U32.AND P1, PT, R3.reuse, R15, PT ;  /* 0x0000000f0300720c */ /* 0x040fe20003f24070 */
[----:B------:R-:W-:Y:S01]  /*17c0*/  @!P5 IMAD.MOV R7, RZ, RZ, -R7 ;  /* 0x000000ffff07d224 */ /* 0x000fe200078e0a07 */
[C---:B------:R-:W-:Y:S01]  /*17d0*/  ISETP.GT.U32.AND P5, PT, R3.reuse, R11, PT ;  /* 0x0000000b0300720c */ /* 0x040fe20003fa4070 */
[----:B------:R-:W-:Y:S01]  /*17e0*/  @!P2 IMAD.IADD R12, R12, 0x1, -R3 ;  /* 0x000000010c0ca824 */ /* 0x000fe200078e0a03 */
[C---:B------:R-:W-:Y:S01]  /*17f0*/  ISETP.GT.U32.AND P2, PT, R3.reuse, R2, PT ;  /* 0x000000020300720c */ /* 0x040fe20003f44070 */
[----:B------:R-:W-:Y:S02]  /*1800*/  IMAD.MOV R25, RZ, RZ, -R25 ;  /* 0x000000ffff197224 */ /* 0x000fe400078e0a19 */
[----:B------:R-:W-:Y:S02]  /*1810*/  IMAD.MOV.U32 R27, RZ, RZ, c[0x0][0x180] ;  /* 0x00006000ff1b7624 */ /* 0x000fe400078e00ff */
[----:B------:R-:W-:-:S02]  /*1820*/  IMAD R23, R3, R25, R23 ;  /* 0x0000001903177224 */ /* 0x000fc400078e0217 */
[----:B------:R-:W-:Y:S01]  /*1830*/  IMAD.HI.U32 R24, R9, R22, RZ ;  /* 0x0000001609187227 */ /* 0x000fe200078e00ff */
[----:B------:R-:W-:-:S03]  /*1840*/  IADD3 R27, R27, 0x1f, RZ ;  /* 0x0000001f1b1b7810 */ /* 0x000fc60007ffe0ff */
[--C-:B------:R-:W-:Y:S01]  /*1850*/  @!P6 IMAD.IADD R14, R14, 0x1, -R3.reuse ;  /* 0x000000010e0ee824 */ /* 0x100fe200078e0a03 */
[----:B------:R-:W-:Y:S01]  /*1860*/  ISETP.GT.U32.AND P6, PT, R3, R23, PT ;  /* 0x000000170300720c */ /* 0x000fe20003fc4070 */
[----:B------:R-:W-:Y:S02]  /*1870*/  IMAD.MOV R24, RZ, RZ, -R24 ;  /* 0x000000ffff187224 */ /* 0x000fe400078e0a18 */
[--C-:B------:R-:W-:Y:S01]  /*1880*/  @!P1 IMAD.IADD R15, R15, 0x1, -R3.reuse ;  /* 0x000000010f0f9824 */ /* 0x100fe200078e0a03 */
[----:B------:R-:W-:Y:S01]  /*1890*/  ISETP.GE.AND P1, PT, R13, RZ, PT ;  /* 0x000000ff0d00720c */ /* 0x000fe20003f26270 */
[--C-:B------:R-:W-:Y:S01]  /*18a0*/  @!P5 IMAD.IADD R11, R11, 0x1, -R3.reuse ;  /* 0x000000010b0bd824 */ /* 0x100fe200078e0a03 */
[----:B------:R-:W-:Y:S01]  /*18b0*/  ISETP.GE.AND P5, PT, R20, RZ, PT ;  /* 0x000000ff1400720c */ /* 0x000fe20003fa6270 */
[----:B------:R-:W-:Y:S01]  /*18c0*/  @!P2 IMAD.IADD R2, R2, 0x1, -R3 ;  /* 0x000000010202a824 */ /* 0x000fe200078e0a03 */
[----:B------:R-:W-:Y:S01]  /*18d0*/  ISETP.GE.AND P2, PT, R21, RZ, PT ;  /* 0x000000ff1500720c */ /* 0x000fe20003f46270 */
[C---:B------:R-:W-:Y:S01]  /*18e0*/  IMAD R22, R3.reuse, R24, R22 ;  /* 0x0000001803167224 */ /* 0x040fe200078e0216 */
[----:B------:R-:W-:Y:S01]  /*18f0*/  SHF.R.S32.HI R20, RZ, 0x1f, R27 ;  /* 0x0000001fff147819 */ /* 0x000fe2000001141b */
[----:B------:R-:W-:Y:S01]  /*1900*/  @!P3 IMAD.MOV R8, RZ, RZ, -R8 ;  /* 0x000000ffff08b224 */ /* 0x000fe200078e0a08 */
[----:B------:R-:W-:Y:S01]  /*1910*/  ISETP.GT.U32.AND P3, PT, R3, R15, PT ;  /* 0x0000000f0300720c */ /* 0x000fe20003f64070 */
[----:B------:R-:W-:Y:S01]  /*1920*/  IMAD.HI.U32 R26, R9, R0, RZ ;  /* 0x00000000091a7227 */ /* 0x000fe200078e00ff */
[----:B------:R-:W-:-:S02]  /*1930*/  LEA.HI R20, R20, R27, RZ, 0x5 ;  /* 0x0000001b14147211 */ /* 0x000fc400078f28ff */
[----:B------:R-:W0:Y:S01]  /*1940*/  S2R R27, SR_TID.X ;  /* 0x00000000001b7919 */ /* 0x000e220000002100 */
[--C-:B------:R-:W-:Y:S01]  /*1950*/  @!P4 IMAD.IADD R16, R16, 0x1, -R3.reuse ;  /* 0x000000011010c824 */ /* 0x100fe200078e0a03 */
[----:B------:R-:W-:Y:S01]  /*1960*/  ISETP.GT.U32.AND P4, PT, R3, R22, PT ;  /* 0x000000160300720c */ /* 0x000fe20003f84070 */
[----:B------:R-:W-:Y:S01]  /*1970*/  IMAD.MOV R26, RZ, RZ, -R26 ;  /* 0x000000ffff1a7224 */ /* 0x000fe200078e0a1a */
[----:B------:R-:W-:Y:S01]  /*1980*/  IADD3 R24, R13, 0x4, RZ ;  /* 0x000000040d187810 */ /* 0x000fe20007ffe0ff */
[--C-:B------:R-:W-:Y:S01]  /*1990*/  @!P6 IMAD.IADD R23, R23, 0x1, -R3.reuse ;  /* 0x000000011717e824 */ /* 0x100fe200078e0a03 */
[----:B------:R-:W-:Y:S01]  /*19a0*/  IABS R13, R13 ;  /* 0x0000000d000d7213 */ /* 0x000fe20000000000 */
[C---:B------:R-:W-:Y:S01]  /*19b0*/  IMAD R0, R3.reuse, R26, R0 ;  /* 0x0000001a03007224 */ /* 0x040fe200078e0200 */
[----:B------:R-:W-:Y:S01]  /*19c0*/  IABS R25, R24 ;  /* 0x0000001800197213 */ /* 0x000fe20000000000 */
[----:B------:R-:W-:Y:S01]  /*19d0*/  @!P2 IMAD.MOV R16, RZ, RZ, -R16 ;  /* 0x000000ffff10a224 */ /* 0x000fe200078e0a10 */
[----:B------:R-:W-:Y:S01]  /*19e0*/  ISETP.GT.U32.AND P2, PT, R3, R23, PT ;  /* 0x000000170300720c */ /* 0x000fe20003f44070 */
[----:B------:R-:W-:Y:S01]  /*19f0*/  @!P3 IMAD.IADD R15, R15, 0x1, -R3 ;  /* 0x000000010f0fb824 */ /* 0x000fe200078e0a03 */
[----:B------:R-:W-:Y:S01]  /*1a00*/  ISETP.GT.U32.AND P3, PT, R3, R0, PT ;  /* 0x000000000300720c */ /* 0x000fe20003f64070 */
[----:B------:R-:W-:-:S04]  /*1a10*/  IMAD.HI.U32 R26, R9, R25, RZ ;  /* 0x00000019091a7227 */ /* 0x000fc800078e00ff */
[----:B------:R-:W-:Y:S01]  /*1a20*/  @!P4 IMAD.IADD R22, R22, 0x1, -R3 ;  /* 0x000000011616c824 */ /* 0x000fe200078e0a03 */
[----:B------:R-:W-:Y:S01]  /*1a30*/  ISETP.GE.AND P4, PT, R10, RZ, PT ;  /* 0x000000ff0a00720c */ /* 0x000fe20003f86270 */
[----:B------:R-:W-:-:S03]  /*1a40*/  IMAD.HI.U32 R9, R9, R13, RZ ;  /* 0x0000000d09097227 */ /* 0x000fc600078e00ff */
[----:B------:R-:W-:Y:S01]  /*1a50*/  ISETP.GT.U32.AND P6, PT, R3, R22, PT ;  /* 0x000000160300720c */ /* 0x000fe20003fc4070 */
[----:B------:R-:W-:Y:S01]  /*1a60*/  @!P2 IMAD.IADD R23, R23, 0x1, -R3 ;  /* 0x000000011717a824 */ /* 0x000fe200078e0a03 */
[----:B------:R-:W-:Y:S01]  /*1a70*/  ISETP.GE.AND P2, PT, R17, RZ, PT ;  /* 0x000000ff1100720c */ /* 0x000fe20003f46270 */
[----:B------:R-:W-:Y:S02]  /*1a80*/  IMAD.MOV R9, RZ, RZ, -R9 ;  /* 0x000000ffff097224 */ /* 0x000fe400078e0a09 */
[----:B0-----:R-:W-:Y:S02]  /*1a90*/  IMAD.SHL.U32 R17, R27, 0x8, RZ ;  /* 0x000000081b117824 */ /* 0x001fe400078e00ff */
[----:B------:R-:W-:Y:S01]  /*1aa0*/  @!P3 IMAD.IADD R0, R0, 0x1, -R3 ;  /* 0x000000010000b824 */ /* 0x000fe200078e0a03 */
[----:B------:R-:W-:Y:S01]  /*1ab0*/  ISETP.GE.AND P3, PT, R19, RZ, PT ;  /* 0x000000ff1300720c */ /* 0x000fe20003f66270 */
[----:B------:R-:W-:Y:S01]  /*1ac0*/  IMAD R9, R3, R9, R13 ;  /* 0x0000000903097224 */ /* 0x000fe200078e020d */
[----:B------:R-:W-:Y:S01]  /*1ad0*/  SHF.R.S32.HI R19, RZ, 0x6, R27 ;  /* 0x00000006ff137819 */ /* 0x000fe2000001141b */
[C---:B------:R-:W-:Y:S01]  /*1ae0*/  IMAD.SHL.U32 R10, R27.reuse, 0x2, RZ ;  /* 0x000000021b0a7824 */ /* 0x040fe200078e00ff */
[----:B------:R-:W-:Y:S01]  /*1af0*/  LOP3.LUT R13, R27, 0x7, RZ, 0xc0, !PT ;  /* 0x000000071b0d7812 */ /* 0x000fe200078ec0ff */
[----:B------:R-:W-:Y:S01]  /*1b00*/  @!P6 IMAD.IADD R22, R22, 0x1, -R3 ;  /* 0x000000011616e824 */ /* 0x000fe200078e0a03 */
[----:B------:R-:W-:Y:S01]  /*1b10*/  LOP3.LUT R17, R17, 0x30, RZ, 0xc0, !PT ;  /* 0x0000003011117812 */ /* 0x000fe200078ec0ff */
[----:B------:R-:W-:Y:S01]  /*1b20*/  @!P4 IMAD.MOV R11, RZ, RZ, -R11 ;  /* 0x000000ffff0bc224 */ /* 0x000fe200078e0a0b */
[----:B------:R-:W-:Y:S01]  /*1b30*/  SGXT R19, R19, 0x1 ;  /* 0x000000011313781a */ /* 0x000fe20000000200 */
[----:B------:R-:W-:Y:S01]  /*1b40*/  IMAD.MOV R26, RZ, RZ, -R26 ;  /* 0x000000ffff1a7224 */ /* 0x000fe200078e0a1a */
[----:B------:R-:W-:Y:S01]  /*1b50*/  ISETP.GE.AND P6, PT, R18, RZ, PT ;  /* 0x000000ff1200720c */ /* 0x000fe20003fc6270 */
[----:B------:R-:W-:Y:S01]  /*1b60*/  IMAD R18, R13, 0x410, RZ ;  /* 0x000004100d127824 */ /* 0x000fe200078e02ff */
[----:B------:R-:W-:Y:S01]  /*1b70*/  ISETP.GE.AND P4, PT, R29, RZ, PT ;  /* 0x000000ff1d00720c */ /* 0x000fe20003f86270 */
[----:B------:R-:W-:Y:S01]  /*1b80*/  IMAD R13, R13, 0x40, R17 ;  /* 0x000000400d0d7824 */ /* 0x000fe200078e0211 */
[----:B------:R-:W-:Y:S01]  /*1b90*/  LOP3.LUT R17, R19, 0x90, RZ, 0xc0, !PT ;  /* 0x0000009013117812 */ /* 0x000fe200078ec0ff */
[----:B------:R-:W-:Y:S01]  /*1ba0*/  @!P0 IMAD.MOV R12, RZ, RZ, -R12 ;  /* 0x000000ffff0c8224 */ /* 0x000fe200078e0a0c */
[----:B------:R-:W-:Y:S01]  /*1bb0*/  LOP3.LUT R29, R10, 0x10, RZ, 0xc0, !PT ;  /* 0x000000100a1d7812 */ /* 0x000fe200078ec0ff */
[----:B------:R-:W-:Y:S01]  /*1bc0*/  IMAD R25, R3, R26, R25 ;  /* 0x0000001a03197224 */ /* 0x000fe200078e0219 */
[----:B------:R-:W-:Y:S01]  /*1bd0*/  LOP3.LUT R17, R17, 0x7e, R10, 0x78, !PT ;  /* 0x0000007e11117812 */ /* 0x000fe200078e780a */
[----:B------:R-:W-:Y:S01]  /*1be0*/  @!P3 IMAD.MOV R14, RZ, RZ, -R14 ;  /* 0x000000ffff0eb224 */ /* 0x000fe200078e0a0e */
[----:B------:R-:W-:Y:S01]  /*1bf0*/  LOP3.LUT R10, R13, 0x30, R10, 0x78, !PT ;  /* 0x000000300d0a7812 */ /* 0x000fe200078e780a */
[----:B------:R-:W-:Y:S01]  /*1c00*/  @!P5 IMAD.MOV R15, RZ, RZ, -R15 ;  /* 0x000000ffff0fd224 */ /* 0x000fe200078e0a0f */
[C---:B------:R-:W-:Y:S01]  /*1c10*/  ISETP.GT.U32.AND P0, PT, R3.reuse, R2, PT ;  /* 0x000000020300720c */ /* 0x040fe20003f04070 */
[----:B------:R-:W-:Y:S01]  /*1c20*/  STL [R1+0x470], R17 ;  /* 0x0004701101007387 */ /* 0x000fe20000100800 */
[----:B------:R-:W-:Y:S01]  /*1c30*/  ISETP.GT.U32.AND P3, PT, R3, R25, PT ;  /* 0x000000190300720c */ /* 0x000fe20003f64070 */
[----:B------:R-:W-:Y:S01]  /*1c40*/  IMAD.SHL.U32 R21, R27, 0x200, RZ ;  /* 0x000002001b157824 */ /* 0x000fe200078e00ff */
[----:B------:R-:W-:Y:S01]  /*1c50*/  ISETP.GT.U32.AND P5, PT, R3, R0, PT ;  /* 0x000000000300720c */ /* 0x000fe20003fa4070 */
[----:B------:R0:W-:Y:S01]  /*1c60*/  STL [R1+0x474], R10 ;  /* 0x0004740a01007387 */ /* 0x0001e20000100800 */
[----:B------:R-:W-:Y:S01]  /*1c70*/  LOP3.LUT R29, R29, 0x60, R27, 0xf8, !PT ;  /* 0x000000601d1d7812 */ /* 0x000fe200078ef81b */
[----:B------:R-:W-:Y:S01]  /*1c80*/  @!P2 IMAD.MOV R23, RZ, RZ, -R23 ;  /* 0x000000ffff17a224 */ /* 0x000fe200078e0a17 */
[----:B------:R-:W-:Y:S01]  /*1c90*/  LOP3.LUT R27, R27, 0x7f, RZ, 0xc0, !PT ;  /* 0x0000007f1b1b7812 */ /* 0x000fe200078ec0ff */
[----:B------:R-:W-:Y:S01]  /*1ca0*/  STL [R1+0x350], RZ ;  /* 0x000350ff01007387 */ /* 0x000fe20000100800 */
[----:B------:R-:W-:Y:S01]  /*1cb0*/  LOP3.LUT R29, R18, R29, RZ, 0x3c, !PT ;  /* 0x0000001d121d7212 */ /* 0x000fe200078e3cff */
[----:B------:R-:W-:Y:S01]  /*1cc0*/  @!P6 IMAD.MOV R22, RZ, RZ, -R22 ;  /* 0x000000ffff16e224 */ /* 0x000fe200078e0a16 */
[----:B------:R-:W-:Y:S01]  /*1cd0*/  LOP3.LUT R18, R21, 0x2000, RZ, 0xc0, !PT ;  /* 0x0000200015127812 */ /* 0x000fe200078ec0ff */
[----:B------:R-:W-:Y:S01]  /*1ce0*/  STL [R1+0x354], RZ ;  /* 0x000354ff01007387 */ /* 0x000fe20000100800 */
[--C-:B------:R-:W-:Y:S01]  /*1cf0*/  @!P0 IMAD.IADD R2, R2, 0x1, -R3.reuse ;  /* 0x0000000102028824 */ /* 0x100fe200078e0a03 */
[----:B------:R-:W-:Y:S01]  /*1d00*/  ISETP.GT.U32.AND P0, PT, R3, R9, PT ;  /* 0x000000090300720c */ /* 0x000fe20003f04070 */
[--C-:B------:R-:W-:Y:S01]  /*1d10*/  @!P3 IMAD.IADD R25, R25, 0x1, -R3.reuse ;  /* 0x000000011919b824 */ /* 0x100fe200078e0a03 */
[----:B------:R-:W-:Y:S01]  /*1d20*/  STL [R1+0x358], RZ ;  /* 0x000358ff01007387 */ /* 0x000fe20000100800 */
[----:B------:R-:W-:Y:S01]  /*1d30*/  @!P5 IMAD.IADD R0, R0, 0x1, -R3 ;  /* 0x000000010000d824 */ /* 0x000fe200078e0a03 */
[----:B------:R-:W-:Y:S01]  /*1d40*/  ISETP.GE.AND P5, PT, R28, RZ, PT ;  /* 0x000000ff1c00720c */ /* 0x000fe20003fa6270 */
[----:B------:R-:W-:Y:S01]  /*1d50*/  IMAD.SHL.U32 R28, R27, 0x2, RZ ;  /* 0x000000021b1c7824 */ /* 0x000fe200078e00ff */
[----:B------:R-:W-:Y:S01]  /*1d60*/  STL [R1+0x35c], RZ ;  /* 0x00035cff01007387 */ /* 0x000fe20000100800 */
[----:B------:R-:W-:Y:S01]  /*1d70*/  ISETP.GT.U32.AND P3, PT, R3, R25, PT ;  /* 0x000000190300720c */ /* 0x000fe20003f64070 */
[----:B------:R-:W-:Y:S01]  /*1d80*/  @!P4 IMAD.MOV R2, RZ, RZ, -R2 ;  /* 0x000000ffff02c224 */ /* 0x000fe200078e0a02 */
[----:B0-----:R-:W-:Y:S01]  /*1d90*/  LOP3.LUT R10, RZ, c[0x0][0x17c], RZ, 0x33, !PT ;  /* 0x00005f00ff0a7a12 */ /* 0x001fe200078e33ff */
[----:B------:R-:W-:Y:S01]  /*1da0*/  STL [R1+0x340], RZ ;  /* 0x000340ff01007387 */ /* 0x000fe20000100800 */
[----:B------:R-:W-:-:S02]  /*1db0*/  IMAD.IADD R29, R18, 0x1, R29 ;  /* 0x00000001121d7824 */ /* 0x000fc400078e021d */
[--C-:B------:R-:W-:Y:S01]  /*1dc0*/  @!P0 IMAD.IADD R9, R9, 0x1, -R3.reuse ;  /* 0x0000000109098824 */ /* 0x100fe200078e0a03 */
[----:B------:R-:W-:Y:S03]  /*1dd0*/  STL [R1+0x344], RZ ;  /* 0x000344ff01007387 */ /* 0x000fe60000100800 */
[----:B------:R-:W-:Y:S01]  /*1de0*/  @!P5 IMAD.MOV R0, RZ, RZ, -R0 ;  /* 0x000000ffff00d224 */ /* 0x000fe200078e0a00 */
[----:B------:R-:W-:Y:S01]  /*1df0*/  STL [R1+0x348], RZ ;  /* 0x000348ff01007387 */ /* 0x000fe20000100800 */
[----:B------:R-:W-:Y:S01]  /*1e00*/  ISETP.GT.U32.AND P0, PT, R3, R9, PT ;  /* 0x000000090300720c */ /* 0x000fe20003f04070 */
[--C-:B------:R-:W-:Y:S01]  /*1e10*/  @!P3 IMAD.IADD R25, R25, 0x1, -R3.reuse ;  /* 0x000000011919b824 */ /* 0x100fe200078e0a03 */
[----:B------:R-:W-:Y:S01]  /*1e20*/  ISETP.GE.AND P3, PT, R24, RZ, PT ;  /* 0x000000ff1800720c */ /* 0x000fe20003f66270 */
[----:B------:R-:W-:Y:S04]  /*1e30*/  STL [R1+0x34c], RZ ;  /* 0x00034cff01007387 */ /* 0x000fe80000100800 */
[----:B------:R-:W-:Y:S04]  /*1e40*/  STL [R1+0x330], RZ ;  /* 0x000330ff01007387 */ /* 0x000fe80000100800 */
[----:B------:R-:W-:Y:S02]  /*1e50*/  STL [R1+0x334], RZ ;  /* 0x000334ff01007387 */ /* 0x000fe40000100800 */
[----:B------:R-:W-:Y:S01]  /*1e60*/  @!P0 IMAD.IADD R9, R9, 0x1, -R3 ;  /* 0x0000000109098824 */ /* 0x000fe200078e0a03 */
[----:B------:R-:W-:Y:S01]  /*1e70*/  ISETP.NE.AND P0, PT, RZ, c[0x0][0x17c], PT ;  /* 0x00005f00ff007a0c */ /* 0x000fe20003f05270 */
[----:B------:R-:W-:Y:S01]  /*1e80*/  STL [R1+0x338], RZ ;  /* 0x000338ff01007387 */ /* 0x000fe20000100800 */
[----:B------:R-:W-:-:S02]  /*1e90*/  IMAD.MOV.U32 R3, RZ, RZ, R25 ;  /* 0x000000ffff037224 */ /* 0x000fc400078e0019 */
[----:B------:R-:W-:Y:S01]  /*1ea0*/  @!P1 IMAD.MOV R9, RZ, RZ, -R9 ;  /* 0x000000ffff099224 */ /* 0x000fe200078e0a09 */
[----:B------:R-:W-:Y:S01]  /*1eb0*/  STL [R1+0x33c], RZ ;  /* 0x00033cff01007387 */ /* 0x000fe20000100800 */
[----:B------:R-:W-:Y:S01]  /*1ec0*/  @!P3 IMAD.MOV R3, RZ, RZ, -R3 ;  /* 0x000000ffff03b224 */ /* 0x000fe200078e0a03 */
[C---:B------:R-:W-:Y:S02]  /*1ed0*/  SEL R18, R10.reuse, R4, !P0 ;  /* 0x000000040a127207 */ /* 0x040fe40004000000 */
[----:B------:R-:W-:Y:S01]  /*1ee0*/  STL [R1+0x320], RZ ;  /* 0x000320ff01007387 */ /* 0x000fe20000100800 */
[C---:B------:R-:W-:Y:S02]  /*1ef0*/  SEL R13, R10.reuse, R8, !P0 ;  /* 0x000000080a0d7207 */ /* 0x040fe40004000000 */
[C---:B------:R-:W-:Y:S01]  /*1f00*/  SEL R4, R10.reuse, R23, !P0 ;  /* 0x000000170a047207 */ /* 0x040fe20004000000 */
[----:B------:R-:W-:Y:S01]  /*1f10*/  STL [R1+0x324], RZ ;  /* 0x000324ff01007387 */ /* 0x000fe20000100800 */
[----:B------:R-:W-:-:S02]  /*1f20*/  SEL R8, R10, R7, !P0 ;  /* 0x000000070a087207 */ /* 0x000fc40004000000 */
[----:B------:R-:W-:Y:S01]  /*1f30*/  LOP3.LUT R23, R28, 0x10, RZ, 0x3c, !PT ;  /* 0x000000101c177812 */ /* 0x000fe200078e3cff */
[----:B------:R-:W-:Y:S01]  /*1f40*/  STL [R1+0x328], RZ ;  /* 0x000328ff01007387 */ /* 0x000fe20000100800 */
[----:B------:R-:W-:Y:S02]  /*1f50*/  SEL R7, R10, R2, !P0 ;  /* 0x000000020a077207 */ /* 0x000fe40004000000 */
[----:B------:R-:W-:Y:S01]  /*1f60*/  LOP3.LUT R23, R28, 0x20, RZ, 0x3c, !PT ;  /* 0x000000201c177812 */ /* 0x000fe200078e3cff */
[----:B------:R-:W-:Y:S01]  /*1f70*/  STL [R1+0x32c], RZ ;  /* 0x00032cff01007387 */ /* 0x000fe20000100800 */
[C---:B------:R-:W-:Y:S02]  /*1f80*/  SEL R19, R10.reuse, R6, !P0 ;  /* 0x000000060a137207 */ /* 0x040fe40004000000 */
[C---:B------:R-:W-:Y:S01]  /*1f90*/  SEL R17, R10.reuse, R5, !P0 ;  /* 0x000000050a117207 */ /* 0x040fe20004000000 */
[----:B------:R-:W-:Y:S01]  /*1fa0*/  STL [R1+0x310], RZ ;  /* 0x000310ff01007387 */ /* 0x000fe20000100800 */
[----:B------:R-:W-:-:S02]  /*1fb0*/  SEL R2, R10, R9, !P0 ;  /* 0x000000090a027207 */ /* 0x000fc40004000000 */
[----:B------:R-:W-:Y:S01]  /*1fc0*/  LOP3.LUT R23, R28, 0x30, RZ, 0x3c, !PT ;  /* 0x000000301c177812 */ /* 0x000fe200078e3cff */
[----:B------:R-:W-:Y:S01]  /*1fd0*/  STL [R1+0x314], RZ ;  /* 0x000314ff01007387 */ /* 0x000fe20000100800 */
[C---:B------:R-:W-:Y:S02]  /*1fe0*/  SEL R12, R10.reuse, R12, !P0 ;  /* 0x0000000c0a0c7207 */ /* 0x040fe40004000000 */
[C---:B------:R-:W-:Y:S01]  /*1ff0*/  SEL R15, R10.reuse, R15, !P0 ;  /* 0x0000000f0a0f7207 */ /* 0x040fe20004000000 */
[----:B------:R-:W-:Y:S01]  /*2000*/  STL [R1+0x318], RZ ;  /* 0x000318ff01007387 */ /* 0x000fe20000100800 */
[C---:B------:R-:W-:Y:S02]  /*2010*/  SEL R16, R10.reuse, R16, !P0 ;  /* 0x000000100a107207 */ /* 0x040fe40004000000 */
[C---:B------:R-:W-:Y:S01]  /*2020*/  SEL R14, R10.reuse, R14, !P0 ;  /* 0x0000000e0a0e7207 */ /* 0x040fe20004000000 */
[----:B------:R-:W-:Y:S01]  /*2030*/  STL [R1+0x31c], RZ ;  /* 0x00031cff01007387 */ /* 0x000fe20000100800 */
[----:B------:R-:W-:-:S02]  /*2040*/  SEL R11, R10, R11, !P0 ;  /* 0x0000000b0a0b7207 */ /* 0x000fc40004000000 */
[C---:B------:R-:W-:Y:S01]  /*2050*/  SEL R6, R10.reuse, R0, !P0 ;  /* 0x000000000a067207 */ /* 0x040fe20004000000 */
[----:B------:R-:W-:Y:S01]  /*2060*/  STL [R1+0x300], RZ ;  /* 0x000300ff01007387 */ /* 0x000fe20000100800 */
[C---:B------:R-:W-:Y:S02]  /*2070*/  SEL R5, R10.reuse, R22, !P0 ;  /* 0x000000160a057207 */ /* 0x040fe40004000000 */
[----:B------:R-:W-:Y:S01]  /*2080*/  SEL R3, R10, R3, !P0 ;  /* 0x000000030a037207 */ /* 0x000fe20004000000 */
[----:B------:R-:W-:Y:S01]  /*2090*/  STL [R1+0x304], RZ ;  /* 0x000304ff01007387 */ /* 0x000fe20000100800 */
[----:B------:R-:W-:Y:S02]  /*20a0*/  LOP3.LUT R23, R28, 0x40, RZ, 0x3c, !PT ;  /* 0x000000401c177812 */ /* 0x000fe400078e3cff */
[----:B------:R-:W-:Y:S01]  /*20b0*/  SHF.R.S32.HI R20, RZ, 0x5, R20 ;  /* 0x00000005ff147819 */ /* 0x000fe20000011414 */
[----:B------:R-:W-:Y:S01]  /*20c0*/  STL [R1+0x308], RZ ;  /* 0x000308ff01007387 */ /* 0x000fe20000100800 */
[----:B------:R-:W-:-:S02]  /*20d0*/  IMAD R19, R19, c[0x0][0x190], RZ ;  /* 0x0000640013137a24 */ /* 0x000fc400078e02ff */
[----:B------:R-:W-:Y:S01]  /*20e0*/  IMAD R18, R18, c[0x0][0x190], RZ ;  /* 0x0000640012127a24 */ /* 0x000fe200078e02ff */
[----:B------:R-:W-:Y:S01]  /*20f0*/  STL [R1+0x30c], RZ ;  /* 0x00030cff01007387 */ /* 0x000fe20000100800 */
[----:B------:R-:W-:Y:S02]  /*2100*/  IMAD R17, R17, c[0x0][0x190], RZ ;  /* 0x0000640011117a24 */ /* 0x000fe400078e02ff */
[----:B------:R-:W-:Y:S01]  /*2110*/  IMAD R13, R13, c[0x0][0x190], RZ ;  /* 0x000064000d0d7a24 */ /* 0x000fe200078e02ff */
[----:B------:R-:W-:Y:S01]  /*2120*/  STL [R1+0x2f0], RZ ;  /* 0x0002f0ff01007387 */ /* 0x000fe20000100800 */
[----:B------:R-:W-:Y:S02]  /*2130*/  IMAD R8, R8, c[0x0][0x190], RZ ;  /* 0x0000640008087a24 */ /* 0x000fe400078e02ff */
[----:B------:R-:W-:Y:S01]  /*2140*/  IMAD R12, R12, c[0x0][0x190], RZ ;  /* 0x000064000c0c7a24 */ /* 0x000fe200078e02ff */
        /* <DEDUP_REMOVED lines=11> */
[----:B------:R-:W-:Y:S01]  /*2200*/  IMAD.MOV.U32 R22, RZ, RZ, c[0x0][0x188] ;  /* 0x00006200ff167624 */ /* 0x000fe200078e00ff */
[----:B------:R-:W-:Y:S01]  /*2210*/  STL [R1+0x254], RZ ;  /* 0x000254ff01007387 */ /* 0x000fe20000100800 */
[----:B------:R-:W-:Y:S01]  /*2220*/  LOP3.LUT R23, R28, 0x50, RZ, 0x3c, !PT ;  /* 0x000000501c177812 */ /* 0x000fe200078e3cff */
[----:B------:R-:W-:Y:S02]  /*2230*/  IMAD R5, R5, c[0x0][0x190], RZ ;  /* 0x0000640005057a24 */ /* 0x000fe400078e02ff */
[----:B------:R-:W-:Y:S01]  /*2240*/  STL [R1+0x258], RZ ;  /* 0x000258ff01007387 */ /* 0x000fe20000100800 */
[----:B------:R-:W-:Y:S02]  /*2250*/  IMAD R3, R3, c[0x0][0x190], RZ ;  /* 0x0000640003037a24 */ /* 0x000fe400078e02ff */
[----:B------:R-:W-:Y:S01]  /*2260*/  IMAD R2, R2, c[0x0][0x190], RZ ;  /* 0x0000640002027a24 */ /* 0x000fe200078e02ff */
[----:B------:R-:W-:Y:S01]  /*2270*/  STL [R1+0x25c], RZ ;  /* 0x00025cff01007387 */ /* 0x000fe20000100800 */
[----:B------:R-:W-:-:S02]  /*2280*/  IMAD R24, R22, 0x1e, RZ ;  /* 0x0000001e16187824 */ /* 0x000fc400078e02ff */
[C---:B------:R-:W-:Y:S01]  /*2290*/  IMAD R25, R22.reuse, 0x1d, RZ ;  /* 0x0000001d16197824 */ /* 0x040fe200078e02ff */
[----:B------:R-:W-:Y:S01]  /*22a0*/  STL [R1+0x240], RZ ;  /* 0x000240ff01007387 */ /* 0x000fe20000100800 */
[C---:B------:R-:W-:Y:S02]  /*22b0*/  IMAD R26, R22.reuse, 0x1c, RZ ;  /* 0x0000001c161a7824 */ /* 0x040fe400078e02ff */
[----:B------:R-:W-:Y:S01]  /*22c0*/  IMAD R27, R22, 0x1b, RZ ;  /* 0x0000001b161b7824 */ /* 0x000fe200078e02ff */
[----:B------:R-:W-:Y:S01]  /*22d0*/  STL [R1+0x244], RZ ;  /* 0x000244ff01007387 */ /* 0x000fe20000100800 */
[----:B------:R-:W-:-:S03]  /*22e0*/  IMAD.MOV.U32 R0, RZ, RZ, c[0x0][0x180] ;  /* 0x00006000ff007624 */ /* 0x000fc600078e00ff */
[----:B------:R-:W-:Y:S04]  /*22f0*/  STL [R1+0x248], RZ ;  /* 0x000248ff01007387 */ /* 0x000fe80000100800 */
        /* <DEDUP_REMOVED lines=219> */
[----:B------:R-:W-:Y:S01]  /*30b0*/  STL [R1+0x128], RZ ;  /* 0x000128ff01007387 */ /* 0x000fe20000100800 */
[----:B------:R-:W-:-:S03]  /*30c0*/  LOP3.LUT R23, R28, 0x60, RZ, 0x3c, !PT ;  /* 0x000000601c177812 */ /* 0x000fc600078e3cff */
[----:B------:R-:W-:Y:S01]  /*30d0*/  STL [R1+0x12c], RZ ;  /* 0x00012cff01007387 */ /* 0x000fe20000100800 */
[----:B------:R-:W-:-:S03]  /*30e0*/  LOP3.LUT R23, R28, 0x70, RZ, 0x3c, !PT ;  /* 0x000000701c177812 */ /* 0x000fc600078e3cff */
[----:B------:R-:W2:Y:S04]  /*30f0*/  LDL.LU R9, [R1+0xc] ;  /* 0x00000c0001097983 */ /* 0x000ea80000300800 */
[----:B------:R-:W3:Y:S04]  /*3100*/  LDL.LU R10, [R1+0x8] ;  /* 0x00000800010a7983 */ /* 0x000ee80000300800 */
[----:B------:R-:W4:Y:S01]  /*3110*/  LDL.LU R21, [R1] ;  /* 0x0000000001157983 */ /* 0x000f220000300800 */
[----:B------:R-:W-:-:S03]  /*3120*/  IMAD R23, R22, 0x1f, RZ ;  /* 0x0000001f16177824 */ /* 0x000fc600078e02ff */
[----:B------:R0:W-:Y:S04]  /*3130*/  STL.64 [R1+0xac8], R28 ;  /* 0x000ac81c01007387 */ /* 0x0001e80000100a00 */
[----:B0-----:R-:W4:Y:S04]  /*3140*/  LDL R28, [R1+0x470] ;  /* 0x00047000011c7983 */ /* 0x001f280000100800 */
[----:B------:R-:W4:Y:S04]  /*3150*/  LDL.LU R29, [R1+0x4] ;  /* 0x00000400011d7983 */ /* 0x000f280000300800 */
[----:B------:R0:W-:Y:S01]  /*3160*/  STL [R1+0xa58], R20 ;  /* 0x000a581401007387 */ /* 0x0001e20000100800 */
[----:B--2---:R-:W-:-:S02]  /*3170*/  IMAD R9, R9, c[0x0][0x184], RZ ;  /* 0x0000610009097a24 */ /* 0x004fc400078e02ff */
[----:B---3--:R-:W-:Y:S02]  /*3180*/  IMAD R10, R10, c[0x0][0x184], RZ ;  /* 0x000061000a0a7a24 */ /* 0x008fe400078e02ff */
[----:B----4-:R-:W-:Y:S01]  /*3190*/  IMAD R21, R21, c[0x0][0x184], RZ ;  /* 0x0000610015157a24 */ /* 0x010fe200078e02ff */
[----:B0-----:R-:W-:Y:S02]  /*31a0*/  LOP3.LUT R20, R28, 0x20, RZ, 0x3c, !PT ;  /* 0x000000201c147812 */ /* 0x001fe400078e3cff */
[----:B------:R-:W-:-:S03]  /*31b0*/  LEA R28, P2, R19, c[0x0][0x168], 0x1 ;  /* 0x00005a00131c7a11 */ /* 0x000fc600078408ff */
[----:B------:R0:W-:Y:S04]  /*31c0*/  STL [R1+0xac4], R20 ;  /* 0x000ac41401007387 */ /* 0x0001e80000100800 */
[----:B------:R1:W-:Y:S01]  /*31d0*/  STL [R1+0xa9c], R28 ;  /* 0x000a9c1c01007387 */ /* 0x0003e20000100800 */
[----:B0-----:R-:W-:Y:S01]  /*31e0*/  IMAD R20, R29, c[0x0][0x184], RZ ;  /* 0x000061001d147a24 */ /* 0x001fe200078e02ff */
[----:B------:R-:W-:Y:S02]  /*31f0*/  LEA R29, P1, R18, c[0x0][0x168], 0x1 ;  /* 0x00005a00121d7a11 */ /* 0x000fe400078208ff */
[----:B-1----:R-:W-:-:S03]  /*3200*/  LEA R28, P0, R17, c[0x0][0x168], 0x1 ;  /* 0x00005a00111c7a11 */ /* 0x002fc600078008ff */
[----:B------:R0:W-:Y:S04]  /*3210*/  STL [R1+0xa94], R29 ;  /* 0x000a941d01007387 */ /* 0x0001e80000100800 */
[----:B------:R1:W-:Y:S01]  /*3220*/  STL [R1+0xa8c], R28 ;  /* 0x000a8c1c01007387 */ /* 0x0003e20000100800 */
[----:B0-----:R-:W-:Y:S02]  /*3230*/  LEA R29, P4, R13, c[0x0][0x168], 0x1 ;  /* 0x00005a000d1d7a11 */ /* 0x001fe400078808ff */
[----:B-1----:R-:W-:-:S03]  /*3240*/  LEA R28, P6, R8, c[0x0][0x168], 0x1 ;  /* 0x00005a00081c7a11 */ /* 0x002fc600078c08ff */
[----:B------:R0:W-:Y:S04]  /*3250*/  STL [R1+0xa80], R29 ;  /* 0x000a801d01007387 */ /* 0x0001e80000100800 */
[----:B------:R1:W-:Y:S01]  /*3260*/  STL [R1+0xa78], R28 ;  /* 0x000a781c01007387 */ /* 0x0003e20000100800 */
[----:B0-----:R-:W-:Y:S02]  /*3270*/  LEA R29, P5, R12, c[0x0][0x168], 0x1 ;  /* 0x00005a000c1d7a11 */ /* 0x001fe400078a08ff */
[----:B-1----:R-:W-:-:S03]  /*3280*/  LEA R28, P3, R15, c[0x0][0x168], 0x1 ;  /* 0x00005a000f1c7a11 */ /* 0x002fc600078608ff */
[----:B------:R0:W-:Y:S04]  /*3290*/  STL [R1+0xa70], R29 ;  /* 0x000a701d01007387 */ /* 0x0001e80000100800 */
[----:B------:R1:W-:Y:S01]  /*32a0*/  STL [R1+0xa64], R28 ;  /* 0x000a641c01007387 */ /* 0x0003e20000100800 */
[----:B0-----:R-:W-:Y:S02]  /*32b0*/  LEA.HI.X.SX32 R29, R19, c[0x0][0x16c], 0x1, P2 ;  /* 0x00005b00131d7a11 */ /* 0x001fe400010f0eff */
[----:B------:R-:W-:Y:S02]  /*32c0*/  LEA R19, P2, R16, c[0x0][0x168], 0x1 ;  /* 0x00005a0010137a11 */ /* 0x000fe400078408ff */
[----:B-1----:R-:W-:Y:S01]  /*32d0*/  LEA.HI.X.SX32 R28, R18, c[0x0][0x16c], 0x1, P1 ;  /* 0x00005b00121c7a11 */ /* 0x002fe200008f0eff */
[----:B------:R-:W-:Y:S01]  /*32e0*/  STL [R1+0xa98], R29 ;  /* 0x000a981d01007387 */ /* 0x000fe20000100800 */
[----:B------:R-:W-:-:S03]  /*32f0*/  LEA R18, P1, R14, c[0x0][0x168], 0x1 ;  /* 0x00005a000e127a11 */ /* 0x000fc600078208ff */
[----:B------:R0:W-:Y:S04]  /*3300*/  STL [R1+0xa5c], R19 ;  /* 0x000a5c1301007387 */ /* 0x0001e80000100800 */
[----:B------:R1:W-:Y:S04]  /*3310*/  STL [R1+0xa90], R28 ;  /* 0x000a901c01007387 */ /* 0x0003e80000100800 */
[----:B------:R2:W-:Y:S01]  /*3320*/  STL [R1+0x4b4], R18 ;  /* 0x0004b41201007387 */ /* 0x0005e20000100800 */
[----:B0-----:R-:W-:Y:S02]  /*3330*/  LEA.HI.X.SX32 R19, R17, c[0x0][0x16c], 0x1, P0 ;  /* 0x00005b0011137a11 */ /* 0x001fe400000f0eff */
[----:B------:R-:W-:Y:S01]  /*3340*/  LEA R17, P0, R11, c[0x0][0x168], 0x1 ;  /* 0x00005a000b117a11 */ /* 0x000fe200078008ff */
[----:B-1----:R-:W-:-:S02]  /*3350*/  IMAD.WIDE R28, R10, 0x2, RZ ;  /* 0x000000020a1c7825 */ /* 0x002fc400078e02ff */
[----:B------:R-:W-:Y:S01]  /*3360*/  STL [R1+0xa84], R19 ;  /* 0x000a841301007387 */ /* 0x000fe20000100800 */
[----:B--2---:R-:W-:-:S03]  /*3370*/  LEA.HI.X.SX32 R18, R13, c[0x0][0x16c], 0x1, P4 ;  /* 0x00005b000d127a11 */ /* 0x004fc600020f0eff */
[----:B------:R0:W-:Y:S01]  /*3380*/  STL [R1+0x4ac], R17 ;  /* 0x0004ac1101007387 */ /* 0x0001e20000100800 */
[----:B------:R-:W-:-:S03]  /*3390*/  LEA R13, P4, R7, c[0x0][0x168], 0x1 ;  /* 0x00005a00070d7a11 */ /* 0x000fc600078808ff */
[----:B------:R1:W-:Y:S04]  /*33a0*/  STL [R1+0xa7c], R18 ;  /* 0x000a7c1201007387 */ /* 0x0003e80000100800 */
[----:B------:R2:W-:Y:S01]  /*33b0*/  STL [R1+0x4a4], R13 ;  /* 0x0004a40d01007387 */ /* 0x0005e20000100800 */
[----:B0-----:R-:W-:Y:S02]  /*33c0*/  LEA.HI.X.SX32 R17, R8, c[0x0][0x16c], 0x1, P6 ;  /* 0x00005b0008117a11 */ /* 0x001fe400030f0eff */
[----:B------:R-:W-:Y:S01]  /*33d0*/  LEA R8, P6, R6, c[0x0][0x168], 0x1 ;  /* 0x00005a0006087a11 */ /* 0x000fe200078c08ff */
[----:B-1----:R-:W-:Y:S02]  /*33e0*/  IMAD.WIDE R18, R9, 0x2, RZ ;  /* 0x0000000209127825 */ /* 0x002fe400078e02ff */
[----:B------:R-:W-:Y:S01]  /*33f0*/  STL [R1+0xa74], R17 ;  /* 0x000a741101007387 */ /* 0x000fe20000100800 */
[----:B--2---:R-:W-:-:S03]  /*3400*/  LEA.HI.X.SX32 R13, R12, c[0x0][0x16c], 0x1, P5 ;  /* 0x00005b000c0d7a11 */ /* 0x004fc600028f0eff */
[----:B------:R0:W-:Y:S01]  /*3410*/  STL [R1+0x49c], R8 ;  /* 0x00049c0801007387 */ /* 0x0001e20000100800 */
[----:B------:R-:W-:-:S03]  /*3420*/  LEA R12, P5, R5, c[0x0][0x168], 0x1 ;  /* 0x00005a00050c7a11 */ /* 0x000fc600078a08ff */
[----:B------:R-:W-:Y:S04]  /*3430*/  STL [R1+0xa6c], R13 ;  /* 0x000a6c0d01007387 */ /* 0x000fe80000100800 */
[----:B------:R1:W-:Y:S01]  /*3440*/  STL [R1+0x494], R12 ;  /* 0x0004940c01007387 */ /* 0x0003e20000100800 */
[----:B0-----:R-:W-:Y:S02]  /*3450*/  LEA.HI.X.SX32 R8, R15, c[0x0][0x16c], 0x1, P3 ;  /* 0x00005b000f087a11 */ /* 0x001fe400018f0eff */
[----:B------:R-:W-:Y:S02]  /*3460*/  LEA.HI.X.SX32 R10, R11, c[0x0][0x16c], 0x1, P0 ;  /* 0x00005b000b0a7a11 */ /* 0x000fe400000f0eff */
[----:B------:R-:W-:Y:S01]  /*3470*/  LEA.HI.X.SX32 R7, R7, c[0x0][0x16c], 0x1, P4 ;  /* 0x00005b0007077a11 */ /* 0x000fe200020f0eff */
[----:B------:R0:W-:Y:S01]  /*3480*/  STL [R1+0xa60], R8 ;  /* 0x000a600801007387 */ /* 0x0001e20000100800 */
[----:B------:R-:W-:-:S02]  /*3490*/  LEA.HI.X.SX32 R6, R6, c[0x0][0x16c], 0x1, P6 ;  /* 0x00005b0006067a11 */ /* 0x000fc400030f0eff */
[----:B-1----:R-:W-:Y:S02]  /*34a0*/  LEA.HI.X.SX32 R12, R16, c[0x0][0x16c], 0x1, P2 ;  /* 0x00005b00100c7a11 */ /* 0x002fe400010f0eff */
[----:B------:R-:W-:Y:S02]  /*34b0*/  LEA.HI.X.SX32 R5, R5, c[0x0][0x16c], 0x1, P5 ;  /* 0x00005b0005057a11 */ /* 0x000fe400028f0eff */
[----:B------:R-:W-:Y:S01]  /*34c0*/  LEA R17, P3, R4, c[0x0][0x168], 0x1 ;  /* 0x00005a0004117a11 */ /* 0x000fe200078608ff */
[----:B------:R-:W-:Y:S01]  /*34d0*/  STL [R1+0x534], R12 ;  /* 0x0005340c01007387 */ /* 0x000fe20000100800 */
[----:B------:R-:W-:Y:S02]  /*34e0*/  LEA R15, P2, R3, c[0x0][0x168], 0x1 ;  /* 0x00005a00030f7a11 */ /* 0x000fe400078408ff */
[----:B0-----:R-:W-:Y:S02]  /*34f0*/  LEA.HI.X.SX32 R8, R14, c[0x0][0x16c], 0x1, P1 ;  /* 0x00005b000e087a11 */ /* 0x001fe400008f0eff */
[----:B------:R-:W-:-:S03]  /*3500*/  LEA R13, P1, R2, c[0x0][0x168], 0x1 ;  /* 0x00005a00020d7a11 */ /* 0x000fc600078208ff */
[----:B------:R0:W-:Y:S04]  /*3510*/  STL [R1+0x4b0], R8 ;  /* 0x0004b00801007387 */ /* 0x0001e80000100800 */
[----:B------:R1:W-:Y:S01]  /*3520*/  STL.64 [R1+0x510], R18 ;  /* 0x0005101201007387 */ /* 0x0003e20000100a00 */
[----:B0-----:R-:W-:-:S04]  /*3530*/  IMAD.WIDE R8, R20, 0x2, RZ ;  /* 0x0000000214087825 */ /* 0x001fc800078e02ff */
[----:B-1----:R-:W-:Y:S02]  /*3540*/  IMAD.WIDE R18, R21, 0x2, RZ ;  /* 0x0000000215127825 */ /* 0x002fe400078e02ff */
[----:B------:R-:W2:Y:S01]  /*3550*/  LDL.64 R20, [R1+0x510] ;  /* 0x0005100001147983 */ /* 0x000ea20000100a00 */
[----:B------:R-:W-:Y:S01]  /*3560*/  LEA.HI.X.SX32 R16, R4, c[0x0][0x16c], 0x1, P3 ;  /* 0x00005b0004107a11 */ /* 0x000fe200018f0eff */
[----:B------:R-:W-:Y:S01]  /*3570*/  IMAD R11, R22, 0x19, RZ ;  /* 0x00000019160b7824 */ /* 0x000fe200078e02ff */
[----:B------:R-:W-:Y:S01]  /*3580*/  LEA.HI.X.SX32 R14, R3, c[0x0][0x16c], 0x1, P2 ;  /* 0x00005b00030e7a11 */ /* 0x000fe200010f0eff */
[----:B------:R-:W-:Y:S01]  /*3590*/  STL.64 [R1+0x508], R28 ;  /* 0x0005081c01007387 */ /* 0x000fe20000100a00 */
[----:B------:R-:W-:Y:S01]  /*35a0*/  LEA.HI.X.SX32 R12, R2, c[0x0][0x16c], 0x1, P1 ;  /* 0x00005b00020c7a11 */ /* 0x000fe200008f0eff */
[----:B------:R-:W-:Y:S02]  /*35b0*/  IMAD.WIDE R2, R23, 0x2, R28 ;  /* 0x0000000217027825 */ /* 0x000fe400078e021c */
[----:B------:R0:W-:Y:S04]  /*35c0*/  STL [R1+0x4a8], R10 ;  /* 0x0004a80a01007387 */ /* 0x0001e80000100800 */
[----:B------:R-:W-:Y:S04]  /*35d0*/  STL.64 [R1+0x500], R8 ;  /* 0x0005000801007387 */ /* 0x000fe80000100a00 */
[----:B------:R-:W-:Y:S01]  /*35e0*/  STL [R1+0x4a0], R7 ;  /* 0x0004a00701007387 */ /* 0x000fe20000100800 */
[----:B0-----:R-:W-:-:S03]  /*35f0*/  IMAD R10, R22, 0x1a, RZ ;  /* 0x0000001a160a7824 */ /* 0x001fc600078e02ff */
[----:B------:R-:W-:Y:S04]  /*3600*/  STL.64 [R1+0x4f8], R18 ;  /* 0x0004f81201007387 */ /* 0x000fe80000100a00 */
[----:B------:R0:W-:Y:S04]  /*3610*/  STL [R1+0x498], R6 ;  /* 0x0004980601007387 */ /* 0x0001e80000100800 */
[----:B------:R2:W-:Y:S01]  /*3620*/  STL [R1+0x490], R5 ;  /* 0x0004900501007387 */ /* 0x0005e20000100800 */
[----:B0-----:R-:W-:-:S04]  /*3630*/  IMAD.WIDE R6, R23, 0x2, R8 ;  /* 0x0000000217067825 */ /* 0x001fc800078e0208 */
[----:B--2---:R-:W-:-:S05]  /*3640*/  IMAD.WIDE R4, R23, 0x2, R20 ;  /* 0x0000000217047825 */ /* 0x004fca00078e0214 */
[----:B------:R0:W-:Y:S04]  /*3650*/  STL.64 [R1+0xa48], R4 ;  /* 0x000a480401007387 */ /* 0x0001e80000100a00 */
[----:B------:R1:W-:Y:S04]  /*3660*/  STL.64 [R1+0xa40], R2 ;  /* 0x000a400201007387 */ /* 0x0003e80000100a00 */
[----:B------:R2:W-:Y:S01]  /*3670*/  STL.64 [R1+0xa38], R6 ;  /* 0x000a380601007387 */ /* 0x0005e20000100a00 */
[----:B0-----:R-:W-:-:S04]  /*3680*/  IMAD.WIDE R4, R23, 0x2, R18 ;  /* 0x0000000217047825 */ /* 0x001fc800078e0212 */
[C---:B-1----:R-:W-:Y:S01]  /*3690*/  IMAD.WIDE R2, R24.reuse, 0x2, R20 ;  /* 0x0000000218027825 */ /* 0x042fe200078e0214 */
[----:B------:R0:W-:Y:S03]  /*36a0*/  STL.64 [R1+0xa30], R4 ;  /* 0x000a300401007387 */ /* 0x0001e60000100a00 */
[C---:B--2---:R-:W-:Y:S01]  /*36b0*/  IMAD.WIDE R6, R24.reuse, 0x2, R28 ;  /* 0x0000000218067825 */ /* 0x044fe200078e021c */
[----:B------:R1:W-:Y:S04]  /*36c0*/  STL.64 [R1+0xa28], R2 ;  /* 0x000a280201007387 */ /* 0x0003e80000100a00 */
[----:B------:R2:W-:Y:S01]  /*36d0*/  STL.64 [R1+0xa20], R6 ;  /* 0x000a200601007387 */ /* 0x0005e20000100a00 */
[----:B0-----:R-:W-:-:S04]  /*36e0*/  IMAD.WIDE R4, R24, 0x2, R8 ;  /* 0x0000000218047825 */ /* 0x001fc800078e0208 */
[----:B-1----:R-:W-:Y:S01]  /*36f0*/  IMAD.WIDE R2, R24, 0x2, R18 ;  /* 0x0000000218027825 */ /* 0x002fe200078e0212 */
[----:B------:R0:W-:Y:S03]  /*3700*/  STL.64 [R1+0xa18], R4 ;  /* 0x000a180401007387 */ /* 0x0001e60000100a00 */
[C---:B--2---:R-:W-:Y:S01]  /*3710*/  IMAD.WIDE R6, R25.reuse, 0x2, R20 ;  /* 0x0000000219067825 */ /* 0x044fe200078e0214 */
[----:B------:R1:W-:Y:S04]  /*3720*/  STL.64 [R1+0xa10], R2 ;  /* 0x000a100201007387 */ /* 0x0003e80000100a00 */
[----:B------:R2:W-:Y:S01]  /*3730*/  STL.64 [R1+0xa08], R6 ;  /* 0x000a080601007387 */ /* 0x0005e20000100a00 */
[----:B0-----:R-:W-:-:S04]  /*3740*/  IMAD.WIDE R4, R25, 0x2, R28 ;  /* 0x0000000219047825 */ /* 0x001fc800078e021c */
[C---:B-1----:R-:W-:Y:S01]  /*3750*/  IMAD.WIDE R2, R25.reuse, 0x2, R8 ;  /* 0x0000000219027825 */ /* 0x042fe200078e0208 */
[----:B------:R0:W-:Y:S03]  /*3760*/  STL.64 [R1+0xa00], R4 ;  /* 0x000a000401007387 */ /* 0x0001e60000100a00 */
[----:B--2---:R-:W-:Y:S01]  /*3770*/  IMAD.WIDE R6, R25, 0x2, R18 ;  /* 0x0000000219067825 */ /* 0x004fe200078e0212 */
        /* <DEDUP_REMOVED lines=9> */
[C---:B-1----:R-:W-:Y:S01]  /*3810*/  IMAD.WIDE R2, R27.reuse, 0x2, R20 ;  /* 0x000000021b027825 */ /* 0x042fe200078e0214 */
[----:B------:R0:W-:Y:S03]  /*3820*/  STL.64 [R1+0x9d0], R4 ;  /* 0x0009d00401007387 */ /* 0x0001e60000100a00 */
[C---:B--2---:R-:W-:Y:S01]  /*3830*/  IMAD.WIDE R6, R27.reuse, 0x2, R8 ;  /* 0x000000021b067825 */ /* 0x044fe200078e0208 */
[----:B------:R1:W-:Y:S03]  /*3840*/  STL.64 [R1+0x9c8], R2 ;  /* 0x0009c80201007387 */ /* 0x0003e60000100a00 */
[----:B0-----:R-:W-:-:S04]  /*3850*/  IMAD.WIDE R4, R27, 0x2, R28 ;  /* 0x000000021b047825 */ /* 0x001fc800078e021c */
[----:B-1----:R-:W-:Y:S01]  /*3860*/  IMAD.WIDE R2, R27, 0x2, R18 ;  /* 0x000000021b027825 */ /* 0x002fe200078e0212 */
[----:B------:R0:W-:Y:S04]  /*3870*/  STL.64 [R1+0x9c0], R4 ;  /* 0x0009c00401007387 */ /* 0x0001e80000100a00 */
[----:B------:R1:W-:Y:S04]  /*3880*/  STL.64 [R1+0x9b8], R6 ;  /* 0x0009b80601007387 */ /* 0x0003e80000100a00 */
[----:B------:R2:W-:Y:S01]  /*3890*/  STL.64 [R1+0x9b0], R2 ;  /* 0x0009b00201007387 */ /* 0x0005e20000100a00 */
[----:B0-----:R-:W-:-:S04]  /*38a0*/  IMAD.WIDE R4, R10, 0x2, R20 ;  /* 0x000000020a047825 */ /* 0x001fc800078e0214 */
[C---:B-1----:R-:W-:Y:S01]  /*38b0*/  IMAD.WIDE R6, R10.reuse, 0x2, R8 ;  /* 0x000000020a067825 */ /* 0x042fe200078e0208 */
[----:B------:R0:W-:Y:S03]  /*38c0*/  STL.64 [R1+0x9a8], R4 ;  /* 0x0009a80401007387 */ /* 0x0001e60000100a00 */
[----:B--2---:R-:W-:-:S05]  /*38d0*/  IMAD.WIDE R2, R10, 0x2, R28 ;  /* 0x000000020a027825 */ /* 0x004fca00078e021c */
[----:B------:R1:W-:Y:S01]  /*38e0*/  STL.64 [R1+0x9a0], R2 ;  /* 0x0009a00201007387 */ /* 0x0003e20000100a00 */
[----:B0-----:R-:W-:-:S03]  /*38f0*/  IMAD.WIDE R4, R10, 0x2, R18 ;  /* 0x000000020a047825 */ /* 0x001fc600078e0212 */
[----:B------:R0:W-:Y:S01]  /*3900*/  STL.64 [R1+0x998], R6 ;  /* 0x0009980601007387 */ /* 0x0001e20000100a00 */
[----:B------:R-:W-:-:S03]  /*3910*/  IMAD R10, R22, 0x18, RZ ;  /* 0x00000018160a7824 */ /* 0x000fc600078e02ff */
[----:B------:R2:W-:Y:S01]  /*3920*/  STL.64 [R1+0x990], R4 ;  /* 0x0009900401007387 */ /* 0x0005e20000100a00 */
[----:B-1----:R-:W-:-:S05]  /*3930*/  IMAD.WIDE R2, R11, 0x2, R20 ;  /* 0x000000020b027825 */ /* 0x002fca00078e0214 */
[----:B------:R1:W-:Y:S01]  /*3940*/  STL.64 [R1+0x988], R2 ;  /* 0x0009880201007387 */ /* 0x0003e20000100a00 */
[----:B0-----:R-:W-:-:S04]  /*3950*/  IMAD.WIDE R6, R11, 0x2, R8 ;  /* 0x000000020b067825 */ /* 0x001fc800078e0208 */
[----:B--2---:R-:W-:-:S05]  /*3960*/  IMAD.WIDE R4, R11, 0x2, R28 ;  /* 0x000000020b047825 */ /* 0x004fca00078e021c */
[----:B------:R0:W-:Y:S01]  /*3970*/  STL.64 [R1+0x980], R4 ;  /* 0x0009800401007387 */ /* 0x0001e20000100a00 */
[----:B-1----:R-:W-:-:S03]  /*3980*/  IMAD.WIDE R2, R11, 0x2, R18 ;  /* 0x000000020b027825 */ /* 0x002fc600078e0212 */
[----:B------:R1:W-:Y:S01]  /*3990*/  STL.64 [R1+0x978], R6 ;  /* 0x0009780601007387 */ /* 0x0003e20000100a00 */
[----:B------:R-:W-:-:S03]  /*39a0*/  IMAD R11, R22, 0x17, RZ ;  /* 0x00000017160b7824 */ /* 0x000fc600078e02ff */
        /* <DEDUP_REMOVED lines=62> */
[----:B------:R-:W-:-:S03]  /*3d90*/  IMAD.SHL.U32 R10, R22, 0x10, RZ ;  /* 0x00000010160a7824 */ /* 0x000fc600078e00ff */
        /* <DEDUP_REMOVED lines=127> */
[----:B-1----:R-:W-:-:S04]  /*4590*/  IMAD.WIDE R2, R11, 0x2, R20 ;  /* 0x000000020b027825 */ /* 0x002fc800078e0214 */
[C---:B0-----:R-:W-:Y:S01]  /*45a0*/  IMAD.WIDE R6, R11.reuse, 0x2, R28 ;  /* 0x000000020b067825 */ /* 0x041fe200078e021c */
        /* <DEDUP_REMOVED lines=14> */
[----:B------:R1:W-:Y:S03]  /*4690*/  STL.64 [R1+0x690], R6 ;  /* 0x0006900601007387 */ /* 0x0003e60000100a00 */
[C---:B0-----:R-:W-:Y:S02]  /*46a0*/  IMAD.WIDE R2, R22.reuse, 0x2, R28 ;  /* 0x0000000216027825 */ /* 0x041fe400078e021c */
[----:B------:R0:W5:Y:S02]  /*46b0*/  LDL.LU.64 R28, [R1+0xac8] ;  /* 0x000ac800011c7983 */ /* 0x0001640000300a00 */
[----:B-1----:R-:W-:-:S02]  /*46c0*/  IMAD.WIDE R6, R22, 0x2, R8 ;  /* 0x0000000216067825 */ /* 0x002fc400078e0208 */
[----:B------:R1:W-:Y:S04]  /*46d0*/  STL.64 [R1+0x688], R4 ;  /* 0x0006880401007387 */ /* 0x0003e80000100a00 */
[----:B------:R2:W-:Y:S04]  /*46e0*/  STL.64 [R1+0x680], R2 ;  /* 0x0006800201007387 */ /* 0x0005e80000100a00 */
[----:B------:R0:W-:Y:S01]  /*46f0*/  STL.64 [R1+0x678], R6 ;  /* 0x0006780601007387 */ /* 0x0001e20000100a00 */
[----:B-1----:R-:W-:-:S04]  /*4700*/  IMAD.WIDE R4, R22, 0x2, R18 ;  /* 0x0000000216047825 */ /* 0x002fc800078e0212 */
[----:B--2---:R-:W-:Y:S01]  /*4710*/  IMAD.MOV.U32 R2, RZ, RZ, c[0x0][0x160] ;  /* 0x00005800ff027624 */ /* 0x004fe200078e00ff */
[----:B------:R0:W-:Y:S01]  /*4720*/  STL.64 [R1+0x670], R4 ;  /* 0x0006700401007387 */ /* 0x0001e20000100a00 */
[----:B------:R-:W-:-:S03]  /*4730*/  IMAD.MOV.U32 R3, RZ, RZ, c[0x0][0x164] ;  /* 0x00005900ff037624 */ /* 0x000fc600078e00ff */
.L_x_2:
[----:B0-----:R-:W2:Y:S04]  /*4740*/  LDL.64 R4, [R1+0x508] ;  /* 0x0005080001047983 */ /* 0x001ea80000100a00 */
[----:B-----5:R-:W-:Y:S04]  /*4750*/  STL [R1+0x13c0], R28 ;  /* 0x0013c01c01007387 */ /* 0x020fe80000100800 */
[----:B------:R-:W-:Y:S04]  /*4760*/  STL.64 [R1+0x1368], R26 ;  /* 0x0013681a01007387 */ /* 0x000fe80000100a00 */
[----:B------:R-:W-:Y:S04]  /*4770*/  STL [R1+0x138c], R26 ;  /* 0x00138c1a01007387 */ /* 0x000fe80000100800 */
[----:B------:R-:W-:Y:S04]  /*4780*/  STL [R1+0x139c], R26 ;  /* 0x00139c1a01007387 */ /* 0x000fe80000100800 */
[----:B------:R-:W-:Y:S04]  /*4790*/  STL.64 [R1+0x13b0], R26 ;  /* 0x0013b01a01007387 */ /* 0x000fe80000100a00 */
[----:B------:R-:W-:Y:S04]  /*47a0*/  STL.64 [R1+0x13d8], R26 ;  /* 0x0013d81a01007387 */ /* 0x000fe80000100a00 */
[----:B------:R-:W-:Y:S04]  /*47b0*/  STL.64 [R1+0x1438], R26 ;  /* 0x0014381a01007387 */ /* 0x000fe80000100a00 */
[----:B------:R-:W-:Y:S04]  /*47c0*/  STL.64 [R1+0x1468], R26 ;  /* 0x0014681a01007387 */ /* 0x000fe80000100a00 */
[----:B------:R-:W-:Y:S04]  /*47d0*/  STL.64 [R1+0x1498], R26 ;  /* 0x0014981a01007387 */ /* 0x000fe80000100a00 */
[----:B------:R0:W-:Y:S04]  /*47e0*/  STL.64 [R1+0x14c8], R26 ;  /* 0x0014c81a01007387 */ /* 0x0001e80000100a00 */
[----:B0-----:R-:W3:Y:S01]  /*47f0*/  LDL.64 R26, [R1+0x680] ;  /* 0x00068000011a7983 */ /* 0x001ee20000100a00 */
[----:B------:R-:W-:-:S02]  /*4800*/  ISETP.GT.AND P1, PT, R0, RZ, PT ;  /* 0x000000ff0000720c */ /* 0x000fc40003f24270 */
[----:B--2---:R-:W-:-:S05]  /*4810*/  IADD3 R6, P0, R4, R2, RZ ;  /* 0x0000000204067210 */ /* 0x004fca0007f1e0ff */
[----:B------:R-:W-:Y:S01]  /*4820*/  IMAD.X R7, R5, 0x1, R3, P0 ;  /* 0x0000000105077824 */ /* 0x000fe200000e0603 */
[----:B---3--:R0:W-:Y:S04]  /*4830*/  STL.64 [R1+0x14d0], R26 ;  /* 0x0014d01a01007387 */ /* 0x0081e80000100a00 */
[----:B0-----:R-:W2:Y:S04]  /*4840*/  LDL.64 R26, [R1+0x500] ;  /* 0x00050000011a7983 */ /* 0x001ea80000100a00 */
[----:B------:R-:W-:Y:S04]  /*4850*/  STL.64 [R1+0x1360], R24 ;  /* 0x0013601801007387 */ /* 0x000fe80000100a00 */
[----:B------:R-:W-:Y:S04]  /*4860*/  STL [R1+0x1370], R24 ;  /* 0x0013701801007387 */ /* 0x000fe80000100800 */
[----:B------:R-:W-:Y:S04]  /*4870*/  STL [R1+0x1384], R24 ;  /* 0x0013841801007387 */ /* 0x000fe80000100800 */
[----:B------:R-:W-:Y:S04]  /*4880*/  STL [R1+0x1394], R24 ;  /* 0x0013941801007387 */ /* 0x000fe80000100800 */
[----:B------:R-:W-:Y:S04]  /*4890*/  STL [R1+0x13a4], R24 ;  /* 0x0013a41801007387 */ /* 0x000fe80000100800 */
[----:B------:R-:W-:Y:S04]  /*48a0*/  STL [R1+0x13bc], R24 ;  /* 0x0013bc1801007387 */ /* 0x000fe80000100800 */
[----:B------:R-:W-:Y:S04]  /*48b0*/  STL.64 [R1+0x13f0], R24 ;  /* 0x0013f01801007387 */ /* 0x000fe80000100a00 */
        /* <DEDUP_REMOVED lines=9> */
[----:B------:R-:W-:Y:S04]  /*4950*/  STL [R1+0x1380], R22 ;  /* 0x0013801601007387 */ /* 0x000fe80000100800 */
        /* <DEDUP_REMOVED lines=8> */
[----:B------:R0:W-:Y:S04]  /*49e0*/  STL.64 [R1+0x14b0], R22 ;  /* 0x0014b01601007387 */ /* 0x0001e80000100a00 */
[----:B0-----:R-:W3:Y:S04]  /*49f0*/  LDL.64 R22, [R1+0x4f8] ;  /* 0x0004f80001167983 */ /* 0x001ee80000100a00 */
[----:B------:R-:W-:Y:S04]  /*4a00*/  STL.64 [R1+0x1350], R20 ;  /* 0x0013501401007387 */ /* 0x000fe80000100a00 */
[----:B------:R-:W-:Y:S04]  /*4a10*/  STL.64 [R1+0x1378], R20 ;  /* 0x0013781401007387 */ /* 0x000fe80000100a00 */
        /* <DEDUP_REMOVED lines=11> */
[----:B------:R0:W-:Y:S04]  /*4ad0*/  STL.64 [R1+0x1408], R12 ;  /* 0x0014080c01007387 */ /* 0x0001e80000100a00 */
[----:B------:R-:W-:Y:S04]  /*4ae0*/  STL.64 [R1+0x1340], R18 ;  /* 0x0013401201007387 */ /* 0x000fe80000100a00 */
[----:B------:R-:W-:Y:S01]  /*4af0*/  STL.64 [R1+0x13d0], R18 ;  /* 0x0013d01201007387 */ /* 0x000fe20000100a00 */
[----:B0-----:R-:W-:-:S03]  /*4b00*/  PRMT R12, RZ, 0x7610, R12 ;  /* 0x00007610ff0c7816 */ /* 0x001fc6000000000c */
[----:B------:R-:W-:Y:S04]  /*4b10*/  STL.64 [R1+0x13f8], R18 ;  /* 0x0013f81201007387 */ /* 0x000fe80000100a00 */
[----:B------:R-:W-:Y:S04]  /*4b20*/  STL.64 [R1+0x1430], R18 ;  /* 0x0014301201007387 */ /* 0x000fe80000100a00 */
[----:B------:R-:W4:Y:S01]  /*4b30*/  @P1 LDG.E.U16 R12, [R6.64] ;  /* 0x00000004060c1981 */ /* 0x000f22000c1e1500 */
[----:B------:R-:W-:-:S03]  /*4b40*/  PRMT R11, RZ, 0x7610, R11 ;  /* 0x00007610ff0b7816 */ /* 0x000fc6000000000b */
[----:B------:R-:W-:Y:S04]  /*4b50*/  STL.64 [R1+0x1460], R18 ;  /* 0x0014601201007387 */ /* 0x000fe80000100a00 */
[----:B------:R-:W-:Y:S04]  /*4b60*/  STL.64 [R1+0x1490], R18 ;  /* 0x0014901201007387 */ /* 0x000fe80000100a00 */
[----:B------:R0:W-:Y:S04]  /*4b70*/  STL.64 [R1+0x14c0], R18 ;  /* 0x0014c01201007387 */ /* 0x0001e80000100a00 */
[----:B------:R-:W-:Y:S04]  /*4b80*/  STL.64 [R1+0x1338], R14 ;  /* 0x0013380e01007387 */ /* 0x000fe80000100a00 */
[----:B------:R-:W-:Y:S04]  /*4b90*/  STL.64 [R1+0x1330], R16 ;  /* 0x0013301001007387 */ /* 0x000fe80000100a00 */
[----:B------:R-:W-:Y:S04]  /*4ba0*/  STL [R1+0x12d0], R29 ;  /* 0x0012d01d01007387 */ /* 0x000fe80000100800 */
[----:B0-----:R-:W4:Y:S01]  /*4bb0*/  LDL.64 R18, [R1+0x678] ;  /* 0x0006780001127983 */ /* 0x001f220000100a00 */
[----:B--2---:R-:W-:-:S05]  /*4bc0*/  IADD3 R8, P2, R26, R2, RZ ;  /* 0x000000021a087210 */ /* 0x004fca0007f5e0ff */
[----:B------:R-:W-:Y:S02]  /*4bd0*/  IMAD.X R9, R27, 0x1, R3, P2 ;  /* 0x000000011b097824 */ /* 0x000fe400010e0603 */
[----:B------:R-:W2:Y:S04]  /*4be0*/  LDL.LU.64 R26, [R1+0x14d0] ;  /* 0x0014d000011a7983 */ /* 0x000ea80000300a00 */
[----:B------:R0:W2:Y:S01]  /*4bf0*/  @P1 LDG.E.U16 R11, [R8.64] ;  /* 0x00000004080b1981 */ /* 0x0000a2000c1e1500 */
[----:B---3--:R-:W-:-:S05]  /*4c00*/  IADD3 R4, P0, R22, R2, RZ ;  /* 0x0000000216047210 */ /* 0x008fca0007f1e0ff */
[----:B------:R-:W-:Y:S02]  /*4c10*/  IMAD.X R5, R23, 0x1, R3, P0 ;  /* 0x0000000117057824 */ /* 0x000fe400000e0603 */
[----:B------:R-:W3:Y:S04]  /*4c20*/  LDL.64 R22, [R1+0x670] ;  /* 0x0006700001167983 */ /* 0x000ee80000100a00 */
[----:B----4-:R1:W-:Y:S04]  /*4c30*/  STL [R1+0x48c], R12 ;  /* 0x00048c0c01007387 */ /* 0x0103e80000100800 */
[----:B0-----:R-:W4:Y:S01]  /*4c40*/  LDL.64 R8, [R1+0x510] ;  /* 0x0005100001087983 */ /* 0x001f220000100a00 */
[----:B------:R-:W-:-:S02]  /*4c50*/  PRMT R10, RZ, 0x7610, R10 ;  /* 0x00007610ff0a7816 */ /* 0x000fc4000000000a */
[----:B------:R-:W-:Y:S01]  /*4c60*/  PRMT R20, RZ, 0x7610, R20 ;  /* 0x00007610ff147816 */ /* 0x000fe20000000014 */
[----:B-1----:R-:W2:Y:S04]  /*4c70*/  LDL.64 R12, [R1+0x688] ;  /* 0x00068800010c7983 */ /* 0x002ea80000100a00 */
[----:B------:R0:W2:Y:S01]  /*4c80*/  @P1 LDG.E.U16 R10, [R4.64] ;  /* 0x00000004040a1981 */ /* 0x0000a2000c1e1500 */
[----:B------:R-:W-:Y:S02]  /*4c90*/  ISETP.GT.AND P0, PT, R0, 0x1, PT ;  /* 0x000000010000780c */ /* 0x000fe40003f04270 */
[----:B------:R-:W-:Y:S02]  /*4ca0*/  PRMT R24, RZ, 0x7610, R24 ;  /* 0x00007610ff187816 */ /* 0x000fe40000000018 */
[----:B------:R-:W-:-:S02]  /*4cb0*/  PRMT R25, RZ, 0x7610, R25 ;  /* 0x00007610ff197816 */ /* 0x000fc40000000019 */
[----:B----4-:R-:W-:Y:S01]  /*4cc0*/  IADD3 R6, P3, R8, R2, RZ ;  /* 0x0000000208067210 */ /* 0x010fe20007f7e0ff */
[----:B0-----:R-:W-:-:S04]  /*4cd0*/  IMAD.MOV.U32 R5, RZ, RZ, R9 ;  /* 0x000000ffff057224 */ /* 0x001fc800078e0009 */
[----:B------:R-:W-:-:S05]  /*4ce0*/  IMAD.X R7, R5, 0x1, R3, P3 ;  /* 0x0000000105077824 */ /* 0x000fca00018e0603 */
[----:B------:R3:W4:Y:S01]  /*4cf0*/  @P1 LDG.E.U16 R20, [R6.64] ;  /* 0x0000000406141981 */ /* 0x000722000c1e1500 */
[----:B------:R-:W-:Y:S01]  /*4d00*/  IMAD.MOV.U32 R4, RZ, RZ, R8 ;  /* 0x000000ffff047224 */ /* 0x000fe200078e0008 */
[-C--:B------:R-:W-:Y:S02]  /*4d10*/  IADD3 R4, P3, R18, R2.reuse, RZ ;  /* 0x0000000212047210 */ /* 0x080fe40007f7e0ff */
[----:B--2---:R-:W-:-:S03]  /*4d20*/  IADD3 R8, P2, R26, R2, RZ ;  /* 0x000000021a087210 */ /* 0x004fc60007f5e0ff */
[--C-:B------:R-:W-:Y:S02]  /*4d30*/  IMAD.X R5, R19, 0x1, R3.reuse, P3 ;  /* 0x0000000113057824 */ /* 0x100fe400018e0603 */
[----:B------:R-:W-:Y:S01]  /*4d40*/  IMAD.X R9, R27, 0x1, R3, P2 ;  /* 0x000000011b097824 */ /* 0x000fe200010e0603 */
[-C--:B---3--:R-:W-:Y:S01]  /*4d50*/  IADD3 R6, P1, R22, R2.reuse, RZ ;  /* 0x0000000216067210 */ /* 0x088fe20007f3e0ff */
[----:B------:R-:W2:Y:S04]  /*4d60*/  LDL.LU.64 R26, [R1+0x14c8] ;  /* 0x0014c800011a7983 */ /* 0x000ea80000300a00 */
[----:B------:R0:W3:Y:S04]  /*4d70*/  @P0 LDG.E.U16 R24, [R4.64] ;  /* 0x0000000404180981 */ /* 0x0000e8000c1e1500 */
[----:B------:R1:W2:Y:S01]  /*4d80*/  @P0 LDG.E.U16 R25, [R8.64] ;  /* 0x0000000408190981 */ /* 0x0002a2000c1e1500 */
[----:B0-----:R-:W-:-:S02]  /*4d90*/  IADD3 R4, P2, R12, R2, RZ ;  /* 0x000000020c047210 */ /* 0x001fc40007f5e0ff */
[----:B-1----:R-:W-:-:S03]  /*4da0*/  PRMT R8, RZ, 0x7610, R8 ;  /* 0x00007610ff087816 */ /* 0x002fc60000000008 */
[----:B------:R-:W-:Y:S01]  /*4db0*/  IMAD.X R5, R13, 0x1, R3, P2 ;  /* 0x000000010d057824 */ /* 0x000fe200010e0603 */
[----:B------:R-:W-:Y:S01]  /*4dc0*/  PRMT R9, RZ, 0x7610, R9 ;  /* 0x00007610ff097816 */ /* 0x000fe20000000009 */
[----:B------:R-:W-:-:S03]  /*4dd0*/  IMAD.X R7, R23, 0x1, R3, P1 ;  /* 0x0000000117077824 */ /* 0x000fc600008e0603 */
[----:B------:R-:W2:Y:S04]  /*4de0*/  @P0 LDG.E.U16 R8, [R4.64] ;  /* 0x0000000404080981 */ /* 0x000ea8000c1e1500 */
[----:B------:R-:W2:Y:S04]  /*4df0*/  @P0 LDG.E.U16 R9, [R6.64] ;  /* 0x0000000406090981 */ /* 0x000ea8000c1e1500 */
[----:B----4-:R0:W-:Y:S04]  /*4e00*/  STL [R1+0x488], R20 ;  /* 0x0004881401007387 */ /* 0x0101e80000100800 */
[----:B------:R-:W4:Y:S04]  /*4e10*/  LDL.64 R18, [R1+0x698] ;  /* 0x0006980001127983 */ /* 0x000f280000100a00 */
[----:B0-----:R-:W4:Y:S04]  /*4e20*/  LDL.64 R20, [R1+0x6a0] ;  /* 0x0006a00001147983 */ /* 0x001f280000100a00 */
[----:B---3--:R-:W-:Y:S04]  /*4e30*/  STL [R1+0x664], R24 ;  /* 0x0006641801007387 */ /* 0x008fe80000100800 */
[----:B--2---:R0:W-:Y:S01]  /*4e40*/  STL [R1+0x668], R25 ;  /* 0x0006681901007387 */ /* 0x0041e20000100800 */
[----:B------:R-:W-:-:S03]  /*4e50*/  ISETP.GT.AND P1, PT, R0, 0x2, PT ;  /* 0x000000020000780c */ /* 0x000fc60003f24270 */
[----:B------:R-:W2:Y:S04]  /*4e60*/  LDL.64 R12, [R1+0x6a8] ;  /* 0x0006a800010c7983 */ /* 0x000ea80000100a00 */
[----:B------:R-:W3:Y:S04]  /*4e70*/  LDL.64 R22, [R1+0x6c0] ;  /* 0x0006c00001167983 */ /* 0x000ee80000100a00 */
[----:B0-----:R-:W2:Y:S04]  /*4e80*/  LDL.64 R24, [R1+0x690] ;  /* 0x0006900001187983 */ /* 0x001ea80000100a00 */
[----:B------:R4:W-:Y:S01]  /*4e90*/  STL [R1+0x65c], R8 ;  /* 0x00065c0801007387 */ /* 0x0009e20000100800 */
[----:B------:R-:W-:-:S03]  /*4ea0*/  PRMT R26, RZ, 0x7610, R26 ;  /* 0x00007610ff1a7816 */ /* 0x000fc6000000001a */
[----:B------:R0:W-:Y:S01]  /*4eb0*/  STL [R1+0x660], R9 ;  /* 0x0006600901007387 */ /* 0x0001e20000100800 */
[----:B------:R-:W-:Y:S02]  /*4ec0*/  PRMT R27, RZ, 0x7610, R27 ;  /* 0x00007610ff1b7816 */ /* 0x000fe4000000001b */
[-C--:B----4-:R-:W-:Y:S02]  /*4ed0*/  IADD3 R8, P0, R18, R2.reuse, RZ ;  /* 0x0000000212087210 */ /* 0x090fe40007f1e0ff */
[----:B------:R-:W-:-:S03]  /*4ee0*/  IADD3 R6, P2, R20, R2, RZ ;  /* 0x0000000214067210 */ /* 0x000fc60007f5e0ff */
[--C-:B0-----:R-:W-:Y:S02]  /*4ef0*/  IMAD.X R9, R19, 0x1, R3.reuse, P0 ;  /* 0x0000000113097824 */ /* 0x101fe400000e0603 */
[----:B------:R-:W-:-:S03]  /*4f00*/  IMAD.X R7, R21, 0x1, R3, P2 ;  /* 0x0000000115077824 */ /* 0x000fc600010e0603 */
[----:B------:R3:W4:Y:S04]  /*4f10*/  @P1 LDG.E.U16 R26, [R8.64] ;  /* 0x00000004081a1981 */ /* 0x000728000c1e1500 */
[----:B------:R-:W4:Y:S04]  /*4f20*/  LDL.64 R20, [R1+0x6b8] ;  /* 0x0006b80001147983 */ /* 0x000f280000100a00 */
[----:B------:R-:W4:Y:S04]  /*4f30*/  LDL.LU.64 R18, [R1+0x14c0] ;  /* 0x0014c00001127983 */ /* 0x000f280000300a00 */
[----:B------:R0:W4:Y:S01]  /*4f40*/  @P1 LDG.E.U16 R27, [R6.64] ;  /* 0x00000004061b1981 */ /* 0x000122000c1e1500 */
[----:B--2---:R-:W-:Y:S01]  /*4f50*/  IADD3 R4, P2, R24, R2, RZ ;  /* 0x0000000218047210 */ /* 0x004fe20007f5e0ff */
[----:B0-----:R-:W-:-:S02]  /*4f60*/  IMAD.MOV.U32 R6, RZ, RZ, R24 ;  /* 0x000000ffff067224 */ /* 0x001fc400078e0018 */
[----:B------:R-:W-:Y:S02]  /*4f70*/  IMAD.MOV.U32 R7, RZ, RZ, R25 ;  /* 0x000000ffff077224 */ /* 0x000fe400078e0019 */
[----:B------:R-:W2:Y:S02]  /*4f80*/  LDL.LU.64 R24, [R1+0x14b8] ;  /* 0x0014b80001187983 */ /* 0x000ea40000300a00 */
[----:B------:R-:W-:Y:S01]  /*4f90*/  IMAD.X R5, R7, 0x1, R3, P2 ;  /* 0x0000000107057824 */ /* 0x000fe200010e0603 */
[-C--:B------:R-:W-:Y:S02]  /*4fa0*/  IADD3 R6, P3, R12, R2.reuse, RZ ;  /* 0x000000020c067210 */ /* 0x080fe40007f7e0ff */
[----:B------:R-:W-:Y:S02]  /*4fb0*/  ISETP.GT.AND P0, PT, R0, 0x3, PT ;  /* 0x000000030000780c */ /* 0x000fe40003f04270 */
[----:B---3--:R-:W-:-:S05]  /*4fc0*/  IADD3 R8, P2, R22, R2, RZ ;  /* 0x0000000216087210 */ /* 0x008fca0007f5e0ff */
[----:B------:R-:W-:Y:S01]  /*4fd0*/  IMAD.X R9, R23, 0x1, R3, P2 ;  /* 0x0000000117097824 */ /* 0x000fe200010e0603 */
[----:B----4-:R-:W-:Y:S01]  /*4fe0*/  STL [R1+0x658], R26 ;  /* 0x0006581a01007387 */ /* 0x010fe20000100800 */
[----:B------:R-:W-:-:S03]  /*4ff0*/  PRMT R19, RZ, 0x7610, R19 ;  /* 0x00007610ff137816 */ /* 0x000fc60000000013 */
[----:B------:R0:W-:Y:S04]  /*5000*/  STL [R1+0x654], R27 ;  /* 0x0006541b01007387 */ /* 0x0001e80000100800 */
[----:B------:R1:W3:Y:S01]  /*5010*/  @P1 LDG.E.U16 R19, [R4.64] ;  /* 0x0000000404131981 */ /* 0x0002e2000c1e1500 */
[----:B------:R-:W-:-:S03]  /*5020*/  PRMT R18, RZ, 0x7610, R18 ;  /* 0x00007610ff127816 */ /* 0x000fc60000000012 */
[----:B0-----:R-:W4:Y:S01]  /*5030*/  LDL.64 R26, [R1+0x6b0] ;  /* 0x0006b000011a7983 */ /* 0x001f220000100a00 */
[----:B-1----:R-:W-:Y:S02]  /*5040*/  IMAD.MOV.U32 R4, RZ, RZ, R12 ;  /* 0x000000ffff047224 */ /* 0x002fe400078e000c */
[----:B------:R-:W-:Y:S02]  /*5050*/  IMAD.MOV.U32 R5, RZ, RZ, R13 ;  /* 0x000000ffff057224 */ /* 0x000fe400078e000d */
[----:B------:R-:W3:Y:S02]  /*5060*/  LDL.64 R12, [R1+0x6c8] ;  /* 0x0006c800010c7983 */ /* 0x000ee40000100a00 */
[----:B------:R-:W-:Y:S01]  /*5070*/  IMAD.X R7, R5, 0x1, R3, P3 ;  /* 0x0000000105077824 */ /* 0x000fe200018e0603 */
[----:B--2---:R-:W-:Y:S01]  /*5080*/  PRMT R24, RZ, 0x7610, R24 ;  /* 0x00007610ff187816 */ /* 0x004fe20000000018 */
[----:B------:R-:W2:Y:S04]  /*5090*/  LDL.LU.64 R22, [R1+0x14b0] ;  /* 0x0014b00001167983 */ /* 0x000ea80000300a00 */
[----:B------:R4:W2:Y:S01]  /*50a0*/  @P1 LDG.E.U16 R18, [R6.64] ;  /* 0x0000000406121981 */ /* 0x0008a2000c1e1500 */
[----:B------:R-:W-:-:S02]  /*50b0*/  IADD3 R4, P3, R20, R2, RZ ;  /* 0x0000000214047210 */ /* 0x000fc40007f7e0ff */
[----:B------:R-:W-:-:S03]  /*50c0*/  PRMT R25, RZ, 0x7610, R25 ;  /* 0x00007610ff197816 */ /* 0x000fc60000000019 */
[----:B------:R-:W-:-:S03]  /*50d0*/  IMAD.X R5, R21, 0x1, R3, P3 ;  /* 0x0000000115057824 */ /* 0x000fc600018e0603 */
[----:B------:R0:W2:Y:S04]  /*50e0*/  @P0 LDG.E.U16 R25, [R8.64] ;  /* 0x0000000408190981 */ /* 0x0000a8000c1e1500 */
[----:B------:R3:W2:Y:S01]  /*50f0*/  @P0 LDG.E.U16 R24, [R4.64] ;  /* 0x0000000404180981 */ /* 0x0006a2000c1e1500 */
[----:B0-----:R-:W-:Y:S02]  /*5100*/  PRMT R8, RZ, 0x7610, R8 ;  /* 0x00007610ff087816 */ /* 0x001fe40000000008 */
[----:B------:R-:W-:Y:S02]  /*5110*/  PRMT R9, RZ, 0x7610, R9 ;  /* 0x00007610ff097816 */ /* 0x000fe40000000009 */
[-C--:B----4-:R-:W-:Y:S02]  /*5120*/  IADD3 R6, P1, R26, R2.reuse, RZ ;  /* 0x000000021a067210 */ /* 0x090fe40007f3e0ff */
[----:B---3--:R-:W-:-:S05]  /*5130*/  IADD3 R4, P2, R12, R2, RZ ;  /* 0x000000020c047210 */ /* 0x008fca0007f5e0ff */
[--C-:B------:R-:W-:Y:S01]  /*5140*/  IMAD.X R5, R13, 0x1, R3.reuse, P2 ;  /* 0x000000010d057824 */ /* 0x100fe200010e0603 */
[----:B--2---:R-:W-:Y:S01]  /*5150*/  STL [R1+0x64c], R18 ;  /* 0x00064c1201007387 */ /* 0x004fe20000100800 */
[----:B------:R-:W-:-:S03]  /*5160*/  IMAD.X R7, R27, 0x1, R3, P1 ;  /* 0x000000011b077824 */ /* 0x000fc600008e0603 */
[----:B------:R0:W-:Y:S04]  /*5170*/  STL [R1+0x650], R19 ;  /* 0x0006501301007387 */ /* 0x0001e80000100800 */
[----:B------:R-:W2:Y:S04]  /*5180*/  @P0 LDG.E.U16 R8, [R4.64] ;  /* 0x0000000404080981 */ /* 0x000ea8000c1e1500 */
[----:B------:R-:W3:Y:S04]  /*5190*/  LDL.64 R20, [R1+0x6d8] ;  /* 0x0006d80001147983 */ /* 0x000ee80000100a00 */
[----:B0-----:R-:W4:Y:S04]  /*51a0*/  LDL.64 R18, [R1+0x6e0] ;  /* 0x0006e00001127983 */ /* 0x001f280000100a00 */
[----:B------:R4:W3:Y:S04]  /*51b0*/  @P0 LDG.E.U16 R9, [R6.64] ;  /* 0x0000000406090981 */ /* 0x0008e8000c1e1500 */
[----:B------:R-:W-:Y:S04]  /*51c0*/  STL [R1+0x644], R24 ;  /* 0x0006441801007387 */ /* 0x000fe80000100800 */
[----:B------:R0:W-:Y:S01]  /*51d0*/  STL [R1+0x648], R25 ;  /* 0x0006481901007387 */ /* 0x0001e20000100800 */
[----:B------:R-:W-:-:S03]  /*51e0*/  ISETP.GT.AND P1, PT, R0, 0x4, PT ;  /* 0x000000040000780c */ /* 0x000fc60003f24270 */
[----:B------:R-:W3:Y:S04]  /*51f0*/  LDL.64 R12, [R1+0x6e8] ;  /* 0x0006e800010c7983 */ /* 0x000ee80000100a00 */
[----:B------:R-:W3:Y:S04]  /*5200*/  LDL.64 R26, [R1+0x700] ;  /* 0x00070000011a7983 */ /* 0x000ee80000100a00 */
[----:B0-----:R-:W3:Y:S01]  /*5210*/  LDL.64 R24, [R1+0x6d0] ;  /* 0x0006d00001187983 */ /* 0x001ee20000100a00 */
[----:B------:R-:W-:Y:S02]  /*5220*/  PRMT R22, RZ, 0x7610, R22 ;  /* 0x00007610ff167816 */ /* 0x000fe40000000016 */
[----:B------:R-:W-:Y:S01]  /*5230*/  PRMT R23, RZ, 0x7610, R23 ;  /* 0x00007610ff177816 */ /* 0x000fe20000000017 */
[----:B--2---:R3:W-:Y:S01]  /*5240*/  STL [R1+0x63c], R8 ;  /* 0x00063c0801007387 */ /* 0x0047e20000100800 */
[----:B----4-:R-:W-:-:S02]  /*5250*/  IADD3 R6, P2, R18, R2, RZ ;  /* 0x0000000212067210 */ /* 0x010fc40007f5e0ff */
[----:B---3--:R-:W-:Y:S01]  /*5260*/  IADD3 R8, P0, R20, R2, RZ ;  /* 0x0000000214087210 */ /* 0x008fe20007f1e0ff */
[----:B------:R0:W-:Y:S02]  /*5270*/  STL [R1+0x640], R9 ;  /* 0x0006400901007387 */ /* 0x0001e40000100800 */
[--C-:B------:R-:W-:Y:S02]  /*5280*/  IMAD.X R7, R19, 0x1, R3.reuse, P2 ;  /* 0x0000000113077824 */ /* 0x100fe400010e0603 */
[----:B------:R-:W2:Y:S04]  /*5290*/  LDL.64 R18, [R1+0x6f8] ;  /* 0x0006f80001127983 */ /* 0x000ea80000100a00 */
[----:B------:R1:W3:Y:S01]  /*52a0*/  @P1 LDG.E.U16 R23, [R6.64] ;  /* 0x0000000406171981 */ /* 0x0002e2000c1e1500 */
[----:B0-----:R-:W-:-:S03]  /*52b0*/  IMAD.X R9, R21, 0x1, R3, P0 ;  /* 0x0000000115097824 */ /* 0x001fc600000e0603 */
[----:B------:R-:W4:Y:S04]  /*52c0*/  LDL.LU.64 R20, [R1+0x14a8] ;  /* 0x0014a80001147983 */ /* 0x000f280000300a00 */
[----:B------:R0:W2:Y:S01]  /*52d0*/  @P1 LDG.E.U16 R22, [R8.64] ;  /* 0x0000000408161981 */ /* 0x0000a2000c1e1500 */
[-C--:B------:R-:W-:Y:S01]  /*52e0*/  IADD3 R4, P2, R24, R2.reuse, RZ ;  /* 0x0000000218047210 */ /* 0x080fe20007f5e0ff */
[----:B-1----:R-:W-:Y:S02]  /*52f0*/  IMAD.MOV.U32 R6, RZ, RZ, R24 ;  /* 0x000000ffff067224 */ /* 0x002fe400078e0018 */
[----:B------:R-:W-:Y:S02]  /*5300*/  IMAD.MOV.U32 R7, RZ, RZ, R25 ;  /* 0x000000ffff077224 */ /* 0x000fe400078e0019 */
[----:B------:R-:W3:Y:S02]  /*5310*/  LDL.LU.64 R24, [R1+0x14a0] ;  /* 0x0014a00001187983 */ /* 0x000ee40000300a00 */
[----:B------:R-:W-:Y:S01]  /*5320*/  IMAD.X R5, R7, 0x1, R3, P2 ;  /* 0x0000000107057824 */ /* 0x000fe200010e0603 */
[----:B------:R-:W-:-:S02]  /*5330*/  IADD3 R6, P3, R12, R2, RZ ;  /* 0x000000020c067210 */ /* 0x000fc40007f7e0ff */
[----:B------:R-:W-:Y:S02]  /*5340*/  ISETP.GT.AND P0, PT, R0, 0x5, PT ;  /* 0x000000050000780c */ /* 0x000fe40003f04270 */
[----:B0-----:R-:W-:-:S05]  /*5350*/  IADD3 R8, P2, R26, R2, RZ ;  /* 0x000000021a087210 */ /* 0x001fca0007f5e0ff */
[----:B------:R-:W-:Y:S01]  /*5360*/  IMAD.X R9, R27, 0x1, R3, P2 ;  /* 0x000000011b097824 */ /* 0x000fe200010e0603 */
[----:B----4-:R-:W-:Y:S01]  /*5370*/  PRMT R21, RZ, 0x7610, R21 ;  /* 0x00007610ff157816 */ /* 0x010fe20000000015 */
[----:B--2---:R-:W-:Y:S05]  /*5380*/  STL [R1+0x638], R22 ;  /* 0x0006381601007387 */ /* 0x004fea0000100800 */
[----:B------:R0:W2:Y:S01]  /*5390*/  @P1 LDG.E.U16 R21, [R4.64] ;  /* 0x0000000404151981 */ /* 0x0000a2000c1e1500 */
[----:B------:R-:W-:-:S03]  /*53a0*/  PRMT R20, RZ, 0x7610, R20 ;  /* 0x00007610ff147816 */ /* 0x000fc60000000014 */
[----:B---3--:R1:W-:Y:S01]  /*53b0*/  STL [R1+0x634], R23 ;  /* 0x0006341701007387 */ /* 0x0083e20000100800 */
[----:B0-----:R-:W-:Y:S02]  /*53c0*/  IMAD.MOV.U32 R4, RZ, RZ, R12 ;  /* 0x000000ffff047224 */ /* 0x001fe400078e000c */
[----:B------:R-:W-:Y:S02]  /*53d0*/  IMAD.MOV.U32 R5, RZ, RZ, R13 ;  /* 0x000000ffff057224 */ /* 0x000fe400078e000d */
[----:B------:R-:W3:Y:S02]  /*53e0*/  LDL.64 R12, [R1+0x708] ;  /* 0x00070800010c7983 */ /* 0x000ee40000100a00 */
[----:B------:R-:W-:Y:S02]  /*53f0*/  IMAD.X R7, R5, 0x1, R3, P3 ;  /* 0x0000000105077824 */ /* 0x000fe400018e0603 */
[----:B-1----:R-:W4:Y:S04]  /*5400*/  LDL.64 R22, [R1+0x6f0] ;  /* 0x0006f00001167983 */ /* 0x002f280000100a00 */
[----:B------:R4:W2:Y:S01]  /*5410*/  @P1 LDG.E.U16 R20, [R6.64] ;  /* 0x0000000406141981 */ /* 0x0008a2000c1e1500 */
[----:B------:R-:W-:-:S02]  /*5420*/  IADD3 R4, P3, R18, R2, RZ ;  /* 0x0000000212047210 */ /* 0x000fc40007f7e0ff */
[----:B------:R-:W-:Y:S01]  /*5430*/  PRMT R24, RZ, 0x7610, R24 ;  /* 0x00007610ff187816 */ /* 0x000fe20000000018 */
[----:B------:R-:W2:Y:S01]  /*5440*/  LDL.LU.64 R26, [R1+0x1498] ;  /* 0x00149800011a7983 */ /* 0x000ea20000300a00 */
[----:B------:R-:W-:Y:S01]  /*5450*/  PRMT R25, RZ, 0x7610, R25 ;  /* 0x00007610ff197816 */ /* 0x000fe20000000019 */
[----:B------:R-:W-:-:S05]  /*5460*/  IMAD.X R5, R19, 0x1, R3, P3 ;  /* 0x0000000113057824 */ /* 0x000fca00018e0603 */
[----:B------:R3:W2:Y:S04]  /*5470*/  @P0 LDG.E.U16 R24, [R4.64] ;  /* 0x0000000404180981 */ /* 0x0006a8000c1e1500 */
[----:B------:R0:W2:Y:S02]  /*5480*/  @P0 LDG.E.U16 R25, [R8.64] ;  /* 0x0000000408190981 */ /* 0x0000a4000c1e1500 */
[----:B0-----:R-:W-:Y:S02]  /*5490*/  PRMT R8, RZ, 0x7610, R8 ;  /* 0x00007610ff087816 */ /* 0x001fe40000000008 */
[----:B------:R-:W-:Y:S02]  /*54a0*/  PRMT R9, RZ, 0x7610, R9 ;  /* 0x00007610ff097816 */ /* 0x000fe40000000009 */
[----:B---3--:R-:W-:-:S02]  /*54b0*/  IADD3 R4, P2, R12, R2, RZ ;  /* 0x000000020c047210 */ /* 0x008fc40007f5e0ff */
[----:B----4-:R-:W-:-:S03]  /*54c0*/  IADD3 R6, P1, R22, R2, RZ ;  /* 0x0000000216067210 */ /* 0x010fc60007f3e0ff */
        /* <DEDUP_REMOVED lines=294> */
[----:B------:R0:W-:Y:S04]  /*6730*/  STL [R1+0x598], R25 ;  /* 0x0005981901007387 */ /* 0x0001e80000100800 */
[----:B------:R-:W3:Y:S04]  /*6740*/  LDL.64 R26, [R1+0x868] ;  /* 0x00086800011a7983 */ /* 0x000ee80000100a00 */
[----:B------:R-:W3:Y:S04]  /*6750*/  LDL.64 R12, [R1+0x880] ;  /* 0x00088000010c7983 */ /* 0x000ee80000100a00 */
[----:B0-----:R-:W3:Y:S01]  /*6760*/  LDL.64 R24, [R1+0x850] ;  /* 0x0008500001187983 */ /* 0x001ee20000100a00 */
[----:B------:R-:W-:-:S02]  /*6770*/  ISETP.GT.AND P1, PT, R0, 0x10, PT ;  /* 0x000000100000780c */ /* 0x000fc40003f24270 */
[----:B------:R-:W-:Y:S02]  /*6780*/  PRMT R23, RZ, 0x7610, R23 ;  /* 0x00007610ff177816 */ /* 0x000fe40000000017 */
[----:B------:R-:W-:Y:S01]  /*6790*/  PRMT R22, RZ, 0x7610, R22 ;  /* 0x00007610ff167816 */ /* 0x000fe20000000016 */
[----:B--2---:R3:W-:Y:S01]  /*67a0*/  STL [R1+0x58c], R8 ;  /* 0x00058c0801007387 */ /* 0x0047e20000100800 */
[-C--:B----4-:R-:W-:Y:S02]  /*67b0*/  IADD3 R6, P2, R18, R2.reuse, RZ ;  /* 0x0000000212067210 */ /* 0x090fe40007f5e0ff */
        /* <DEDUP_REMOVED lines=11> */
[----:B------:R-:W2:Y:S02]  /*6870*/  LDL.LU.64 R24, [R1+0x1410] ;  /* 0x0014100001187983 */ /* 0x000ea40000300a00 */
[----:B------:R-:W-:Y:S01]  /*6880*/  IMAD.X R5, R7, 0x1, R3, P2 ;  /* 0x0000000107057824 */ /* 0x000fe200010e0603 */
[----:B------:R-:W-:-:S02]  /*6890*/  IADD3 R6, P3, R26, R2, RZ ;  /* 0x000000021a067210 */ /* 0x000fc40007f7e0ff */
[----:B------:R-:W-:Y:S02]  /*68a0*/  ISETP.GT.AND P0, PT, R0, 0x11, PT ;  /* 0x000000110000780c */ /* 0x000fe40003f04270 */
[----:B0-----:R-:W-:-:S05]  /*68b0*/  IADD3 R8, P2, R12, R2, RZ ;  /* 0x000000020c087210 */ /* 0x001fca0007f5e0ff */
[----:B------:R-:W-:Y:S01]  /*68c0*/  IMAD.X R9, R13, 0x1, R3, P2 ;  /* 0x000000010d097824 */ /* 0x000fe200010e0603 */
[----:B----4-:R-:W-:-:S06]  /*68d0*/  PRMT R21, RZ, 0x7610, R21 ;  /* 0x00007610ff157816 */ /* 0x010fcc0000000015 */
[----:B------:R0:W4:Y:S01]  /*68e0*/  @P1 LDG.E.U16 R21, [R4.64] ;  /* 0x0000000404151981 */ /* 0x000122000c1e1500 */
[----:B------:R-:W-:Y:S01]  /*68f0*/  PRMT R20, RZ, 0x7610, R20 ;  /* 0x00007610ff147816 */ /* 0x000fe20000000014 */
[----:B0-----:R-:W-:Y:S02]  /*6900*/  IMAD.MOV.U32 R5, RZ, RZ, R27 ;  /* 0x000000ffff057224 */ /* 0x001fe400078e001b */
[----:B------:R-:W-:Y:S02]  /*6910*/  IMAD.MOV.U32 R4, RZ, RZ, R26 ;  /* 0x000000ffff047224 */ /* 0x000fe400078e001a */
[----:B------:R-:W-:Y:S01]  /*6920*/  IMAD.X R7, R5, 0x1, R3, P3 ;  /* 0x0000000105077824 */ /* 0x000fe200018e0603 */
[-C--:B--2---:R-:W-:Y:S02]  /*6930*/  IADD3 R4, P3, R18, R2.reuse, RZ ;  /* 0x0000000212047210 */ /* 0x084fe40007f7e0ff */
[----:B------:R-:W-:Y:S02]  /*6940*/  PRMT R24, RZ, 0x7610, R24 ;  /* 0x00007610ff187816 */ /* 0x000fe40000000018 */
[----:B------:R-:W-:Y:S01]  /*6950*/  PRMT R25, RZ, 0x7610, R25 ;  /* 0x00007610ff197816 */ /* 0x000fe20000000019 */
[----:B------:R-:W-:Y:S01]  /*6960*/  IMAD.X R5, R19, 0x1, R3, P3 ;  /* 0x0000000113057824 */ /* 0x000fe200018e0603 */
[----:B------:R-:W2:Y:S04]  /*6970*/  @P1 LDG.E.U16 R20, [R6.64] ;  /* 0x0000000406141981 */ /* 0x000ea8000c1e1500 */
[----:B------:R-:W-:Y:S04]  /*6980*/  STL [R1+0x588], R22 ;  /* 0x0005881601007387 */ /* 0x000fe80000100800 */
[----:B------:R-:W4:Y:S04]  /*6990*/  @P0 LDG.E.U16 R24, [R4.64] ;  /* 0x0000000404180981 */ /* 0x000f28000c1e1500 */
[----:B---3--:R0:W-:Y:S04]  /*69a0*/  STL [R1+0x584], R23 ;  /* 0x0005841701007387 */ /* 0x0081e80000100800 */
[----:B------:R-:W3:Y:S04]  /*69b0*/  @P0 LDG.E.U16 R25, [R8.64] ;  /* 0x0000000408190981 */ /* 0x000ee8000c1e1500 */
[----:B------:R-:W3:Y:S04]  /*69c0*/  LDL.64 R26, [R1+0x888] ;  /* 0x00088800011a7983 */ /* 0x000ee80000100a00 */
[----:B0-----:R-:W3:Y:S04]  /*69d0*/  LDL.64 R22, [R1+0x870] ;  /* 0x0008700001167983 */ /* 0x001ee80000100a00 */
[----:B------:R-:W3:Y:S04]  /*69e0*/  LDL.LU.64 R12, [R1+0x1408] ;  /* 0x00140800010c7983 */ /* 0x000ee80000300a00 */
[----:B--2---:R-:W-:Y:S04]  /*69f0*/  STL [R1+0x580], R20 ;  /* 0x0005801401007387 */ /* 0x004fe80000100800 */
[----:B----4-:R0:W-:Y:S04]  /*6a00*/  STL [R1+0x530], R21 ;  /* 0x0005301501007387 */ /* 0x0101e80000100800 */
[----:B------:R-:W2:Y:S04]  /*6a10*/  LDL.64 R18, [R1+0x898] ;  /* 0x0008980001127983 */ /* 0x000ea80000100a00 */
[----:B0-----:R-:W4:Y:S04]  /*6a20*/  LDL.64 R20, [R1+0x8a0] ;  /* 0x0008a00001147983 */ /* 0x001f280000100a00 */
[----:B------:R-:W-:Y:S04]  /*6a30*/  STL [R1+0x578], R24 ;  /* 0x0005781801007387 */ /* 0x000fe80000100800 */
[----:B---3--:R0:W-:Y:S01]  /*6a40*/  STL [R1+0x57c], R25 ;  /* 0x00057c1901007387 */ /* 0x0081e20000100800 */
[----:B------:R-:W-:-:S03]  /*6a50*/  IADD3 R6, P1, R22, R2, RZ ;  /* 0x0000000216067210 */ /* 0x000fc60007f3e0ff */
[----:B0-----:R-:W3:Y:S04]  /*6a60*/  LDL.64 R24, [R1+0x890] ;  /* 0x0008900001187983 */ /* 0x001ee80000100a00 */
[----:B------:R-:W2:Y:S01]  /*6a70*/  LDL.LU R22, [R1+0x1400] ;  /* 0x0014000001167983 */ /* 0x000ea20000300800 */
[----:B------:R-:W-:Y:S01]  /*6a80*/  IMAD.X R7, R23, 0x1, R3, P1 ;  /* 0x0000000117077824 */ /* 0x000fe200008e0603 */
[----:B------:R-:W-:Y:S02]  /*6a90*/  IADD3 R4, P2, R26, R2, RZ ;  /* 0x000000021a047210 */ /* 0x000fe40007f5e0ff */
[----:B------:R-:W-:-:S03]  /*6aa0*/  PRMT R8, RZ, 0x7610, R8 ;  /* 0x00007610ff087816 */ /* 0x000fc60000000008 */
[----:B------:R-:W-:-:S05]  /*6ab0*/  IMAD.X R5, R27, 0x1, R3, P2 ;  /* 0x000000011b057824 */ /* 0x000fca00010e0603 */
[----:B------:R0:W3:Y:S01]  /*6ac0*/  @P0 LDG.E.U16 R8, [R4.64] ;  /* 0x0000000404080981 */ /* 0x0000e2000c1e1500 */
[----:B--2---:R-:W-:-:S06]  /*6ad0*/  PRMT R22, RZ, 0x7610, R22 ;  /* 0x00007610ff167816 */ /* 0x004fcc0000000016 */
[----:B------:R4:W2:Y:S01]  /*6ae0*/  @P0 LDG.E.U16 R22, [R6.64] ;  /* 0x0000000406160981 */ /* 0x0008a2000c1e1500 */
[----:B------:R-:W-:Y:S02]  /*6af0*/  ISETP.GT.AND P1, PT, R0, 0x12, PT ;  /* 0x000000120000780c */ /* 0x000fe40003f24270 */
[----:B------:R-:W-:Y:S02]  /*6b00*/  PRMT R9, RZ, 0x7610, R9 ;  /* 0x00007610ff097816 */ /* 0x000fe40000000009 */
[----:B----4-:R-:W-:-:S03]  /*6b10*/  IADD3 R6, P2, R20, R2, RZ ;  /* 0x0000000214067210 */ /* 0x010fc60007f5e0ff */
[----:B0-----:R-:W-:Y:S02]  /*6b20*/  IMAD.MOV.U32 R5, RZ, RZ, R9 ;  /* 0x000000ffff057224 */ /* 0x001fe400078e0009 */
[----:B------:R-:W-:-:S05]  /*6b30*/  IMAD.X R7, R21, 0x1, R3, P2 ;  /* 0x0000000115077824 */ /* 0x000fca00010e0603 */
[----:B------:R-:W4:Y:S01]  /*6b40*/  @P1 LDG.E.U16 R5, [R6.64] ;  /* 0x0000000406051981 */ /* 0x000f22000c1e1500 */
[----:B------:R-:W-:-:S03]  /*6b50*/  PRMT R13, RZ, 0x7610, R13 ;  /* 0x00007610ff0d7816 */ /* 0x000fc6000000000d */
[----:B--2---:R0:W-:Y:S04]  /*6b60*/  STL [R1+0x574], R22 ;  /* 0x0005741601007387 */ /* 0x0041e80000100800 */
[----:B------:R-:W2:Y:S04]  /*6b70*/  LDL.64 R26, [R1+0x8c0] ;  /* 0x0008c000011a7983 */ /* 0x000ea80000100a00 */
[----:B0-----:R-:W2:Y:S04]  /*6b80*/  LDL.64 R22, [R1+0x8a8] ;  /* 0x0008a80001167983 */ /* 0x001ea80000100a00 */
[----:B---3--:R0:W-:Y:S04]  /*6b90*/  STL [R1+0x570], R8 ;  /* 0x0005700801007387 */ /* 0x0081e80000100800 */
[----:B------:R-:W3:Y:S01]  /*6ba0*/  LDL.64 R20, [R1+0x8b8] ;  /* 0x0008b80001147983 */ /* 0x000ee20000100a00 */
[----:B0-----:R-:W-:-:S03]  /*6bb0*/  IADD3 R8, P0, R18, R2, RZ ;  /* 0x0000000212087210 */ /* 0x001fc60007f1e0ff */
[----:B------:R0:W-:Y:S02]  /*6bc0*/  STL.S16 [R1+0x568], R9 ;  /* 0x0005680901007387 */ /* 0x0001e40000100600 */
[----:B0-----:R-:W-:Y:S01]  /*6bd0*/  IMAD.X R9, R19, 0x1, R3, P0 ;  /* 0x0000000113097824 */ /* 0x001fe200000e0603 */
[----:B------:R-:W-:Y:S01]  /*6be0*/  PRMT R12, RZ, 0x7610, R12 ;  /* 0x00007610ff0c7816 */ /* 0x000fe2000000000c */
[----:B------:R-:W3:Y:S04]  /*6bf0*/  LDL.LU.64 R18, [R1+0x13f8] ;  /* 0x0013f80001127983 */ /* 0x000ee80000300a00 */
[----:B------:R0:W3:Y:S01]  /*6c00*/  @P1 LDG.E.U16 R13, [R8.64] ;  /* 0x00000004080d1981 */ /* 0x0000e2000c1e1500 */
[----:B------:R-:W-:-:S03]  /*6c10*/  IADD3 R4, P2, R24, R2, RZ ;  /* 0x0000000218047210 */ /* 0x000fc60007f5e0ff */
[----:B----4-:R1:W-:Y:S01]  /*6c20*/  @P1 STL [R1+0x568], R5 ;  /* 0x0005680501001387 */ /* 0x0103e20000100800 */
[----:B0-----:R-:W-:Y:S02]  /*6c30*/  IMAD.MOV.U32 R8, RZ, RZ, R12 ;  /* 0x000000ffff087224 */ /* 0x001fe400078e000c */
[----:B-1----:R-:W-:Y:S01]  /*6c40*/  IMAD.X R5, R25, 0x1, R3, P2 ;  /* 0x0000000119057824 */ /* 0x002fe200010e0603 */
[----:B------:R-:W-:Y:S01]  /*6c50*/  PRMT R9, RZ, 0x7610, R9 ;  /* 0x00007610ff097816 */ /* 0x000fe20000000009 */
[----:B------:R-:W4:Y:S04]  /*6c60*/  LDL.LU.64 R24, [R1+0x13f0] ;  /* 0x0013f00001187983 */ /* 0x000f280000300a00 */
[----:B------:R0:W4:Y:S04]  /*6c70*/  @P1 LDG.E.U16 R8, [R4.64] ;  /* 0x0000000404081981 */ /* 0x000128000c1e1500 */
[----:B------:R-:W-:Y:S01]  /*6c80*/  STL.S16 [R1+0x564], R12 ;  /* 0x0005640c01007387 */ /* 0x000fe20000100600 */
[----:B--2---:R-:W-:Y:S01]  /*6c90*/  IADD3 R6, P3, R22, R2, RZ ;  /* 0x0000000216067210 */ /* 0x004fe20007f7e0ff */
[----:B0-----:R-:W-:-:S04]  /*6ca0*/  IMAD.MOV.U32 R5, RZ, RZ, R23 ;  /* 0x000000ffff057224 */ /* 0x001fc800078e0017 */
[----:B------:R-:W-:Y:S02]  /*6cb0*/  IMAD.X R7, R5, 0x1, R3, P3 ;  /* 0x0000000105077824 */ /* 0x000fe400018e0603 */
[----:B------:R-:W-:-:S06]  /*6cc0*/  IMAD.MOV.U32 R5, RZ, RZ, R9 ;  /* 0x000000ffff057224 */ /* 0x000fcc00078e0009 */
[----:B------:R-:W2:Y:S01]  /*6cd0*/  @P1 LDG.E.U16 R5, [R6.64] ;  /* 0x0000000406051981 */ /* 0x000ea2000c1e1500 */
[----:B------:R-:W-:-:S03]  /*6ce0*/  IMAD.MOV.U32 R4, RZ, RZ, R22 ;  /* 0x000000ffff047224 */ /* 0x000fc600078e0016 */
[----:B---3--:R0:W-:Y:S04]  /*6cf0*/  STL [R1+0x56c], R13 ;  /* 0x00056c0d01007387 */ /* 0x0081e80000100800 */
[----:B------:R-:W3:Y:S04]  /*6d00*/  LDL.64 R22, [R1+0x8c8] ;  /* 0x0008c80001167983 */ /* 0x000ee80000100a00 */
[----:B0-----:R-:W3:Y:S01]  /*6d10*/  LDL.64 R12, [R1+0x8b0] ;  /* 0x0008b000010c7983 */ /* 0x001ee20000100a00 */
[----:B------:R-:W-:Y:S02]  /*6d20*/  ISETP.GT.AND P0, PT, R0, 0x13, PT ;  /* 0x000000130000780c */ /* 0x000fe40003f04270 */
[----:B------:R-:W-:Y:S01]  /*6d30*/  IADD3 R4, P3, R20, R2, RZ ;  /* 0x0000000214047210 */ /* 0x000fe20007f7e0ff */
[----:B----4-:R0:W-:Y:S01]  /*6d40*/  @P1 STL [R1+0x564], R8 ;  /* 0x0005640801001387 */ /* 0x0101e20000100800 */
[----:B------:R-:W-:-:S03]  /*6d50*/  PRMT R24, RZ, 0x7610, R24 ;  /* 0x00007610ff187816 */ /* 0x000fc60000000018 */
[----:B------:R1:W-:Y:S01]  /*6d60*/  STL.S16 [R1+0x560], R9 ;  /* 0x0005600901007387 */ /* 0x0003e20000100600 */
[----:B0-----:R-:W-:-:S05]  /*6d70*/  IADD3 R8, P2, R26, R2, RZ ;  /* 0x000000021a087210 */ /* 0x001fca0007f5e0ff */
[----:B-1----:R-:W-:Y:S02]  /*6d80*/  IMAD.X R9, R27, 0x1, R3, P2 ;  /* 0x000000011b097824 */ /* 0x002fe400010e0603 */
[----:B------:R-:W4:Y:S01]  /*6d90*/  LDL.64 R26, [R1+0x8e0] ;  /* 0x0008e000011a7983 */ /* 0x000f220000100a00 */
[----:B------:R-:W-:-:S06]  /*6da0*/  PRMT R25, RZ, 0x7610, R25 ;  /* 0x00007610ff197816 */ /* 0x000fcc0000000019 */
[----:B------:R0:W4:Y:S02]  /*6db0*/  @P0 LDG.E.U16 R25, [R8.64] ;  /* 0x0000000408190981 */ /* 0x000124000c1e1500 */
[----:B0-----:R-:W-:Y:S02]  /*6dc0*/  PRMT R8, RZ, 0x7610, R8 ;  /* 0x00007610ff087816 */ /* 0x001fe40000000008 */
[----:B------:R-:W-:Y:S01]  /*6dd0*/  PRMT R9, RZ, 0x7610, R9 ;  /* 0x00007610ff097816 */ /* 0x000fe20000000009 */
[----:B--2---:R0:W-:Y:S02]  /*6de0*/  @P1 STL [R1+0x560], R5 ;  /* 0x0005600501001387 */ /* 0x0041e40000100800 */
[----:B0-----:R-:W-:Y:S02]  /*6df0*/  IMAD.X R5, R21, 0x1, R3, P3 ;  /* 0x0000000115057824 */ /* 0x001fe400018e0603 */
[----:B------:R-:W2:Y:S04]  /*6e00*/  LDL.64 R20, [R1+0x8d8] ;  /* 0x0008d80001147983 */ /* 0x000ea80000100a00 */
[----:B------:R3:W2:Y:S02]  /*6e10*/  @P0 LDG.E.U16 R24, [R4.64] ;  /* 0x0000000404180981 */ /* 0x0006a4000c1e1500 */
[----:B---3--:R-:W-:-:S02]  /*6e20*/  IADD3 R4, P2, R22, R2, RZ ;  /* 0x0000000216047210 */ /* 0x008fc40007f5e0ff */
[----:B------:R-:W-:-:S03]  /*6e30*/  IADD3 R6, P1, R12, R2, RZ ;  /* 0x000000020c067210 */ /* 0x000fc60007f3e0ff */
[--C-:B------:R-:W-:Y:S02]  /*6e40*/  IMAD.X R5, R23, 0x1, R3.reuse, P2 ;  /* 0x0000000117057824 */ /* 0x100fe400010e0603 */
[----:B------:R-:W-:-:S03]  /*6e50*/  IMAD.X R7, R13, 0x1, R3, P1 ;  /* 0x000000010d077824 */ /* 0x000fc600008e0603 */
[----:B------:R-:W3:Y:S04]  /*6e60*/  @P0 LDG.E.U16 R8, [R4.64] ;  /* 0x0000000404080981 */ /* 0x000ee8000c1e1500 */
[----:B------:R4:W3:Y:S01]  /*6e70*/  @P0 LDG.E.U16 R9, [R6.64] ;  /* 0x0000000406090981 */ /* 0x0008e2000c1e1500 */
[----:B------:R-:W-:Y:S02]  /*6e80*/  ISETP.GT.AND P1, PT, R0, 0x14, PT ;  /* 0x000000140000780c */ /* 0x000fe40003f24270 */
[----:B------:R-:W-:Y:S02]  /*6e90*/  PRMT R18, RZ, 0x7610, R18 ;  /* 0x00007610ff127816 */ /* 0x000fe40000000012 */
[----:B----4-:R-:W-:-:S05]  /*6ea0*/  IADD3 R6, P2, R26, R2, RZ ;  /* 0x000000021a067210 */ /* 0x010fca0007f5e0ff */
[----:B------:R-:W-:Y:S01]  /*6eb0*/  IMAD.X R7, R27, 0x1, R3, P2 ;  /* 0x000000011b077824 */ /* 0x000fe200010e0603 */
[----:B--2---:R-:W-:Y:S04]  /*6ec0*/  STL [R1+0x558], R24 ;  /* 0x0005581801007387 */ /* 0x004fe80000100800 */
[----:B------:R0:W-:Y:S04]  /*6ed0*/  STL [R1+0x55c], R25 ;  /* 0x00055c1901007387 */ /* 0x0001e80000100800 */
[----:B0-----:R-:W2:Y:S04]  /*6ee0*/  LDL.64 R24, [R1+0x8d0] ;  /* 0x0008d00001187983 */ /* 0x001ea80000100a00 */
[----:B------:R-:W4:Y:S04]  /*6ef0*/  LDL.LU.64 R12, [R1+0x13e8] ;  /* 0x0013e800010c7983 */ /* 0x000f280000300a00 */
[----:B------:R-:W4:Y:S04]  /*6f00*/  LDL.64 R22, [R1+0x900] ;  /* 0x0009000001167983 */ /* 0x000f280000100a00 */
[----:B---3--:R0:W-:Y:S04]  /*6f10*/  STL [R1+0x550], R8 ;  /* 0x0005500801007387 */ /* 0x0081e80000100800 */
[----:B------:R1:W-:Y:S04]  /*6f20*/  STL [R1+0x554], R9 ;  /* 0x0005540901007387 */ /* 0x0003e80000100800 */
[----:B------:R-:W3:Y:S01]  /*6f30*/  LDL.64 R26, [R1+0x8f8] ;  /* 0x0008f800011a7983 */ /* 0x000ee20000100a00 */
[----:B0-----:R-:W-:-:S03]  /*6f40*/  IADD3 R8, P0, R20, R2, RZ ;  /* 0x0000000214087210 */ /* 0x001fc60007f1e0ff */
[----:B------:R-:W3:Y:S02]  /*6f50*/  LDL.LU R20, [R1+0x13e4] ;  /* 0x0013e40001147983 */ /* 0x000ee40000300800 */
[----:B-1----:R-:W-:-:S05]  /*6f60*/  IMAD.X R9, R21, 0x1, R3, P0 ;  /* 0x0000000115097824 */ /* 0x002fca00000e0603 */
[----:B------:R0:W3:Y:S04]  /*6f70*/  @P1 LDG.E.U16 R18, [R8.64] ;  /* 0x0000000408121981 */ /* 0x0000e8000c1e1500 */
[----:B0-----:R-:W3:Y:S01]  /*6f80*/  LDL.64 R8, [R1+0x8e8] ;  /* 0x0008e80001087983 */ /* 0x001ee20000100a00 */
[----:B------:R-:W-:-:S06]  /*6f90*/  PRMT R19, RZ, 0x7610, R19 ;  /* 0x00007610ff137816 */ /* 0x000fcc0000000013 */
[----:B------:R0:W3:Y:S01]  /*6fa0*/  @P1 LDG.E.U16 R19, [R6.64] ;  /* 0x0000000406131981 */ /* 0x0000e2000c1e1500 */
[----:B------:R-:W-:Y:S02]  /*6fb0*/  ISETP.GT.AND P0, PT, R0, 0x15, PT ;  /* 0x000000150000780c */ /* 0x000fe40003f04270 */
[----:B--2---:R-:W-:Y:S02]  /*6fc0*/  IADD3 R4, P2, R24, R2, RZ ;  /* 0x0000000218047210 */ /* 0x004fe40007f5e0ff */
[----:B----4-:R-:W-:-:S03]  /*6fd0*/  PRMT R13, RZ, 0x7610, R13 ;  /* 0x00007610ff0d7816 */ /* 0x010fc6000000000d */
[----:B------:R-:W-:Y:S01]  /*6fe0*/  IMAD.X R5, R25, 0x1, R3, P2 ;  /* 0x0000000119057824 */ /* 0x000fe200010e0603 */
[----:B------:R-:W-:Y:S01]  /*6ff0*/  PRMT R12, RZ, 0x7610, R12 ;  /* 0x00007610ff0c7816 */ /* 0x000fe2000000000c */
[----:B------:R-:W2:Y:S04]  /*7000*/  LDL.64 R24, [R1+0x8f0] ;  /* 0x0008f00001187983 */ /* 0x000ea80000100a00 */
[----:B------:R1:W4:Y:S02]  /*7010*/  @P1 LDG.E.U16 R13, [R4.64] ;  /* 0x00000004040d1981 */ /* 0x000324000c1e1500 */
[----:B-1----:R-:W-:Y:S02]  /*7020*/  IADD3 R4, P2, R22, R2, RZ ;  /* 0x0000000216047210 */ /* 0x002fe40007f5e0ff */
[----:B---3--:R-:W-:-:S03]  /*7030*/  PRMT R20, RZ, 0x7610, R20 ;  /* 0x00007610ff147816 */ /* 0x008fc60000000014 */
[----:B------:R-:W-:-:S05]  /*7040*/  IMAD.X R5, R23, 0x1, R3, P2 ;  /* 0x0000000117057824 */ /* 0x000fca00010e0603 */
[----:B------:R-:W3:Y:S01]  /*7050*/  @P0 LDG.E.U16 R20, [R4.64] ;  /* 0x0000000404140981 */ /* 0x000ee2000c1e1500 */
[----:B0-----:R-:W-:-:S05]  /*7060*/  IADD3 R6, P3, R8, R2, RZ ;  /* 0x0000000208067210 */ /* 0x001fca0007f7e0ff */
[----:B------:R-:W-:-:S05]  /*7070*/  IMAD.X R7, R9, 0x1, R3, P3 ;  /* 0x0000000109077824 */ /* 0x000fca00018e0603 */
[----:B------:R0:W2:Y:S01]  /*7080*/  @P1 LDG.E.U16 R12, [R6.64] ;  /* 0x00000004060c1981 */ /* 0x0000a2000c1e1500 */
[----:B------:R-:W-:-:S05]  /*7090*/  IADD3 R8, P3, R26, R2, RZ ;  /* 0x000000021a087210 */ /* 0x000fca0007f7e0ff */
[----:B------:R-:W-:Y:S01]  /*70a0*/  IMAD.X R9, R27, 0x1, R3, P3 ;  /* 0x000000011b097824 */ /* 0x000fe200018e0603 */
[----:B0-----:R-:W-:Y:S01]  /*70b0*/  PRMT R6, RZ, 0x7610, R6 ;  /* 0x00007610ff067816 */ /* 0x001fe20000000006 */
[----:B------:R-:W-:Y:S04]  /*70c0*/  STL [R1+0x54c], R18 ;  /* 0x00054c1201007387 */ /* 0x000fe80000100800 */
[----:B------:R0:W-:Y:S04]  /*70d0*/  STL [R1+0x548], R19 ;  /* 0x0005481301007387 */ /* 0x0001e80000100800 */
[----:B------:R-:W3:Y:S04]  /*70e0*/  @P0 LDG.E.U16 R6, [R8.64] ;  /* 0x0000000408060981 */ /* 0x000ee8000c1e1500 */
[----:B0-----:R-:W3:Y:S04]  /*70f0*/  LDL.64 R18, [R1+0x908] ;  /* 0x0009080001127983 */ /* 0x001ee80000100a00 */
[----:B------:R-:W3:Y:S04]  /*7100*/  LDL.LU R22, [R1+0x13e0] ;  /* 0x0013e00001167983 */ /* 0x000ee80000300800 */
[----:B--2---:R-:W-:Y:S04]  /*7110*/  STL [R1+0x540], R12 ;  /* 0x0005400c01007387 */ /* 0x004fe80000100800 */
[----:B----4-:R0:W-:Y:S04]  /*7120*/  STL [R1+0x544], R13 ;  /* 0x0005440d01007387 */ /* 0x0101e80000100800 */
[----:B0-----:R-:W2:Y:S04]  /*7130*/  LDL.64 R12, [R1+0x920] ;  /* 0x00092000010c7983 */ /* 0x001ea80000100a00 */
[----:B------:R-:W4:Y:S04]  /*7140*/  LDL.LU.64 R26, [R1+0x13d8] ;  /* 0x0013d800011a7983 */ /* 0x000f280000300a00 */
[----:B---3--:R0:W-:Y:S04]  /*7150*/  STL [R1+0x53c], R20 ;  /* 0x00053c1401007387 */ /* 0x0081e80000100800 */
[----:B0-----:R-:W3:Y:S01]  /*7160*/  LDL.64 R20, [R1+0x918] ;  /* 0x0009180001147983 */ /* 0x001ee20000100a00 */
[----:B------:R-:W-:-:S03]  /*7170*/  IADD3 R4, P2, R24, R2, RZ ;  /* 0x0000000218047210 */ /* 0x000fc60007f5e0ff */
[----:B------:R0:W-:Y:S01]  /*7180*/  STL [R1+0x538], R6 ;  /* 0x0005380601007387 */ /* 0x0001e20000100800 */
[----:B------:R-:W-:Y:S01]  /*7190*/  PRMT R22, RZ, 0x7610, R22 ;  /* 0x00007610ff167816 */ /* 0x000fe20000000016 */
[----:B------:R-:W-:Y:S01]  /*71a0*/  IMAD.X R5, R25, 0x1, R3, P2 ;  /* 0x0000000119057824 */ /* 0x000fe200010e0603 */
[----:B------:R-:W-:Y:S01]  /*71b0*/  ISETP.GT.AND P2, PT, R0, 0x16, PT ;  /* 0x000000160000780c */ /* 0x000fe20003f44270 */
[----:B------:R-:W3:Y:S04]  /*71c0*/  LDL.64 R24, [R1+0x910] ;  /* 0x0009100001187983 */ /* 0x000ee80000100a00 */
[----:B------:R2:W3:Y:S01]  /*71d0*/  @P0 LDG.E.U16 R22, [R4.64] ;  /* 0x0000000404160981 */ /* 0x0004e2000c1e1500 */
[----:B0-----:R-:W-:-:S05]  /*71e0*/  IADD3 R6, P1, R18, R2, RZ ;  /* 0x0000000212067210 */ /* 0x001fca0007f3e0ff */
[----:B------:R-:W-:Y:S01]  /*71f0*/  IMAD.X R7, R19, 0x1, R3, P1 ;  /* 0x0000000113077824 */ /* 0x000fe200008e0603 */
[----:B------:R-:W-:Y:S01]  /*7200*/  PRMT R28, RZ, 0x7610, R28 ;  /* 0x00007610ff1c7816 */ /* 0x000fe2000000001c */
[----:B------:R-:W3:Y:S01]  /*7210*/  LDL.LU.64 R18, [R1+0x13d0] ;  /* 0x0013d00001127983 */ /* 0x000ee20000300a00 */
[----:B--2---:R-:W-:Y:S02]  /*7220*/  IADD3 R4, P1, R12, R2, RZ ;  /* 0x000000020c047210 */ /* 0x004fe40007f3e0ff */
[----:B----4-:R-:W-:-:S03]  /*7230*/  PRMT R27, RZ, 0x7610, R27 ;  /* 0x00007610ff1b7816 */ /* 0x010fc6000000001b */
[----:B------:R-:W-:Y:S01]  /*7240*/  IMAD.X R5, R13, 0x1, R3, P1 ;  /* 0x000000010d057824 */ /* 0x000fe200008e0603 */
[----:B------:R-:W-:Y:S02]  /*7250*/  PRMT R26, RZ, 0x7610, R26 ;  /* 0x00007610ff1a7816 */ /* 0x000fe4000000001a */
[----:B------:R3:W2:Y:S04]  /*7260*/  @P0 LDG.E.U16 R27, [R6.64] ;  /* 0x00000004061b0981 */ /* 0x0006a8000c1e1500 */
[----:B------:R0:W4:Y:S01]  /*7270*/  @P2 LDG.E.U16 R26, [R4.64] ;  /* 0x00000004041a2981 */ /* 0x000122000c1e1500 */
[----:B---3--:R-:W-:-:S05]  /*7280*/  IADD3 R6, P0, R20, R2, RZ ;  /* 0x0000000214067210 */ /* 0x008fca0007f1e0ff */
[----:B------:R-:W-:-:S05]  /*7290*/  IMAD.X R7, R21, 0x1, R3, P0 ;  /* 0x0000000115077824 */ /* 0x000fca00000e0603 */
[----:B------:R-:W3:Y:S04]  /*72a0*/  @P2 LDG.E.U16 R28, [R6.64] ;  /* 0x00000004061c2981 */ /* 0x000ee8000c1e1500 */
[----:B------:R1:W-:Y:S01]  /*72b0*/  STL [R1+0x52c], R22 ;  /* 0x00052c1601007387 */ /* 0x0003e20000100800 */
[----:B0-----:R-:W-:-:S03]  /*72c0*/  IADD3 R4, P0, R24, R2, RZ ;  /* 0x0000000218047210 */ /* 0x001fc60007f1e0ff */
[----:B-1----:R-:W3:Y:S04]  /*72d0*/  LDL.64 R22, [R1+0x928] ;  /* 0x0009280001167983 */ /* 0x002ee80000100a00 */
[----:B------:R-:W3:Y:S04]  /*72e0*/  LDL.LU.64 R12, [R1+0x13c8] ;  /* 0x0013c800010c7983 */ /* 0x000ee80000300a00 */
[----:B----4-:R-:W-:Y:S04]  /*72f0*/  STL [R1+0x524], R26 ;  /* 0x0005241a01007387 */ /* 0x010fe80000100800 */
[----:B--2---:R0:W-:Y:S04]  /*7300*/  STL [R1+0x528], R27 ;  /* 0x0005281b01007387 */ /* 0x0041e80000100800 */
[----:B------:R-:W2:Y:S04]  /*7310*/  LDL.64 R20, [R1+0x938] ;  /* 0x0009380001147983 */ /* 0x000ea80000100a00 */
[----:B0-----:R-:W4:Y:S04]  /*7320*/  LDL.64 R26, [R1+0x940] ;  /* 0x00094000011a7983 */ /* 0x001f280000100a00 */
[----:B---3--:R0:W-:Y:S04]  /*7330*/  STL [R1+0x520], R28 ;  /* 0x0005201c01007387 */ /* 0x0081e80000100800 */
[----:B0-----:R-:W3:Y:S04]  /*7340*/  LDL.LU R28, [R1+0x13c0] ;  /* 0x0013c000011c7983 */ /* 0x001ee80000300800 */
[----:B------:R-:W2:Y:S01]  /*7350*/  LDL.LU R24, [R1+0x13bc] ;  /* 0x0013bc0001187983 */ /* 0x000ea20000300800 */
[----:B------:R-:W-:Y:S01]  /*7360*/  IMAD.X R5, R25, 0x1, R3, P0 ;  /* 0x0000000119057824 */ /* 0x000fe200000e0603 */
[----:B--2---:R-:W-:-:S06]  /*7370*/  PRMT R24, RZ, 0x7610, R24 ;  /* 0x00007610ff187816 */ /* 0x004fcc0000000018 */
[----:B------:R0:W2:Y:S02]  /*7380*/  @P2 LDG.E.U16 R24, [R4.64] ;  /* 0x0000000404182981 */ /* 0x0000a4000c1e1500 */
[----:B0-----:R-:W-:Y:S02]  /*7390*/  IADD3 R4, P0, R22, R2, RZ ;  /* 0x0000000216047210 */ /* 0x001fe40007f1e0ff */
[----:B--2---:R0:W-:Y:S04]  /*73a0*/  STL [R1+0x51c], R24 ;  /* 0x00051c1801007387 */ /* 0x0041e80000100800 */
[----:B0-----:R-:W2:Y:S04]  /*73b0*/  LDL.64 R24, [R1+0x930] ;  /* 0x0009300001187983 */ /* 0x001ea80000100a00 */
[----:B------:R-:W2:Y:S01]  /*73c0*/  LDL.LU R22, [R1+0x13b8] ;  /* 0x0013b80001167983 */ /* 0x000ea20000300800 */
[----:B------:R-:W-:Y:S01]  /*73d0*/  IMAD.X R5, R23, 0x1, R3, P0 ;  /* 0x0000000117057824 */ /* 0x000fe200000e0603 */
[----:B--2---:R-:W-:-:S06]  /*73e0*/  PRMT R22, RZ, 0x7610, R22 ;  /* 0x00007610ff167816 */ /* 0x004fcc0000000016 */
[----:B------:R4:W2:Y:S02]  /*73f0*/  @P2 LDG.E.U16 R22, [R4.64] ;  /* 0x0000000404162981 */ /* 0x0008a4000c1e1500 */
[----:B----4-:R-:W-:-:S05]  /*7400*/  IADD3 R4, P0, R26, R2, RZ ;  /* 0x000000021a047210 */ /* 0x010fca0007f1e0ff */
[----:B------:R-:W-:Y:S01]  /*7410*/  IMAD.X R5, R27, 0x1, R3, P0 ;  /* 0x000000011b057824 */ /* 0x000fe200000e0603 */
[----:B------:R-:W-:Y:S02]  /*7420*/  ISETP.GT.AND P1, PT, R0, 0x17, PT ;  /* 0x000000170000780c */ /* 0x000fe40003f24270 */
[----:B---3--:R-:W-:-:S11]  /*7430*/  PRMT R28, RZ, 0x7610, R28 ;  /* 0x00007610ff1c7816 */ /* 0x008fd6000000001c */
[----:B------:R0:W3:Y:S04]  /*7440*/  @P1 LDG.E.U16 R28, [R4.64] ;  /* 0x00000004041c1981 */ /* 0x0000e8000c1e1500 */
[----:B--2---:R1:W-:Y:S04]  /*7450*/  STL [R1+0x518], R22 ;  /* 0x0005181601007387 */ /* 0x0043e80000100800 */
[----:B-1----:R-:W2:Y:S04]  /*7460*/  LDL.64 R22, [R1+0x948] ;  /* 0x0009480001167983 */ /* 0x002ea80000100a00 */
[----:B------:R-:W4:Y:S01]  /*7470*/  LDL.LU.64 R26, [R1+0x13b0] ;  /* 0x0013b000011a7983 */ /* 0x000f220000300a00 */
[----:B0-----:R-:W-:-:S05]  /*7480*/  IADD3 R4, P0, R20, R2, RZ ;  /* 0x0000000214047210 */ /* 0x001fca0007f1e0ff */
[----:B------:R-:W-:Y:S01]  /*7490*/  IMAD.X R5, R21, 0x1, R3, P0 ;  /* 0x0000000115057824 */ /* 0x000fe200000e0603 */
[----:B------:R-:W-:Y:S01]  /*74a0*/  PRMT R29, RZ, 0x7610, R29 ;  /* 0x00007610ff1d7816 */ /* 0x000fe2000000001d */
[----:B---3--:R-:W-:Y:S04]  /*74b0*/  STL [R1+0x6c], R28 ;  /* 0x00006c1c01007387 */ /* 0x008fe80000100800 */
[----:B------:R-:W3:Y:S01]  /*74c0*/  LDL.64 R20, [R1+0x960] ;  /* 0x0009600001147983 */ /* 0x000ee20000100a00 */
[----:B----4-:R-:W-:-:S06]  /*74d0*/  PRMT R27, RZ, 0x7610, R27 ;  /* 0x00007610ff1b7816 */ /* 0x010fcc000000001b */
[----:B------:R0:W4:Y:S01]  /*74e0*/  @P1 LDG.E.U16 R27, [R4.64] ;  /* 0x00000004041b1981 */ /* 0x000122000c1e1500 */
[----:B------:R-:W-:Y:S02]  /*74f0*/  PRMT R26, RZ, 0x7610, R26 ;  /* 0x00007610ff1a7816 */ /* 0x000fe4000000001a */
[----:B0-----:R-:W-:-:S05]  /*7500*/  IADD3 R4, P0, R24, R2, RZ ;  /* 0x0000000218047210 */ /* 0x001fca0007f1e0ff */
[----:B------:R-:W-:Y:S02]  /*7510*/  IMAD.X R5, R25, 0x1, R3, P0 ;  /* 0x0000000119057824 */ /* 0x000fe400000e0603 */
[----:B------:R-:W4:Y:S04]  /*7520*/  LDL.64 R24, [R1+0x958] ;  /* 0x0009580001187983 */ /* 0x000f280000100a00 */
[----:B------:R2:W4:Y:S02]  /*7530*/  @P1 LDG.E.U16 R26, [R4.64] ;  /* 0x00000004041a1981 */ /* 0x000524000c1e1500 */
[----:B--2---:R-:W-:-:S05]  /*7540*/  IADD3 R4, P0, R22, R2, RZ ;  /* 0x0000000216047210 */ /* 0x004fca0007f1e0ff */
[--C-:B------:R-:W-:Y:S02]  /*7550*/  IMAD.X R5, R23, 0x1, R3.reuse, P0 ;  /* 0x0000000117057824 */ /* 0x100fe400000e0603 */
[----:B------:R-:W2:Y:S04]  /*7560*/  LDL.64 R22, [R1+0x950] ;  /* 0x0009500001167983 */ /* 0x000ea80000100a00 */
[----:B------:R3:W2:Y:S02]  /*7570*/  @P1 LDG.E.U16 R29, [R4.64] ;  /* 0x00000004041d1981 */ /* 0x0006a4000c1e1500 */
[----:B---3--:R-:W-:Y:S02]  /*7580*/  IADD3 R4, P0, R20, R2, RZ ;  /* 0x0000000214047210 */ /* 0x008fe40007f1e0ff */
[----:B----4-:R-:W-:Y:S04]  /*7590*/  STL [R1+0x64], R26 ;  /* 0x0000641a01007387 */ /* 0x010fe80000100800 */
[----:B------:R0:W-:Y:S04]  /*75a0*/  STL [R1+0x68], R27 ;  /* 0x0000681b01007387 */ /* 0x0001e80000100800 */
[----:B0-----:R-:W3:Y:S04]  /*75b0*/  LDL.64 R26, [R1+0x968] ;  /* 0x00096800011a7983 */ /* 0x001ee80000100a00 */
[----:B--2---:R-:W-:Y:S04]  /*75c0*/  STL [R1+0x12d4], R29 ;  /* 0x0012d41d01007387 */ /* 0x004fe80000100800 */
[----:B------:R-:W2:Y:S01]  /*75d0*/  LDL.LU R20, [R1+0x13a8] ;  /* 0x0013a80001147983 */ /* 0x000ea20000300800 */
[----:B------:R-:W-:Y:S01]  /*75e0*/  ISETP.GT.AND P1, PT, R0, 0x18, PT ;  /* 0x000000180000780c */ /* 0x000fe20003f24270 */
[----:B------:R-:W-:Y:S01]  /*75f0*/  IMAD.X R5, R21, 0x1, R3, P0 ;  /* 0x0000000115057824 */ /* 0x000fe200000e0603 */
[----:B--2---:R-:W-:-:S11]  /*7600*/  PRMT R20, RZ, 0x7610, R20 ;  /* 0x00007610ff147816 */ /* 0x004fd60000000014 */
[----:B------:R0:W2:Y:S02]  /*7610*/  @P1 LDG.E.U16 R20, [R4.64] ;  /* 0x0000000404141981 */ /* 0x0000a4000c1e1500 */
[----:B0-----:R-:W-:Y:S02]  /*7620*/  IADD3 R4, P0, R24, R2, RZ ;  /* 0x0000000218047210 */ /* 0x001fe40007f1e0ff */
[----:B--2---:R0:W-:Y:S04]  /*7630*/  STL [R1+0x5c], R20 ;  /* 0x00005c1401007387 */ /* 0x0041e80000100800 */
[----:B0-----:R-:W2:Y:S04]  /*7640*/  LDL.64 R20, [R1+0x980] ;  /* 0x0009800001147983 */ /* 0x001ea80000100a00 */
[----:B------:R-:W4:Y:S01]  /*7650*/  LDL.LU R24, [R1+0x13a4] ;  /* 0x0013a40001187983 */ /* 0x000f220000300800 */
[----:B------:R-:W-:Y:S01]  /*7660*/  IMAD.X R5, R25, 0x1, R3, P0 ;  /* 0x0000000119057824 */ /* 0x000fe200000e0603 */
[----:B----4-:R-:W-:-:S06]  /*7670*/  PRMT R24, RZ, 0x7610, R24 ;  /* 0x00007610ff187816 */ /* 0x010fcc0000000018 */
[----:B------:R0:W4:Y:S02]  /*7680*/  @P1 LDG.E.U16 R24, [R4.64] ;  /* 0x0000000404181981 */ /* 0x000124000c1e1500 */
[----:B0-----:R-:W-:Y:S02]  /*7690*/  IADD3 R4, P0, R22, R2, RZ ;  /* 0x0000000216047210 */ /* 0x001fe40007f1e0ff */
[----:B----4-:R0:W-:Y:S04]  /*76a0*/  STL [R1+0x58], R24 ;  /* 0x0000581801007387 */ /* 0x0101e80000100800 */
[----:B0-----:R-:W4:Y:S04]  /*76b0*/  LDL.64 R24, [R1+0x978] ;  /* 0x0009780001187983 */ /* 0x001f280000100a00 */
[----:B------:R-:W2:Y:S01]  /*76c0*/  LDL.LU R22, [R1+0x13a0] ;  /* 0x0013a00001167983 */ /* 0x000ea20000300800 */
[----:B------:R-:W-:Y:S01]  /*76d0*/  IMAD.X R5, R23, 0x1, R3, P0 ;  /* 0x0000000117057824 */ /* 0x000fe200000e0603 */
[----:B--2---:R-:W-:-:S06]  /*76e0*/  PRMT R22, RZ, 0x7610, R22 ;  /* 0x00007610ff167816 */ /* 0x004fcc0000000016 */
[----:B------:R3:W2:Y:S02]  /*76f0*/  @P1 LDG.E.U16 R22, [R4.64] ;  /* 0x0000000404161981 */ /* 0x0006a4000c1e1500 */
[----:B---3--:R-:W-:Y:S02]  /*7700*/  IADD3 R4, P0, R26, R2, RZ ;  /* 0x000000021a047210 */ /* 0x008fe40007f1e0ff */
[----:B--2---:R0:W-:Y:S04]  /*7710*/  STL [R1+0x54], R22 ;  /* 0x0000541601007387 */ /* 0x0041e80000100800 */
[----:B0-----:R-:W2:Y:S04]  /*7720*/  LDL.64 R22, [R1+0x970] ;  /* 0x0009700001167983 */ /* 0x001ea80000100a00 */
[----:B------:R-:W3:Y:S01]  /*7730*/  LDL.LU R26, [R1+0x139c] ;  /* 0x00139c00011a7983 */ /* 0x000ee20000300800 */
[----:B------:R-:W-:Y:S01]  /*7740*/  IMAD.X R5, R27, 0x1, R3, P0 ;  /* 0x000000011b057824 */ /* 0x000fe200000e0603 */
[----:B---3--:R-:W-:-:S06]  /*7750*/  PRMT R26, RZ, 0x7610, R26 ;  /* 0x00007610ff1a7816 */ /* 0x008fcc000000001a */
[----:B------:R0:W3:Y:S02]  /*7760*/  @P1 LDG.E.U16 R26, [R4.64] ;  /* 0x00000004041a1981 */ /* 0x0000e4000c1e1500 */
[----:B0-----:R-:W-:Y:S02]  /*7770*/  IADD3 R4, P0, R20, R2, RZ ;  /* 0x0000000214047210 */ /* 0x001fe40007f1e0ff */
[----:B---3--:R0:W-:Y:S04]  /*7780*/  STL [R1+0x50], R26 ;  /* 0x0000501a01007387 */ /* 0x0081e80000100800 */
[----:B0-----:R-:W3:Y:S04]  /*7790*/  LDL.64 R26, [R1+0x988] ;  /* 0x00098800011a7983 */ /* 0x001ee80000100a00 */
[----:B------:R-:W2:Y:S01]  /*77a0*/  LDL.LU R20, [R1+0x1398] ;  /* 0x0013980001147983 */ /* 0x000ea20000300800 */
[----:B------:R-:W-:Y:S01]  /*77b0*/  ISETP.GT.AND P1, PT, R0, 0x19, PT ;  /* 0x000000190000780c */ /* 0x000fe20003f24270 */
[----:B------:R-:W-:Y:S01]  /*77c0*/  IMAD.X R5, R21, 0x1, R3, P0 ;  /* 0x0000000115057824 */ /* 0x000fe200000e0603 */
[----:B--2---:R-:W-:-:S11]  /*77d0*/  PRMT R20, RZ, 0x7610, R20 ;  /* 0x00007610ff147816 */ /* 0x004fd60000000014 */
[----:B------:R4:W2:Y:S02]  /*77e0*/  @P1 LDG.E.U16 R20, [R4.64] ;  /* 0x0000000404141981 */ /* 0x0008a4000c1e1500 */
[----:B----4-:R-:W-:Y:S02]  /*77f0*/  IADD3 R4, P0, R24, R2, RZ ;  /* 0x0000000218047210 */ /* 0x010fe40007f1e0ff */
        /* <DEDUP_REMOVED lines=40> */
[----:B------:R-:W-:-:S02]  /*7a80*/  PRMT R19, RZ, 0x7610, R19 ;  /* 0x00007610ff137816 */ /* 0x000fc40000000013 */
[----:B------:R-:W-:Y:S02]  /*7a90*/  PRMT R18, RZ, 0x7610, R18 ;  /* 0x00007610ff127816 */ /* 0x000fe40000000012 */
[----:B--2---:R-:W-:-:S06]  /*7aa0*/  PRMT R22, RZ, 0x7610, R22 ;  /* 0x00007610ff167816 */ /* 0x004fcc0000000016 */
[----:B------:R3:W2:Y:S02]  /*7ab0*/  @P1 LDG.E.U16 R22, [R4.64] ;  /* 0x0000000404161981 */ /* 0x0006a4000c1e1500 */
[----:B---3--:R-:W-:-:S05]  /*7ac0*/  IADD3 R4, P0, R26, R2, RZ ;  /* 0x000000021a047210 */ /* 0x008fca0007f1e0ff */
[----:B------:R-:W-:-:S05]  /*7ad0*/  IMAD.X R5, R27, 0x1, R3, P0 ;  /* 0x000000011b057824 */ /* 0x000fca00000e0603 */
[----:B------:R0:W3:Y:S01]  /*7ae0*/  @P1 LDG.E.U16 R19, [R4.64] ;  /* 0x0000000404131981 */ /* 0x0000e2000c1e1500 */
[----:B------:R-:W-:Y:S02]  /*7af0*/  ISETP.GT.AND P1, PT, R0, 0x1b, PT ;  /* 0x0000001b0000780c */ /* 0x000fe40003f24270 */
[----:B0-----:R-:W-:-:S05]  /*7b00*/  IADD3 R4, P0, R20, R2, RZ ;  /* 0x0000000214047210 */ /* 0x001fca0007f1e0ff */
[----:B------:R-:W-:-:S06]  /*7b10*/  IMAD.X R5, R21, 0x1, R3, P0 ;  /* 0x0000000115057824 */ /* 0x000fcc00000e0603 */
[----:B------:R4:W3:Y:S02]  /*7b20*/  @P1 LDG.E.U16 R18, [R4.64] ;  /* 0x0000000404121981 */ /* 0x0008e4000c1e1500 */
[----:B----4-:R-:W-:Y:S02]  /*7b30*/  IADD3 R4, P0, R24, R2, RZ ;  /* 0x0000000218047210 */ /* 0x010fe40007f1e0ff */
[----:B--2---:R0:W-:Y:S04]  /*7b40*/  STL [R1+0x34], R22 ;  /* 0x0000341601007387 */ /* 0x0041e80000100800 */
[----:B------:R-:W2:Y:S04]  /*7b50*/  LDL.64 R26, [R1+0x9c8] ;  /* 0x0009c800011a7983 */ /* 0x000ea80000100a00 */
[----:B0-----:R-:W4:Y:S04]  /*7b60*/  LDL.64 R22, [R1+0x9b0] ;  /* 0x0009b00001167983 */ /* 0x001f280000100a00 */
[----:B------:R-:W2:Y:S04]  /*7b70*/  LDL.LU.64 R20, [R1+0x1378] ;  /* 0x0013780001147983 */ /* 0x000ea80000300a00 */
[----:B---3--:R-:W-:Y:S04]  /*7b80*/  STL [R1+0x2c], R18 ;  /* 0x00002c1201007387 */ /* 0x008fe80000100800 */
[----:B------:R0:W-:Y:S04]  /*7b90*/  STL [R1+0x30], R19 ;  /* 0x0000301301007387 */ /* 0x0001e80000100800 */
[----:B0-----:R-:W3:Y:S04]  /*7ba0*/  LDL.64 R18, [R1+0x9e0] ;  /* 0x0009e00001127983 */ /* 0x001ee80000100a00 */
[----:B------:R-:W2:Y:S01]  /*7bb0*/  LDL.LU R24, [R1+0x1370] ;  /* 0x0013700001187983 */ /* 0x000ea20000300800 */
[----:B------:R-:W-:Y:S01]  /*7bc0*/  IMAD.X R5, R25, 0x1, R3, P0 ;  /* 0x0000000119057824 */ /* 0x000fe200000e0603 */
[----:B--2---:R-:W-:-:S06]  /*7bd0*/  PRMT R24, RZ, 0x7610, R24 ;  /* 0x00007610ff187816 */ /* 0x004fcc0000000018 */
[----:B------:R4:W2:Y:S01]  /*7be0*/  @P1 LDG.E.U16 R24, [R4.64] ;  /* 0x0000000404181981 */ /* 0x0008a2000c1e1500 */
[----:B------:R-:W-:Y:S02]  /*7bf0*/  PRMT R21, RZ, 0x7610, R21 ;  /* 0x00007610ff157816 */ /* 0x000fe40000000015 */
[----:B----4-:R-:W-:-:S05]  /*7c00*/  IADD3 R4, P0, R22, R2, RZ ;  /* 0x0000000216047210 */ /* 0x010fca0007f1e0ff */
[----:B------:R-:W-:-:S05]  /*7c10*/  IMAD.X R5, R23, 0x1, R3, P0 ;  /* 0x0000000117057824 */ /* 0x000fca00000e0603 */
[----:B------:R0:W4:Y:S01]  /*7c20*/  @P1 LDG.E.U16 R21, [R4.64] ;  /* 0x0000000404151981 */ /* 0x000122000c1e1500 */
[----:B------:R-:W-:Y:S02]  /*7c30*/  PRMT R20, RZ, 0x7610, R20 ;  /* 0x00007610ff147816 */ /* 0x000fe40000000014 */
[----:B0-----:R-:W-:-:S05]  /*7c40*/  IADD3 R4, P0, R26, R2, RZ ;  /* 0x000000021a047210 */ /* 0x001fca0007f1e0ff */
[----:B------:R-:W-:-:S05]  /*7c50*/  IMAD.X R5, R27, 0x1, R3, P0 ;  /* 0x000000011b057824 */ /* 0x000fca00000e0603 */
[----:B------:R3:W4:Y:S04]  /*7c60*/  @P1 LDG.E.U16 R20, [R4.64] ;  /* 0x0000000404141981 */ /* 0x000728000c1e1500 */
[----:B--2---:R0:W-:Y:S01]  /*7c70*/  STL [R1+0x28], R24 ;  /* 0x0000281801007387 */ /* 0x0041e20000100800 */
[----:B------:R-:W-:Y:S02]  /*7c80*/  ISETP.GT.AND P1, PT, R0, 0x1c, PT ;  /* 0x0000001c0000780c */ /* 0x000fe40003f24270 */
[----:B---3--:R-:W-:Y:S01]  /*7c90*/  IADD3 R4, P0, R18, R2, RZ ;  /* 0x0000000212047210 */ /* 0x008fe20007f1e0ff */
[----:B------:R-:W2:Y:S04]  /*7ca0*/  LDL.64 R22, [R1+0x9d0] ;  /* 0x0009d00001167983 */ /* 0x000ea80000100a00 */
[----:B0-----:R-:W3:Y:S01]  /*7cb0*/  LDL.64 R24, [R1+0x9d8] ;  /* 0x0009d80001187983 */ /* 0x001ee20000100a00 */
[----:B------:R-:W-:Y:S01]  /*7cc0*/  PRMT R15, RZ, 0x7610, R15 ;  /* 0x00007610ff0f7816 */ /* 0x000fe2000000000f */
[----:B------:R-:W-:Y:S01]  /*7cd0*/  IMAD.X R5, R19, 0x1, R3, P0 ;  /* 0x0000000113057824 */ /* 0x000fe200000e0603 */
[----:B------:R-:W-:Y:S01]  /*7ce0*/  PRMT R14, RZ, 0x7610, R14 ;  /* 0x00007610ff0e7816 */ /* 0x000fe2000000000e */
[----:B------:R-:W2:Y:S04]  /*7cf0*/  LDL.LU.64 R26, [R1+0x1368] ;  /* 0x00136800011a7983 */ /* 0x000ea80000300a00 */
[----:B------:R3:W2:Y:S04]  /*7d00*/  @P1 LDG.E.U16 R15, [R4.64] ;  /* 0x00000004040f1981 */ /* 0x0006a8000c1e1500 */
[----:B----4-:R-:W-:Y:S04]  /*7d10*/  STL [R1+0x20], R20 ;  /* 0x0000201401007387 */ /* 0x010fe80000100800 */
[----:B------:R0:W-:Y:S01]  /*7d20*/  STL [R1+0x24], R21 ;  /* 0x0000241501007387 */ /* 0x0001e20000100800 */
[----:B------:R-:W-:-:S03]  /*7d30*/  PRMT R13, RZ, 0x7610, R13 ;  /* 0x00007610ff0d7816 */ /* 0x000fc6000000000d */
[----:B------:R-:W4:Y:S04]  /*7d40*/  LDL.64 R18, [R1+0xa00] ;  /* 0x000a000001127983 */ /* 0x000f280000100a00 */
[----:B0-----:R-:W4:Y:S01]  /*7d50*/  LDL.64 R20, [R1+0x9e8] ;  /* 0x0009e80001147983 */ /* 0x001f220000100a00 */
[----:B---3--:R-:W-:-:S05]  /*7d60*/  IADD3 R4, P0, R24, R2, RZ ;  /* 0x0000000218047210 */ /* 0x008fca0007f1e0ff */
[----:B------:R-:W-:Y:S02]  /*7d70*/  IMAD.X R5, R25, 0x1, R3, P0 ;  /* 0x0000000119057824 */ /* 0x000fe400000e0603 */
[----:B------:R-:W3:Y:S04]  /*7d80*/  LDL.LU.64 R24, [R1+0x1360] ;  /* 0x0013600001187983 */ /* 0x000ee80000300a00 */
[----:B------:R2:W3:Y:S02]  /*7d90*/  @P1 LDG.E.U16 R14, [R4.64] ;  /* 0x00000004040e1981 */ /* 0x0004e4000c1e1500 */
[----:B--2---:R-:W-:-:S05]  /*7da0*/  IADD3 R4, P0, R22, R2, RZ ;  /* 0x0000000216047210 */ /* 0x004fca0007f1e0ff */
[----:B------:R-:W-:-:S05]  /*7db0*/  IMAD.X R5, R23, 0x1, R3, P0 ;  /* 0x0000000117057824 */ /* 0x000fca00000e0603 */
[----:B------:R4:W2:Y:S01]  /*7dc0*/  @P1 LDG.E.U16 R13, [R4.64] ;  /* 0x00000004040d1981 */ /* 0x0008a2000c1e1500 */
[----:B------:R-:W-:Y:S02]  /*7dd0*/  PRMT R12, RZ, 0x7610, R12 ;  /* 0x00007610ff0c7816 */ /* 0x000fe4000000000c */
[----:B----4-:R-:W-:-:S05]  /*7de0*/  IADD3 R4, P0, R20, R2, RZ ;  /* 0x0000000214047210 */ /* 0x010fca0007f1e0ff */
[----:B------:R-:W-:-:S05]  /*7df0*/  IMAD.X R5, R21, 0x1, R3, P0 ;  /* 0x0000000115057824 */ /* 0x000fca00000e0603 */
[----:B------:R0:W4:Y:S04]  /*7e00*/  @P1 LDG.E.U16 R12, [R4.64] ;  /* 0x00000004040c1981 */ /* 0x000128000c1e1500 */
[----:B---3--:R-:W-:Y:S04]  /*7e10*/  STL [R1+0x18], R14 ;  /* 0x0000180e01007387 */ /* 0x008fe80000100800 */
[----:B------:R1:W-:Y:S04]  /*7e20*/  STL [R1+0x1c], R15 ;  /* 0x00001c0f01007387 */ /* 0x0003e80000100800 */
[----:B-1----:R-:W3:Y:S01]  /*7e30*/  LDL.64 R14, [R1+0x9f8] ;  /* 0x0009f800010e7983 */ /* 0x002ee20000100a00 */
[----:B------:R-:W-:-:S02]  /*7e40*/  ISETP.GT.AND P1, PT, R0, 0x1d, PT ;  /* 0x0000001d0000780c */ /* 0x000fc40003f24270 */
[----:B0-----:R-:W-:Y:S01]  /*7e50*/  IADD3 R4, P0, R18, R2, RZ ;  /* 0x0000000212047210 */ /* 0x001fe20007f1e0ff */
[----:B------:R-:W3:Y:S01]  /*7e60*/  LDL.LU.64 R22, [R1+0x1358] ;  /* 0x0013580001167983 */ /* 0x000ee20000300a00 */
[----:B------:R-:W-:-:S03]  /*7e70*/  PRMT R17, RZ, 0x7610, R17 ;  /* 0x00007610ff117816 */ /* 0x000fc60000000011 */
[----:B------:R-:W-:Y:S01]  /*7e80*/  IMAD.X R5, R19, 0x1, R3, P0 ;  /* 0x0000000113057824 */ /* 0x000fe200000e0603 */
[----:B------:R-:W3:Y:S05]  /*7e90*/  LDL.64 R20, [R1+0x9f0] ;  /* 0x0009f00001147983 */ /* 0x000eea0000100a00 */
[----:B------:R3:W3:Y:S01]  /*7ea0*/  @P1 LDG.E.U16 R17, [R4.64] ;  /* 0x0000000404111981 */ /* 0x0006e2000c1e1500 */
[----:B------:R-:W-:-:S03]  /*7eb0*/  PRMT R29, RZ, 0x7610, R29 ;  /* 0x00007610ff1d7816 */ /* 0x000fc6000000001d */
[----:B----4-:R-:W-:Y:S04]  /*7ec0*/  STL [R1+0x10], R12 ;  /* 0x0000100c01007387 */ /* 0x010fe80000100800 */
[----:B--2---:R0:W-:Y:S04]  /*7ed0*/  STL [R1+0x14], R13 ;  /* 0x0000140d01007387 */ /* 0x0041e80000100800 */
[----:B------:R-:W2:Y:S04]  /*7ee0*/  LDL.64 R18, [R1+0xa20] ;  /* 0x000a200001127983 */ /* 0x000ea80000100a00 */
[----:B0-----:R-:W4:Y:S01]  /*7ef0*/  LDL.64 R12, [R1+0xa08] ;  /* 0x000a0800010c7983 */ /* 0x001f220000100a00 */
[----:B---3--:R-:W-:-:S05]  /*7f00*/  IADD3 R4, P0, R14, R2, RZ ;  /* 0x000000020e047210 */ /* 0x008fca0007f1e0ff */
[----:B------:R-:W-:Y:S02]  /*7f10*/  IMAD.X R5, R15, 0x1, R3, P0 ;  /* 0x000000010f057824 */ /* 0x000fe400000e0603 */
[----:B------:R-:W3:Y:S04]  /*7f20*/  LDL.64 R14, [R1+0xa18] ;  /* 0x000a1800010e7983 */ /* 0x000ee80000100a00 */
[----:B------:R0:W2:Y:S01]  /*7f30*/  @P1 LDG.E.U16 R29, [R4.64] ;  /* 0x00000004041d1981 */ /* 0x0000a2000c1e1500 */
[----:B------:R-:W-:Y:S02]  /*7f40*/  PRMT R16, RZ, 0x7610, R16 ;  /* 0x00007610ff107816 */ /* 0x000fe40000000010 */
[----:B0-----:R-:W-:-:S05]  /*7f50*/  IADD3 R4, P0, R20, R2, RZ ;  /* 0x0000000214047210 */ /* 0x001fca0007f1e0ff */
[----:B------:R-:W-:-:S05]  /*7f60*/  IMAD.X R5, R21, 0x1, R3, P0 ;  /* 0x0000000115057824 */ /* 0x000fca00000e0603 */
[----:B------:R4:W3:Y:S02]  /*7f70*/  @P1 LDG.E.U16 R16, [R4.64] ;  /* 0x0000000404101981 */ /* 0x0008e4000c1e1500 */
[----:B----4-:R-:W-:-:S05]  /*7f80*/  IADD3 R4, P0, R12, R2, RZ ;  /* 0x000000020c047210 */ /* 0x010fca0007f1e0ff */
[----:B------:R-:W-:Y:S01]  /*7f90*/  IMAD.X R5, R13, 0x1, R3, P0 ;  /* 0x000000010d057824 */ /* 0x000fe200000e0603 */
[----:B------:R-:W-:Y:S02]  /*7fa0*/  PRMT R27, RZ, 0x7610, R27 ;  /* 0x00007610ff1b7816 */ /* 0x000fe4000000001b */
[----:B------:R-:W-:Y:S01]  /*7fb0*/  PRMT R26, RZ, 0x7610, R26 ;  /* 0x00007610ff1a7816 */ /* 0x000fe2000000001a */
[----:B--2---:R0:W-:Y:S04]  /*7fc0*/  STL [R1+0x1320], R29 ;  /* 0x0013201d01007387 */ /* 0x0041e80000100800 */
[----:B------:R-:W2:Y:S01]  /*7fd0*/  LDL.LU.64 R20, [R1+0x1350] ;  /* 0x0013500001147983 */ /* 0x000ea20000300a00 */
[----:B0-----:R-:W-:-:S06]  /*7fe0*/  PRMT R29, RZ, 0x7610, R29 ;  /* 0x00007610ff1d7816 */ /* 0x001fcc000000001d */
[----:B------:R0:W4:Y:S01]  /*7ff0*/  @P1 LDG.E.U16 R29, [R4.64] ;  /* 0x00000004041d1981 */ /* 0x000122000c1e1500 */
[----:B------:R-:W-:Y:S02]  /*8000*/  ISETP.GT.AND P1, PT, R0, 0x1e, PT ;  /* 0x0000001e0000780c */ /* 0x000fe40003f24270 */
[----:B0-----:R-:W-:-:S05]  /*8010*/  IADD3 R4, P0, R18, R2, RZ ;  /* 0x0000000212047210 */ /* 0x001fca0007f1e0ff */
[----:B------:R-:W-:-:S06]  /*8020*/  IMAD.X R5, R19, 0x1, R3, P0 ;  /* 0x0000000113057824 */ /* 0x000fcc00000e0603 */
[----:B------:R3:W2:Y:S02]  /*8030*/  @P1 LDG.E.U16 R27, [R4.64] ;  /* 0x00000004041b1981 */ /* 0x0006a4000c1e1500 */
[----:B---3--:R-:W-:-:S05]  /*8040*/  IADD3 R4, P0, R14, R2, RZ ;  /* 0x000000020e047210 */ /* 0x008fca0007f1e0ff */
[----:B------:R-:W-:-:S05]  /*8050*/  IMAD.X R5, R15, 0x1, R3, P0 ;  /* 0x000000010f057824 */ /* 0x000fca00000e0603 */
[----:B------:R-:W3:Y:S04]  /*8060*/  @P1 LDG.E.U16 R26, [R4.64] ;  /* 0x00000004041a1981 */ /* 0x000ee8000c1e1500 */
[----:B------:R-:W-:Y:S04]  /*8070*/  STL [R1+0x4], R16 ;  /* 0x0000041001007387 */ /* 0x000fe80000100800 */
[----:B------:R0:W-:Y:S04]  /*8080*/  STL [R1+0xc], R17 ;  /* 0x00000c1101007387 */ /* 0x0001e80000100800 */
[----:B0-----:R-:W4:Y:S04]  /*8090*/  LDL.64 R16, [R1+0xa10] ;  /* 0x000a100001107983 */ /* 0x001f280000100a00 */
[----:B------:R-:W4:Y:S04]  /*80a0*/  LDL.LU.64 R12, [R1+0x1348] ;  /* 0x00134800010c7983 */ /* 0x000f280000300a00 */
[----:B------:R-:W4:Y:S04]  /*80b0*/  LDL.LU.64 R18, [R1+0x1340] ;  /* 0x0013400001127983 */ /* 0x000f280000300a00 */
[----:B--2---:R-:W-:Y:S04]  /*80c0*/  STL [R1+0x12e8], R27 ;  /* 0x0012e81b01007387 */ /* 0x004fe80000100800 */
[----:B------:R-:W2:Y:S04]  /*80d0*/  LDL.LU.64 R14, [R1+0x1338] ;  /* 0x00133800010e7983 */ /* 0x000ea80000300a00 */
[----:B---3--:R0:W-:Y:S04]  /*80e0*/  STL [R1+0x12ec], R26 ;  /* 0x0012ec1a01007387 */ /* 0x0081e80000100800 */
[----:B0-----:R-:W3:Y:S01]  /*80f0*/  LDL.64 R26, [R1+0xa28] ;  /* 0x000a2800011a7983 */ /* 0x001ee20000100a00 */
[----:B------:R-:W-:-:S02]  /*8100*/  PRMT R25, RZ, 0x7610, R25 ;  /* 0x00007610ff197816 */ /* 0x000fc40000000019 */
[----:B----4-:R-:W-:-:S05]  /*8110*/  IADD3 R4, P0, R16, R2, RZ ;  /* 0x0000000210047210 */ /* 0x010fca0007f1e0ff */
[----:B------:R-:W-:Y:S01]  /*8120*/  IMAD.X R5, R17, 0x1, R3, P0 ;  /* 0x0000000111057824 */ /* 0x000fe200000e0603 */
[----:B------:R-:W-:Y:S01]  /*8130*/  PRMT R24, RZ, 0x7610, R24 ;  /* 0x00007610ff187816 */ /* 0x000fe20000000018 */
[----:B------:R-:W4:Y:S04]  /*8140*/  LDL.64 R16, [R1+0xa38] ;  /* 0x000a380001107983 */ /* 0x000f280000100a00 */
[----:B------:R3:W2:Y:S02]  /*8150*/  @P1 LDG.E.U16 R25, [R4.64] ;  /* 0x0000000404191981 */ /* 0x0006a4000c1e1500 */
[----:B---3--:R-:W-:-:S05]  /*8160*/  IADD3 R4, P0, R26, R2, RZ ;  /* 0x000000021a047210 */ /* 0x008fca0007f1e0ff */
[----:B------:R-:W-:-:S05]  /*8170*/  IMAD.X R5, R27, 0x1, R3, P0 ;  /* 0x000000011b057824 */ /* 0x000fca00000e0603 */
[----:B------:R-:W3:Y:S04]  /*8180*/  @P1 LDG.E.U16 R24, [R4.64] ;  /* 0x0000000404181981 */ /* 0x000ee8000c1e1500 */
[----:B--2---:R-:W-:Y:S04]  /*8190*/  STL [R1+0x12f0], R25 ;  /* 0x0012f01901007387 */ /* 0x004fe80000100800 */
[----:B------:R-:W2:Y:S04]  /*81a0*/  LDL.64 R26, [R1+0xa30] ;  /* 0x000a3000011a7983 */ /* 0x000ea80000100a00 */
[----:B---3--:R0:W-:Y:S04]  /*81b0*/  STL [R1+0x12f4], R24 ;  /* 0x0012f41801007387 */ /* 0x0081e80000100800 */
[----:B0-----:R-:W3:Y:S01]  /*81c0*/  LDL.64 R24, [R1+0xa40] ;  /* 0x000a400001187983 */ /* 0x001ee20000100a00 */
[----:B------:R-:W-:-:S02]  /*81d0*/  ISETP.GT.AND P1, PT, R0, 0x1f, PT ;  /* 0x0000001f0000780c */ /* 0x000fc40003f24270 */
[----:B------:R-:W-:Y:S02]  /*81e0*/  PRMT R23, RZ, 0x7610, R23 ;  /* 0x00007610ff177816 */ /* 0x000fe40000000017 */
[----:B------:R-:W-:Y:S02]  /*81f0*/  PRMT R22, RZ, 0x7610, R22 ;  /* 0x00007610ff167816 */ /* 0x000fe40000000016 */
[----:B---3--:R-:W-:-:S05]  /*8200*/  IADD3 R4, P0, R24, R2, RZ ;  /* 0x0000000218047210 */ /* 0x008fca0007f1e0ff */
[----:B------:R-:W-:Y:S02]  /*8210*/  IMAD.X R5, R25, 0x1, R3, P0 ;  /* 0x0000000119057824 */ /* 0x000fe400000e0603 */
[----:B------:R-:W3:Y:S04]  /*8220*/  LDL.64 R24, [R1+0xa48] ;  /* 0x000a480001187983 */ /* 0x000ee80000100a00 */
[----:B------:R4:W3:Y:S02]  /*8230*/  @P1 LDG.E.U16 R23, [R4.64] ;  /* 0x0000000404171981 */ /* 0x0008e4000c1e1500 */
[----:B----4-:R-:W-:-:S05]  /*8240*/  IADD3 R4, P0, R16, R2, RZ ;  /* 0x0000000210047210 */ /* 0x010fca0007f1e0ff */
[----:B------:R-:W-:-:S05]  /*8250*/  IMAD.X R5, R17, 0x1, R3, P0 ;  /* 0x0000000111057824 */ /* 0x000fca00000e0603 */
[----:B------:R2:W4:Y:S01]  /*8260*/  @P1 LDG.E.U16 R22, [R4.64] ;  /* 0x0000000404161981 */ /* 0x000522000c1e1500 */
[----:B------:R-:W-:Y:S02]  /*8270*/  PRMT R21, RZ, 0x7610, R21 ;  /* 0x00007610ff157816 */ /* 0x000fe40000000015 */
[----:B--2---:R-:W-:-:S05]  /*8280*/  IADD3 R4, P0, R26, R2, RZ ;  /* 0x000000021a047210 */ /* 0x004fca0007f1e0ff */
[----:B------:R-:W-:-:S05]  /*8290*/  IMAD.X R5, R27, 0x1, R3, P0 ;  /* 0x000000011b057824 */ /* 0x000fca00000e0603 */
[----:B------:R3:W2:Y:S01]  /*82a0*/  @P1 LDG.E.U16 R21, [R4.64] ;  /* 0x0000000404151981 */ /* 0x0006a2000c1e1500 */
[----:B------:R-:W-:Y:S02]  /*82b0*/  PRMT R20, RZ, 0x7610, R20 ;  /* 0x00007610ff147816 */ /* 0x000fe40000000014 */
[----:B---3--:R-:W-:-:S05]  /*82c0*/  IADD3 R4, P0, R24, R2, RZ ;  /* 0x0000000218047210 */ /* 0x008fca0007f1e0ff */
[----:B------:R-:W-:-:S05]  /*82d0*/  IMAD.X R5, R25, 0x1, R3, P0 ;  /* 0x0000000119057824 */ /* 0x000fca00000e0603 */
[----:B------:R0:W3:Y:S04]  /*82e0*/  @P1 LDG.E.U16 R20, [R4.64] ;  /* 0x0000000404141981 */ /* 0x0000e8000c1e1500 */
[----:B------:R1:W-:Y:S04]  /*82f0*/  STL [R1], R29 ;  /* 0x0000001d01007387 */ /* 0x0003e80000100800 */
[----:B-1----:R-:W1:Y:S04]  /*8300*/  S2R R29, SR_TID.X ;  /* 0x00000000001d7919 */ /* 0x002e680000002100 */
[----:B------:R1:W-:Y:S04]  /*8310*/  STL [R1+0x12d8], R23 ;  /* 0x0012d81701007387 */ /* 0x0003e80000100800 */
[----:B------:R-:W3:Y:S04]  /*8320*/  LDL.LU.64 R16, [R1+0x1330] ;  /* 0x0013300001107983 */ /* 0x000ee80000300a00 */
[----:B----4-:R-:W-:Y:S01]  /*8330*/  STL [R1+0x12dc], R22 ;  /* 0x0012dc1601007387 */ /* 0x010fe20000100800 */
[----:B------:R-:W-:-:S02]  /*8340*/  PRMT R19, RZ, 0x7610, R19 ;  /* 0x00007610ff137816 */ /* 0x000fc40000000013 */
[C---:B-1----:R-:W-:Y:S02]  /*8350*/  LOP3.LUT R23, R29.reuse, 0x1f, RZ, 0xc0, !PT ;  /* 0x0000001f1d177812 */ /* 0x042fe400078ec0ff */
[----:B------:R-:W-:Y:S01]  /*8360*/  LOP3.LUT R29, R29, 0x1f, RZ, 0xc0, !PT ;  /* 0x0000001f1d1d7812 */ /* 0x000fe200078ec0ff */
[----:B--2---:R1:W-:Y:S01]  /*8370*/  STL [R1+0x12e0], R21 ;  /* 0x0012e01501007387 */ /* 0x0043e20000100800 */
[----:B------:R-:W-:-:S03]  /*8380*/  ISETP.GE.AND P2, PT, R23, R0, PT ;  /* 0x000000001700720c */ /* 0x000fc60003f46270 */
[----:B------:R2:W-:Y:S01]  /*8390*/  STL [R1+0xb18], R0 ;  /* 0x000b180001007387 */ /* 0x0005e20000100800 */
[----:B------:R-:W-:-:S03]  /*83a0*/  IMAD R26, R29, c[0x0][0x18c], RZ ;  /* 0x000063001d1a7a24 */ /* 0x000fc600078e02ff */
[----:B------:R4:W-:Y:S04]  /*83b0*/  STL.64 [R1+0xac8], R2 ;  /* 0x000ac80201007387 */ /* 0x0009e80000100a00 */
[----:B------:R-:W3:Y:S01]  /*83c0*/  LDL.LU R24, [R1+0x490] ;  /* 0x0004900001187983 */ /* 0x000ee20000300800 */
[----:B-1----:R-:W-:-:S03]  /*83d0*/  IMAD.MOV.U32 R21, RZ, RZ, R14 ;  /* 0x000000ffff157224 */ /* 0x002fc600078e000e */
[----:B--2---:R-:W2:Y:S01]  /*83e0*/  LDL.LU R0, [R1+0x494] ;  /* 0x0004940001007983 */ /* 0x004ea20000300800 */
[----:B----4-:R-:W-:Y:S02]  /*83f0*/  IMAD.MOV.U32 R2, RZ, RZ, R13 ;  /* 0x000000ffff027224 */ /* 0x010fe400078e000d */
[----:B------:R-:W-:-:S04]  /*8400*/  IMAD.MOV.U32 R3, RZ, RZ, R12 ;  /* 0x000000ffff037224 */ /* 0x000fc800078e000c */
[----:B0-----:R-:W-:Y:S01]  /*8410*/  IMAD.WIDE R4, R26, 0x2, R2 ;  /* 0x000000021a047825 */ /* 0x001fe200078e0202 */
[----:B------:R-:W-:Y:S01]  /*8420*/  BAR.SYNC.DEFER_BLOCKING 0x0 ;  /* 0x0000000000007b1d */ /* 0x000fe20000010000 */
[----:B------:R-:W-:-:S05]  /*8430*/  PRMT R18, RZ, 0x7610, R18 ;  /* 0x00007610ff127816 */ /* 0x000fca0000000012 */
[----:B------:R0:W4:Y:S04]  /*8440*/  @!P2 LDG.E.U16 R19, [R4.64] ;  /* 0x000000040413a981 */ /* 0x000128000c1e1500 */
[----:B---3--:R1:W-:Y:S02]  /*8450*/  STL [R1+0x12e4], R20 ;  /* 0x0012e41401007387 */ /* 0x0083e40000100800 */
[----:B-1----:R-:W-:-:S04]  /*8460*/  IMAD.MOV.U32 R20, RZ, RZ, R15 ;  /* 0x000000ffff147224 */ /* 0x002fc800078e000f */
[----:B0-----:R-:W-:-:S05]  /*8470*/  IMAD.WIDE R4, R26, 0x2, R20 ;  /* 0x000000021a047825 */ /* 0x001fca00078e0214 */
[----:B------:R0:W3:Y:S04]  /*8480*/  @!P2 LDG.E.U16 R18, [R4.64] ;  /* 0x000000040412a981 */ /* 0x0000e8000c1e1500 */
[----:B------:R1:W-:Y:S02]  /*8490*/  STL.64 [R1+0xae0], R2 ;  /* 0x000ae00201007387 */ /* 0x0003e40000100a00 */
[--C-:B-1----:R-:W-:Y:S02]  /*84a0*/  IMAD.MOV.U32 R2, RZ, RZ, R17.reuse ;  /* 0x000000ffff027224 */ /* 0x102fe400078e0011 */
[----:B------:R-:W-:Y:S01]  /*84b0*/  IMAD.MOV.U32 R3, RZ, RZ, R16 ;  /* 0x000000ffff037224 */ /* 0x000fe200078e0010 */
[----:B------:R-:W-:-:S03]  /*84c0*/  PRMT R17, RZ, 0x7610, R17 ;  /* 0x00007610ff117816 */ /* 0x000fc60000000011 */
[----:B0-----:R-:W-:-:S05]  /*84d0*/  IMAD.WIDE R4, R26, 0x2, R2 ;  /* 0x000000021a047825 */ /* 0x001fca00078e0202 */
[----:B------:R0:W2:Y:S04]  /*84e0*/  @!P2 LDG.E.U16 R17, [R4.64] ;  /* 0x000000040411a981 */ /* 0x0000a8000c1e1500 */
[----:B----4-:R-:W-:Y:S04]  /*84f0*/  STL [R1+0x12f8], R19 ;  /* 0x0012f81301007387 */ /* 0x010fe80000100800 */
[----:B------:R1:W-:Y:S04]  /*8500*/  STL.64 [R1+0x4e8], R20 ;  /* 0x0004e81401007387 */ /* 0x0003e80000100a00 */
[----:B------:R-:W4:Y:S04]  /*8510*/  LDL.LU R22, [R1+0x498] ;  /* 0x0004980001167983 */ /* 0x000f280000300800 */
[----:B-1----:R-:W4:Y:S04]  /*8520*/  LDL.LU R21, [R1+0x49c] ;  /* 0x00049c0001157983 */ /* 0x002f280000300800 */
[----:B---3--:R-:W-:Y:S04]  /*8530*/  STL [R1+0x12fc], R18 ;  /* 0x0012fc1201007387 */ /* 0x008fe80000100800 */
[----:B------:R2:W-:Y:S04]  /*8540*/  STL.64 [R1+0x4e0], R2 ;  /* 0x0004e00201007387 */ /* 0x0005e80000100a00 */
[----:B------:R-:W3:Y:S04]  /*8550*/  LDL.LU R20, [R1+0x4a0] ;  /* 0x0004a00001147983 */ /* 0x000ee80000300800 */
[----:B------:R-:W3:Y:S01]  /*8560*/  LDL.LU R19, [R1+0x4a4] ;  /* 0x0004a40001137983 */ /* 0x000ee20000300800 */
[----:B------:R-:W-:Y:S01]  /*8570*/  PRMT R16, RZ, 0x7610, R16 ;  /* 0x00007610ff107816 */ /* 0x000fe20000000010 */
[----:B--2---:R-:W-:-:S02]  /*8580*/  IMAD.MOV.U32 R2, RZ, RZ, R0 ;  /* 0x000000ffff027224 */ /* 0x004fc400078e0000 */
[----:B------:R-:W-:-:S04]  /*8590*/  IMAD.MOV.U32 R3, RZ, RZ, R24 ;  /* 0x000000ffff037224 */ /* 0x000fc800078e0018 */
[----:B0-----:R-:W-:Y:S01]  /*85a0*/  IMAD.WIDE R4, R26, 0x2, R2 ;  /* 0x000000021a047825 */ /* 0x001fe200078e0202 */
[----:B------:R-:W-:Y:S01]  /*85b0*/  PRMT R15, RZ, 0x7610, R15 ;  /* 0x00007610ff0f7816 */ /* 0x000fe2000000000f */
[----:B------:R-:W-:Y:S04]  /*85c0*/  STL [R1+0x1300], R17 ;  /* 0x0013001101007387 */ /* 0x000fe80000100800 */
[----:B------:R-:W2:Y:S04]  /*85d0*/  LDL.LU R18, [R1+0x4a8] ;  /* 0x0004a80001127983 */ /* 0x000ea80000300800 */
[----:B------:R0:W2:Y:S04]  /*85e0*/  @!P2 LDG.E.U16 R16, [R4.64] ;  /* 0x000000040410a981 */ /* 0x0000a8000c1e1500 */
[----:B------:R-:W2:Y:S04]  /*85f0*/  LDL.LU R0, [R1+0x4ac] ;  /* 0x0004ac0001007983 */ /* 0x000ea80000300800 */
[----:B------:R3:W-:Y:S01]  /*8600*/  STL.64 [R1+0xae8], R2 ;  /* 0x000ae80201007387 */ /* 0x0007e20000100a00 */
[----:B------:R-:W-:Y:S01]  /*8610*/  PRMT R14, RZ, 0x7610, R14 ;  /* 0x00007610ff0e7816 */ /* 0x000fe2000000000e */
[----:B----4-:R-:W-:-:S02]  /*8620*/  IMAD.MOV.U32 R25, RZ, RZ, R22 ;  /* 0x000000ffff197224 */ /* 0x010fc400078e0016 */
[----:B------:R-:W-:-:S04]  /*8630*/  IMAD.MOV.U32 R24, RZ, RZ, R21 ;  /* 0x000000ffff187224 */ /* 0x000fc800078e0015 */
[----:B0-----:R-:W-:-:S05]  /*8640*/  IMAD.WIDE R4, R26, 0x2, R24 ;  /* 0x000000021a047825 */ /* 0x001fca00078e0218 */
[----:B------:R0:W4:Y:S01]  /*8650*/  @!P2 LDG.E.U16 R15, [R4.64] ;  /* 0x00000004040fa981 */ /* 0x000122000c1e1500 */
[----:B---3--:R-:W-:Y:S02]  /*8660*/  IMAD.MOV.U32 R3, RZ, RZ, R20 ;  /* 0x000000ffff037224 */ /* 0x008fe400078e0014 */
[----:B------:R-:W-:-:S04]  /*8670*/  IMAD.MOV.U32 R2, RZ, RZ, R19 ;  /* 0x000000ffff027224 */ /* 0x000fc800078e0013 */
[----:B0-----:R-:W-:-:S05]  /*8680*/  IMAD.WIDE R4, R26, 0x2, R2 ;  /* 0x000000021a047825 */ /* 0x001fca00078e0202 */
[----:B------:R0:W3:Y:S01]  /*8690*/  @!P2 LDG.E.U16 R14, [R4.64] ;  /* 0x00000004040ea981 */ /* 0x0000e2000c1e1500 */
[----:B------:R-:W-:-:S03]  /*86a0*/  PRMT R13, RZ, 0x7610, R13 ;  /* 0x00007610ff0d7816 */ /* 0x000fc6000000000d */
[----:B--2---:R1:W-:Y:S01]  /*86b0*/  STL [R1+0x1304], R16 ;  /* 0x0013041001007387 */ /* 0x0043e20000100800 */
[----:B------:R-:W-:Y:S02]  /*86c0*/  IMAD.MOV.U32 R19, RZ, RZ, R18 ;  /* 0x000000ffff137224 */ /* 0x000fe400078e0012 */
[----:B------:R-:W-:Y:S01]  /*86d0*/  IMAD.MOV.U32 R18, RZ, RZ, R0 ;  /* 0x000000ffff127224 */ /* 0x000fe200078e0000 */
[----:B-1----:R-:W2:Y:S04]  /*86e0*/  LDL.LU R16, [R1+0x4b4] ;  /* 0x0004b40001107983 */ /* 0x002ea80000300800 */
[----:B------:R1:W-:Y:S04]  /*86f0*/  STL.64 [R1+0x4d0], R24 ;  /* 0x0004d01801007387 */ /* 0x0003e80000100a00 */
[----:B------:R-:W2:Y:S01]  /*8700*/  LDL.LU R17, [R1+0x4b0] ;  /* 0x0004b00001117983 */ /* 0x000ea20000300800 */
[----:B0-----:R-:W-:-:S05]  /*8710*/  IMAD.WIDE R4, R26, 0x2, R18 ;  /* 0x000000021a047825 */ /* 0x001fca00078e0212 */
[----:B------:R0:W2:Y:S04]  /*8720*/  @!P2 LDG.E.U16 R13, [R4.64] ;  /* 0x00000004040da981 */ /* 0x0000a8000c1e1500 */
[----:B----4-:R4:W-:Y:S04]  /*8730*/  STL [R1+0x1308], R15 ;  /* 0x0013080f01007387 */ /* 0x0109e80000100800 */
[----:B-1----:R-:W2:Y:S04]  /*8740*/  LDL.LU R24, [R1+0x48c] ;  /* 0x00048c0001187983 */ /* 0x002ea80000300800 */
[----:B------:R2:W-:Y:S04]  /*8750*/  STL.64 [R1+0xb10], R2 ;  /* 0x000b100201007387 */ /* 0x0005e80000100a00 */
[----:B---3--:R-:W-:Y:S04]  /*8760*/  STL [R1+0x130c], R14 ;  /* 0x00130c0e01007387 */ /* 0x008fe80000100800 */
[----:B----4-:R-:W3:Y:S04]  /*8770*/  LDL.LU R15, [R1+0x534] ;  /* 0x00053400010f7983 */ /* 0x010ee80000300800 */
[----:B------:R-:W4:Y:S04]  /*8780*/  LDL.LU R0, [R1+0xa5c] ;  /* 0x000a5c0001007983 */ /* 0x000f280000300800 */
[----:B------:R-:W1:Y:S01]  /*8790*/  S2R R28, SR_TID.X ;  /* 0x00000000001c7919 */ /* 0x000e620000002100 */
[----:B------:R-:W-:Y:S01]  /*87a0*/  PRMT R12, RZ, 0x7610, R12 ;  /* 0x00007610ff0c7816 */ /* 0x000fe2000000000c */
[----:B--2---:R-:W-:-:S02]  /*87b0*/  IMAD.MOV.U32 R2, RZ, RZ, R16 ;  /* 0x000000ffff027224 */ /* 0x004fc400078e0010 */
[----:B------:R-:W-:Y:S01]  /*87c0*/  IMAD.MOV.U32 R3, RZ, RZ, R17 ;  /* 0x000000ffff037224 */ /* 0x000fe200078e0011 */
[----:B-1----:R-:W-:-:S03]  /*87d0*/  LOP3.LUT R28, R28, 0x7f, RZ, 0xc0, !PT ;  /* 0x0000007f1c1c7812 */ /* 0x002fc600078ec0ff */
[----:B0-----:R-:W-:-:S04]  /*87e0*/  IMAD.WIDE R4, R26, 0x2, R2 ;  /* 0x000000021a047825 */ /* 0x001fc800078e0202 */
[----:B------:R-:W-:Y:S01]  /*87f0*/  IMAD.SHL.U32 R28, R28, 0x2, RZ ;  /* 0x000000021c1c7824 */ /* 0x000fe200078e00ff */
[----:B------:R0:W2:Y:S04]  /*8800*/  @!P2 LDG.E.U16 R12, [R4.64] ;  /* 0x00000004040ca981 */ /* 0x0000a8000c1e1500 */
[----:B------:R1:W-:Y:S04]  /*8810*/  STS.U16 [R28+0x100], R11 ;  /* 0x0001000b1c007388 */ /* 0x0003e80000000400 */
[----:B------:R-:W-:Y:S04]  /*8820*/  STL.64 [R1+0x4c0], R18 ;  /* 0x0004c01201007387 */ /* 0x000fe80000100a00 */
[----:B------:R-:W2:Y:S01]  /*8830*/  LDL.LU R27, [R1+0x488] ;  /* 0x00048800011b7983 */ /* 0x000ea20000300800 */
[----:B-1----:R-:W-:-:S03]  /*8840*/  PRMT R11, RZ, 0x7610, R11 ;  /* 0x00007610ff0b7816 */ /* 0x002fc6000000000b */
[----:B------:R1:W-:Y:S04]  /*8850*/  STL [R1+0x1310], R13 ;  /* 0x0013100d01007387 */ /* 0x0003e80000100800 */
[----:B------:R-:W2:Y:S04]  /*8860*/  LDL.LU R14, [R1+0xa60] ;  /* 0x000a6000010e7983 */ /* 0x000ea80000300800 */
[----:B-1----:R-:W2:Y:S04]  /*8870*/  LDL.LU R13, [R1+0xa64] ;  /* 0x000a6400010d7983 */ /* 0x002ea80000300800 */
[----:B------:R-:W2:Y:S01]  /*8880*/  LDL.LU R29, [R1+0x478] ;  /* 0x00047800011d7983 */ /* 0x000ea20000300800 */
[----:B---3--:R-:W-:-:S02]  /*8890*/  IMAD.MOV.U32 R17, RZ, RZ, R15 ;  /* 0x000000ffff117224 */ /* 0x008fc400078e000f */
[----:B----4-:R-:W-:-:S04]  /*88a0*/  IMAD.MOV.U32 R16, RZ, RZ, R0 ;  /* 0x000000ffff107224 */ /* 0x010fc800078e0000 */
[----:B0-----:R-:W-:-:S05]  /*88b0*/  IMAD.WIDE R4, R26, 0x2, R16 ;  /* 0x000000021a047825 */ /* 0x001fca00078e0210 */
[----:B------:R0:W3:Y:S04]  /*88c0*/  @!P2 LDG.E.U16 R11, [R4.64] ;  /* 0x00000004040ba981 */ /* 0x0000e8000c1e1500 */
[----:B------:R1:W-:Y:S04]  /*88d0*/  STL [R1+0xb20], R2 ;  /* 0x000b200201007387 */ /* 0x0003e80000100800 */
[----:B------:R-:W-:Y:S04]  /*88e0*/  STL [R1+0xb1c], R3 ;  /* 0x000b1c0301007387 */ /* 0x000fe80000100800 */
[----:B------:R4:W-:Y:S04]  /*88f0*/  STS.U16 [R28], R10 ;  /* 0x0000000a1c007388 */ /* 0x0009e80000000400 */
[----:B--2---:R-:W-:Y:S04]  /*8900*/  STL [R1+0x1314], R12 ;  /* 0x0013140c01007387 */ /* 0x004fe80000100800 */
[----:B-1----:R-:W2:Y:S04]  /*8910*/  LDL.LU R2, [R1+0xa6c] ;  /* 0x000a6c0001027983 */ /* 0x002ea80000300800 */
[----:B------:R-:W2:Y:S04]  /*8920*/  LDL.LU R0, [R1+0xa70] ;  /* 0x000a700001007983 */ /* 0x000ea80000300800 */
[----:B------:R-:W2:Y:S04]  /*8930*/  LDL.LU R25, [R1+0x47c] ;  /* 0x00047c0001197983 */ /* 0x000ea80000300800 */
[----:B------:R-:W-:Y:S04]  /*8940*/  STL.64 [R1+0x4b0], R16 ;  /* 0x0004b01001007387 */ /* 0x000fe80000100a00 */
[----:B------:R-:W2:Y:S01]  /*8950*/  LDL.LU R26, [R1+0x484] ;  /* 0x00048400011a7983 */ /* 0x000ea20000300800 */
[----:B0-----:R-:W-:-:S02]  /*8960*/  IMAD.MOV.U32 R5, RZ, RZ, R14 ;  /* 0x000000ffff057224 */ /* 0x001fc400078e000e */
[----:B------:R-:W-:Y:S01]  /*8970*/  IMAD.MOV.U32 R4, RZ, RZ, R13 ;  /* 0x000000ffff047224 */ /* 0x000fe200078e000d */
[----:B----4-:R-:W-:Y:S01]  /*8980*/  PRMT R10, RZ, 0x7610, R10 ;  /* 0x00007610ff0a7816 */ /* 0x010fe2000000000a */
[----:B---3--:R0:W-:Y:S04]  /*8990*/  STL [R1+0x1318], R11 ;  /* 0x0013180b01007387 */ /* 0x0081e80000100800 */
[----:B------:R-:W3:Y:S04]  /*89a0*/  LDL.LU R14, [R1+0xa74] ;  /* 0x000a7400010e7983 */ /* 0x000ee80000300800 */
[----:B------:R-:W4:Y:S01]  /*89b0*/  LDL.LU R13, [R1+0xa78] ;  /* 0x000a7800010d7983 */ /* 0x000f220000300800 */
[----:B0-----:R-:W-:-:S03]  /*89c0*/  IMAD R11, R23, c[0x0][0x18c], RZ ;  /* 0x00006300170b7a24 */ /* 0x001fc600078e02ff */
[----:B------:R-:W3:Y:S04]  /*89d0*/  LDL.LU R12, [R1+0xa7c] ;  /* 0x000a7c00010c7983 */ /* 0x000ee80000300800 */
[----:B------:R0:W-:Y:S04]  /*89e0*/  STL.64 [R1+0x4a8], R4 ;  /* 0x0004a80401007387 */ /* 0x0001e80000100a00 */
[----:B------:R-:W3:Y:S01]  /*89f0*/  LDL.LU R3, [R1+0xa80] ;  /* 0x000a800001037983 */ /* 0x000ee20000300800 */
[----:B0-----:R-:W-:-:S05]  /*8a00*/  IMAD.WIDE R4, R11, 0x2, R4 ;  /* 0x000000020b047825 */ /* 0x001fca00078e0204 */
[----:B------:R2:W3:Y:S01]  /*8a10*/  @!P2 LDG.E.U16 R10, [R4.64] ;  /* 0x00000004040aa981 */ /* 0x0004e2000c1e1500 */
[----:B------:R-:W-:Y:S01]  /*8a20*/  PRMT R9, RZ, 0x7610, R9 ;  /* 0x00007610ff097816 */ /* 0x000fe20000000009 */
[----:B--2---:R-:W-:Y:S02]  /*8a30*/  IMAD.MOV.U32 R4, RZ, RZ, R0 ;  /* 0x000000ffff047224 */ /* 0x004fe400078e0000 */
[----:B------:R-:W-:Y:S01]  /*8a40*/  IMAD.MOV.U32 R5, RZ, RZ, R2 ;  /* 0x000000ffff057224 */ /* 0x000fe200078e0002 */
[----:B---3--:R-:W-:Y:S04]  /*8a50*/  STL [R1+0x131c], R10 ;  /* 0x00131c0a01007387 */ /* 0x008fe80000100800 */
[----:B------:R-:W2:Y:S04]  /*8a60*/  LDL.LU R2, [R1+0xa84] ;  /* 0x000a840001027983 */ /* 0x000ea80000300800 */
[----:B------:R-:W3:Y:S04]  /*8a70*/  LDL.LU R0, [R1+0xa8c] ;  /* 0x000a8c0001007983 */ /* 0x000ee80000300800 */
[----:B------:R0:W-:Y:S02]  /*8a80*/  STL.64 [R1+0x4a0], R4 ;  /* 0x0004a00401007387 */ /* 0x0001e40000100a00 */
[----:B0-----:R-:W-:-:S05]  /*8a90*/  IMAD.WIDE R4, R11, 0x2, R4 ;  /* 0x000000020b047825 */ /* 0x001fca00078e0204 */
[----:B------:R4:W2:Y:S04]  /*8aa0*/  @!P2 LDG.E.U16 R9, [R4.64] ;  /* 0x000000040409a981 */ /* 0x0008a8000c1e1500 */
[----:B------:R0:W-:Y:S01]  /*8ab0*/  STS.U16 [R28+0x300], R27 ;  /* 0x0003001b1c007388 */ /* 0x0001e20000000400 */
[----:B------:R-:W-:Y:S01]  /*8ac0*/  PRMT R8, RZ, 0x7610, R8 ;  /* 0x00007610ff087816 */ /* 0x000fe20000000008 */
[----:B----4-:R-:W-:Y:S02]  /*8ad0*/  IMAD.MOV.U32 R4, RZ, RZ, R13 ;  /* 0x000000ffff047224 */ /* 0x010fe400078e000d */
[----:B------:R-:W-:Y:S01]  /*8ae0*/  IMAD.MOV.U32 R5, RZ, RZ, R14 ;  /* 0x000000ffff057224 */ /* 0x000fe200078e000e */
[----:B------:R1:W-:Y:S04]  /*8af0*/  STS.U16 [R28+0x2000], R29 ;  /* 0x0020001d1c007388 */ /* 0x0003e80000000400 */
[----:B0-----:R-:W4:Y:S04]  /*8b00*/  LDL.LU R27, [R1+0x480] ;  /* 0x00048000011b7983 */ /* 0x001f280000300800 */
[----:B--2---:R-:W-:Y:S04]  /*8b10*/  STL [R1+0x1324], R9 ;  /* 0x0013240901007387 */ /* 0x004fe80000100800 */
[----:B-1----:R-:W2:Y:S04]  /*8b20*/  LDL.LU R29, [R1+0x530] ;  /* 0x00053000011d7983 */ /* 0x002ea80000300800 */
[----:B------:R0:W-:Y:S02]  /*8b30*/  STL.64 [R1+0x498], R4 ;  /* 0x0004980401007387 */ /* 0x0001e40000100a00 */
[----:B0-----:R-:W-:-:S05]  /*8b40*/  IMAD.WIDE R4, R11, 0x2, R4 ;  /* 0x000000020b047825 */ /* 0x001fca00078e0204 */
[----:B------:R0:W2:Y:S02]  /*8b50*/  @!P2 LDG.E.U16 R8, [R4.64] ;  /* 0x000000040408a981 */ /* 0x0000a4000c1e1500 */
[----:B0-----:R-:W-:Y:S02]  /*8b60*/  IMAD.MOV.U32 R4, RZ, RZ, R3 ;  /* 0x000000ffff047224 */ /* 0x001fe400078e0003 */
[----:B------:R-:W-:Y:S02]  /*8b70*/  IMAD.MOV.U32 R5, RZ, RZ, R12 ;  /* 0x000000ffff057224 */ /* 0x000fe400078e000c */
[----:B------:R-:W-:Y:S02]  /*8b80*/  IMAD.MOV.U32 R3, RZ, RZ, R2 ;  /* 0x000000ffff037224 */ /* 0x000fe400078e0002 */
[----:B---3--:R-:W-:Y:S01]  /*8b90*/  IMAD.MOV.U32 R2, RZ, RZ, R0 ;  /* 0x000000ffff027224 */ /* 0x008fe200078e0000 */
[----:B------:R-:W-:Y:S01]  /*8ba0*/  PRMT R7, RZ, 0x7610, R7 ;  /* 0x00007610ff077816 */ /* 0x000fe20000000007 */
[----:B------:R-:W-:Y:S04]  /*8bb0*/  STS.U16 [R28+0x2100], R25 ;  /* 0x002100191c007388 */ /* 0x000fe80000000400 */
[----:B----4-:R-:W-:Y:S04]  /*8bc0*/  STS.U16 [R28+0x2300], R27 ;  /* 0x0023001b1c007388 */ /* 0x010fe80000000400 */
[----:B--2---:R0:W-:Y:S04]  /*8bd0*/  STL [R1+0x1328], R8 ;  /* 0x0013280801007387 */ /* 0x0041e80000100800 */
[----:B------:R-:W2:Y:S04]  /*8be0*/  LDL.LU R13, [R1+0xa90] ;  /* 0x000a9000010d7983 */ /* 0x000ea80000300800 */
[----:B------:R-:W3:Y:S04]  /*8bf0*/  LDL.LU R10, [R1+0xa94] ;  /* 0x000a9400010a7983 */ /* 0x000ee80000300800 */
[----:B------:R1:W-:Y:S04]  /*8c00*/  STL.64 [R1+0x490], R4 ;  /* 0x0004900401007387 */ /* 0x0003e80000100a00 */
[----:B------:R4:W-:Y:S04]  /*8c10*/  STL.64 [R1+0x488], R2 ;  /* 0x0004880201007387 */ /* 0x0009e80000100a00 */
[----:B------:R-:W3:Y:S04]  /*8c20*/  LDL.LU R9, [R1+0xa98] ;  /* 0x000a980001097983 */ /* 0x000ee80000300800 */
[----:B0-----:R-:W3:Y:S01]  /*8c30*/  LDL.LU R8, [R1+0xa9c] ;  /* 0x000a9c0001087983 */ /* 0x001ee20000300800 */
[----:B-1----:R-:W-:-:S03]  /*8c40*/  IMAD.WIDE R4, R11, 0x2, R4 ;  /* 0x000000020b047825 */ /* 0x002fc600078e0204 */
[----:B------:R-:W3:Y:S04]  /*8c50*/  LDL.LU R12, [R1+0x588] ;  /* 0x00058800010c7983 */ /* 0x000ee80000300800 */
[----:B------:R0:W3:Y:S02]  /*8c60*/  @!P2 LDG.E.U16 R7, [R4.64] ;  /* 0x000000040407a981 */ /* 0x0000e4000c1e1500 */
[----:B0-----:R-:W-:Y:S02]  /*8c70*/  IMAD.WIDE R4, R11, 0x2, R2 ;  /* 0x000000020b047825 */ /* 0x001fe400078e0202 */
[----:B----4-:R-:W4:Y:S04]  /*8c80*/  LDL.LU R3, [R1+0x584] ;  /* 0x0005840001037983 */ /* 0x010f280000300800 */
[----:B------:R-:W4:Y:S04]  /*8c90*/  LDL.LU R2, [R1+0x580] ;  /* 0x0005800001027983 */ /* 0x000f280000300800 */
[----:B------:R-:W4:Y:S04]  /*8ca0*/  LDL.LU R0, [R1+0x54] ;  /* 0x0000540001007983 */ /* 0x000f280000300800 */
[----:B------:R-:W4:Y:S04]  /*8cb0*/  LDL.LU R18, [R1+0x58] ;  /* 0x0000580001127983 */ /* 0x000f280000300800 */
[----:B------:R-:W4:Y:S04]  /*8cc0*/  LDL.LU R19, [R1+0x5c] ;  /* 0x00005c0001137983 */ /* 0x000f280000300800 */
[----:B------:R-:W4:Y:S04]  /*8cd0*/  LDL.LU R21, [R1+0x50] ;  /* 0x0000500001157983 */ /* 0x000f280000300800 */
[----:B------:R-:W4:Y:S04]  /*8ce0*/  LDL.LU R22, [R1+0x660] ;  /* 0x0006600001167983 */ /* 0x000f280000300800 */
[----:B------:R-:W4:Y:S04]  /*8cf0*/  LDL.LU R25, [R1+0x664] ;  /* 0x0006640001197983 */ /* 0x000f280000300800 */
[----:B------:R-:W4:Y:S01]  /*8d00*/  LDL.LU R27, [R1+0x668] ;  /* 0x00066800011b7983 */ /* 0x000f220000300800 */
[----:B------:R-:W-:-:S06]  /*8d10*/  PRMT R6, RZ, 0x7610, R6 ;  /* 0x00007610ff067816 */ /* 0x000fcc0000000006 */
[----:B------:R0:W4:Y:S02]  /*8d20*/  @!P2 LDG.E.U16 R6, [R4.64] ;  /* 0x000000040406a981 */ /* 0x000124000c1e1500 */
[----:B0-----:R-:W-:Y:S02]  /*8d30*/  PRMT R5, RZ, 0x7610, R5 ;  /* 0x00007610ff057816 */ /* 0x001fe40000000005 */
[----:B------:R-:W-:Y:S04]  /*8d40*/  STS.U16 [R28+0x4000], R29 ;  /* 0x0040001d1c007388 */ /* 0x000fe80000000400 */
[----:B------:R-:W-:Y:S04]  /*8d50*/  STS.U16 [R28+0x2200], R26 ;  /* 0x0022001a1c007388 */ /* 0x000fe80000000400 */
[----:B------:R-:W-:Y:S01]  /*8d60*/  STS.U16 [R28+0x200], R24 ;  /* 0x000200181c007388 */ /* 0x000fe20000000400 */
[----:B--2---:R-:W-:-:S02]  /*8d70*/  IMAD.MOV.U32 R15, RZ, RZ, R13 ;  /* 0x000000ffff0f7224 */ /* 0x004fc400078e000d */
[----:B---3--:R-:W-:-:S05]  /*8d80*/  IMAD.MOV.U32 R14, RZ, RZ, R10 ;  /* 0x000000ffff0e7224 */ /* 0x008fca00078e000a */
[----:B------:R0:W-:Y:S04]  /*8d90*/  STL.64 [R1+0x480], R14 ;  /* 0x0004800e01007387 */ /* 0x0001e80000100a00 */
[----:B------:R-:W2:Y:S01]  /*8da0*/  LDL.LU R13, [R1+0x65c] ;  /* 0x00065c00010d7983 */ /* 0x000ea20000300800 */
[----:B0-----:R-:W-:-:S05]  /*8db0*/  IMAD.WIDE R14, R11, 0x2, R14 ;  /* 0x000000020b0e7825 */ /* 0x001fca00078e020e */
[----:B------:R0:W3:Y:S04]  /*8dc0*/  @!P2 LDG.E.U16 R5, [R14.64] ;  /* 0x000000040e05a981 */ /* 0x0000e8000c1e1500 */
[----:B0-----:R-:W3:Y:S04]  /*8dd0*/  LDL.LU R14, [R1+0x5f0] ;  /* 0x0005f000010e7983 */ /* 0x001ee80000300800 */
[----:B------:R-:W3:Y:S04]  /*8de0*/  LDL.LU R15, [R1+0x5f4] ;  /* 0x0005f400010f7983 */ /* 0x000ee80000300800 */
[----:B------:R-:W3:Y:S04]  /*8df0*/  LDL.LU R29, [R1+0x5f8] ;  /* 0x0005f800011d7983 */ /* 0x000ee80000300800 */
[----:B------:R-:W3:Y:S04]  /*8e00*/  LDL.LU R16, [R1+0x5ec] ;  /* 0x0005ec0001107983 */ /* 0x000ee80000300800 */
[----:B------:R-:W3:Y:S04]  /*8e10*/  LDL.LU R17, [R1+0x574] ;  /* 0x0005740001117983 */ /* 0x000ee80000300800 */
[----:B------:R-:W3:Y:S04]  /*8e20*/  LDL.LU R26, [R1+0x578] ;  /* 0x00057800011a7983 */ /* 0x000ee80000300800 */
[----:B------:R-:W-:Y:S04]  /*8e30*/  STL.64 [R1+0x478], R8 ;  /* 0x0004780801007387 */ /* 0x000fe80000100a00 */
[----:B------:R-:W3:Y:S04]  /*8e40*/  LDL.LU R20, [R1+0x57c] ;  /* 0x00057c0001147983 */ /* 0x000ee80000300800 */
[----:B----4-:R0:W-:Y:S04]  /*8e50*/  STS.U16 [R28+0x6000], R0 ;  /* 0x006000001c007388 */ /* 0x0101e80000000400 */
[----:B------:R-:W4:Y:S04]  /*8e60*/  LDL.LU R23, [R1+0x570] ;  /* 0x0005700001177983 */ /* 0x000f280000300800 */
[----:B------:R-:W4:Y:S01]  /*8e70*/  LDL.LU R24, [R1+0x44] ;  /* 0x0000440001187983 */ /* 0x000f220000300800 */
[----:B0-----:R-:W-:-:S03]  /*8e80*/  LOP3.LUT R0, R28, 0x10, RZ, 0x3c, !PT ;  /* 0x000000101c007812 */ /* 0x001fc600078e3cff */
[----:B------:R-:W-:Y:S04]  /*8e90*/  STS.U16 [R28+0x4100], R12 ;  /* 0x0041000c1c007388 */ /* 0x000fe80000000400 */
[----:B------:R-:W-:Y:S04]  /*8ea0*/  STS.U16 [R28+0x4200], R3 ;  /* 0x004200031c007388 */ /* 0x000fe80000000400 */
[----:B------:R-:W-:Y:S04]  /*8eb0*/  STS.U16 [R28+0x4300], R2 ;  /* 0x004300021c007388 */ /* 0x000fe80000000400 */
[----:B------:R0:W-:Y:S04]  /*8ec0*/  STS.U16 [R28+0x6100], R18 ;  /* 0x006100121c007388 */ /* 0x0001e80000000400 */
[----:B------:R1:W-:Y:S04]  /*8ed0*/  STS.U16 [R28+0x6200], R19 ;  /* 0x006200131c007388 */ /* 0x0003e80000000400 */
[----:B------:R-:W-:Y:S04]  /*8ee0*/  STS.U16 [R28+0x6300], R21 ;  /* 0x006300151c007388 */ /* 0x000fe80000000400 */
[----:B------:R-:W-:Y:S04]  /*8ef0*/  STS.U16 [R0+0x400], R22 ;  /* 0x0004001600007388 */ /* 0x000fe80000000400 */
[----:B0-----:R-:W4:Y:S04]  /*8f00*/  LDL.LU R18, [R1+0x48] ;  /* 0x0000480001127983 */ /* 0x001f280000300800 */
[----:B------:R0:W-:Y:S04]  /*8f10*/  STS.U16 [R0+0x500], R25 ;  /* 0x0005001900007388 */ /* 0x0001e80000000400 */
[----:B-1----:R-:W4:Y:S04]  /*8f20*/  LDL.LU R19, [R1+0x4c] ;  /* 0x00004c0001137983 */ /* 0x002f280000300800 */
[----:B0-----:R-:W4:Y:S04]  /*8f30*/  LDL.LU R25, [R1+0x40] ;  /* 0x0000400001197983 */ /* 0x001f280000300800 */
[----:B------:R-:W4:Y:S04]  /*8f40*/  LDL.LU R21, [R1+0x650] ;  /* 0x0006500001157983 */ /* 0x000f280000300800 */
[----:B------:R0:W-:Y:S04]  /*8f50*/  STS.U16 [R0+0x600], R27 ;  /* 0x0006001b00007388 */ /* 0x0001e80000000400 */
[----:B------:R-:W4:Y:S04]  /*8f60*/  LDL.LU R22, [R1+0x658] ;  /* 0x0006580001167983 */ /* 0x000f280000300800 */
[----:B0-----:R-:W4:Y:S01]  /*8f70*/  LDL.LU R27, [R1+0x654] ;  /* 0x00065400011b7983 */ /* 0x001f220000300800 */
[----:B------:R-:W-:Y:S01]  /*8f80*/  PRMT R4, RZ, 0x7610, R4 ;  /* 0x00007610ff047816 */ /* 0x000fe20000000004 */
[----:B------:R-:W-:-:S05]  /*8f90*/  IMAD.WIDE R8, R11, 0x2, R8 ;  /* 0x000000020b087825 */ /* 0x000fca00078e0208 */
[----:B------:R0:W4:Y:S04]  /*8fa0*/  @!P2 LDG.E.U16 R4, [R8.64] ;  /* 0x000000040804a981 */ /* 0x000128000c1e1500 */
[----:B--2---:R-:W-:Y:S04]  /*8fb0*/  STS.U16 [R0+0x700], R13 ;  /* 0x0007000d00007388 */ /* 0x004fe80000000400 */
[----:B---3--:R-:W-:Y:S04]  /*8fc0*/  STS.U16 [R0+0x2400], R14 ;  /* 0x0024000e00007388 */ /* 0x008fe80000000400 */
[----:B------:R-:W-:Y:S04]  /*8fd0*/  STS.U16 [R0+0x2500], R15 ;  /* 0x0025000f00007388 */ /* 0x000fe80000000400 */
[----:B------:R1:W-:Y:S04]  /*8fe0*/  STS.U16 [R0+0x2600], R29 ;  /* 0x0026001d00007388 */ /* 0x0003e80000000400 */
[----:B-1----:R-:W1:Y:S04]  /*8ff0*/  S2R R29, SR_TID.X ;  /* 0x00000000001d7919 */ /* 0x002e680000002100 */
[----:B------:R-:W-:Y:S04]  /*9000*/  STS.U16 [R0+0x2700], R16 ;  /* 0x0027001000007388 */ /* 0x000fe80000000400 */
[----:B------:R-:W-:Y:S04]  /*9010*/  STS.U16 [R0+0x4400], R17 ;  /* 0x0044001100007388 */ /* 0x000fe80000000400 */
[----:B------:R1:W-:Y:S02]  /*9020*/  STS.U16 [R0+0x4500], R26 ;  /* 0x0045001a00007388 */ /* 0x0003e40000000400 */
[----:B-1----:R-:W-:-:S02]  /*9030*/  LOP3.LUT R26, R29, 0x7f, RZ, 0xc0, !PT ;  /* 0x0000007f1d1a7812 */ /* 0x002fc400078ec0ff */
[----:B------:R-:W2:Y:S04]  /*9040*/  LDL.LU R29, [R1+0x64c] ;  /* 0x00064c00011d7983 */ /* 0x000ea80000300800 */
[----:B0-----:R-:W3:Y:S04]  /*9050*/  LDL.LU R8, [R1+0x5e0] ;  /* 0x0005e00001087983 */ /* 0x001ee80000300800 */
[----:B------:R-:W3:Y:S04]  /*9060*/  LDL.LU R28, [R1+0x5e8] ;  /* 0x0005e800011c7983 */ /* 0x000ee80000300800 */
[----:B------:R-:W3:Y:S04]  /*9070*/  LDL.LU R9, [R1+0x5e4] ;  /* 0x0005e40001097983 */ /* 0x000ee80000300800 */
[----:B------:R-:W3:Y:S04]  /*9080*/  LDL.LU R10, [R1+0x5dc] ;  /* 0x0005dc00010a7983 */ /* 0x000ee80000300800 */
[----:B------:R-:W3:Y:S04]  /*9090*/  LDL.LU R11, [R1+0x564] ;  /* 0x00056400010b7983 */ /* 0x000ee80000300800 */
[----:B------:R-:W3:Y:S04]  /*90a0*/  LDL.LU R12, [R1+0x56c] ;  /* 0x00056c00010c7983 */ /* 0x000ee80000300800 */
[----:B------:R0:W-:Y:S04]  /*90b0*/  STS.U16 [R0+0x4600], R20 ;  /* 0x0046001400007388 */ /* 0x0001e80000000400 */
[----:B------:R-:W3:Y:S04]  /*90c0*/  LDL.LU R3, [R1+0x568] ;  /* 0x0005680001037983 */ /* 0x000ee80000300800 */
[----:B0-----:R-:W3:Y:S04]  /*90d0*/  LDL.LU R20, [R1+0x560] ;  /* 0x0005600001147983 */ /* 0x001ee80000300800 */
[----:B----4-:R0:W-:Y:S01]  /*90e0*/  STS.U16 [R0+0x4700], R23 ;  /* 0x0047001700007388 */ /* 0x0101e20000000400 */
[----:B------:R-:W-:-:S03]  /*90f0*/  IMAD.SHL.U32 R2, R26, 0x2, RZ ;  /* 0x000000021a027824 */ /* 0x000fc600078e00ff */
[----:B------:R1:W-:Y:S04]  /*9100*/  STS.U16 [R0+0x6400], R24 ;  /* 0x0064001800007388 */ /* 0x0003e80000000400 */
[----:B------:R-:W-:Y:S04]  /*9110*/  STS.U16 [R0+0x6500], R18 ;  /* 0x0065001200007388 */ /* 0x000fe80000000400 */
[----:B0-----:R-:W4:Y:S04]  /*9120*/  LDL.LU R23, [R1+0x34] ;  /* 0x0000340001177983 */ /* 0x001f280000300800 */
[----:B------:R-:W-:Y:S04]  /*9130*/  STS.U16 [R0+0x6600], R19 ;  /* 0x0066001300007388 */ /* 0x000fe80000000400 */
[----:B-1----:R-:W4:Y:S04]  /*9140*/  LDL.LU R24, [R1+0x38] ;  /* 0x0000380001187983 */ /* 0x002f280000300800 */
[----:B------:R0:W-:Y:S01]  /*9150*/  STS.U16 [R0+0x6700], R25 ;  /* 0x0067001900007388 */ /* 0x0001e20000000400 */
[----:B------:R-:W-:-:S03]  /*9160*/  LOP3.LUT R2, R2, 0x20, RZ, 0x3c, !PT ;  /* 0x0000002002027812 */ /* 0x000fc600078e3cff */
[----:B0-----:R-:W4:Y:S04]  /*9170*/  LDL.LU R25, [R1+0x3c] ;  /* 0x00003c0001197983 */ /* 0x001f280000300800 */
[----:B------:R-:W4:Y:S04]  /*9180*/  LDL.LU R13, [R1+0x30] ;  /* 0x00003000010d7983 */ /* 0x000f280000300800 */
[----:B------:R-:W4:Y:S04]  /*9190*/  LDL.LU R14, [R1+0x640] ;  /* 0x00064000010e7983 */ /* 0x000f280000300800 */
[----:B------:R-:W4:Y:S04]  /*91a0*/  LDL.LU R15, [R1+0x644] ;  /* 0x00064400010f7983 */ /* 0x000f280000300800 */
[----:B------:R-:W4:Y:S04]  /*91b0*/  LDL.LU R16, [R1+0x648] ;  /* 0x0006480001107983 */ /* 0x000f280000300800 */
[----:B------:R-:W-:Y:S04]  /*91c0*/  STS.U16 [R2+0x800], R21 ;  /* 0x0008001502007388 */ /* 0x000fe80000000400 */
[----:B------:R-:W4:Y:S04]  /*91d0*/  LDL.LU R17, [R1+0x63c] ;  /* 0x00063c0001117983 */ /* 0x000f280000300800 */
[----:B------:R-:W-:Y:S04]  /*91e0*/  STS.U16 [R2+0x900], R22 ;  /* 0x0009001602007388 */ /* 0x000fe80000000400 */
[----:B------:R-:W4:Y:S04]  /*91f0*/  LDL.LU R18, [R1+0x5d0] ;  /* 0x0005d00001127983 */ /* 0x000f280000300800 */
[----:B------:R0:W-:Y:S04]  /*9200*/  STS.U16 [R2+0xa00], R27 ;  /* 0x000a001b02007388 */ /* 0x0001e80000000400 */
[----:B------:R-:W4:Y:S04]  /*9210*/  LDL.LU R19, [R1+0x5d4] ;  /* 0x0005d40001137983 */ /* 0x000f280000300800 */
[----:B0-----:R-:W4:Y:S04]  /*9220*/  LDL.LU R27, [R1+0x5d8] ;  /* 0x0005d800011b7983 */ /* 0x001f280000300800 */
[----:B------:R-:W4:Y:S04]  /*9230*/  LDL.LU R0, [R1+0x5cc] ;  /* 0x0005cc0001007983 */ /* 0x000f280000300800 */
[----:B------:R-:W4:Y:S04]  /*9240*/  LDL.LU R21, [R1+0x554] ;  /* 0x0005540001157983 */ /* 0x000f280000300800 */
[----:B------:R-:W4:Y:S04]  /*9250*/  LDL.LU R22, [R1+0x558] ;  /* 0x0005580001167983 */ /* 0x000f280000300800 */
[----:B--2---:R0:W-:Y:S04]  /*9260*/  STS.U16 [R2+0xb00], R29 ;  /* 0x000b001d02007388 */ /* 0x0041e80000000400 */
[----:B0-----:R-:W2:Y:S04]  /*9270*/  LDL.LU R29, [R1+0x55c] ;  /* 0x00055c00011d7983 */ /* 0x001ea80000300800 */
[----:B---3--:R-:W-:Y:S04]  /*9280*/  STS.U16 [R2+0x2800], R8 ;  /* 0x0028000802007388 */ /* 0x008fe80000000400 */
[----:B------:R-:W-:Y:S04]  /*9290*/  STS.U16 [R2+0x2900], R28 ;  /* 0x0029001c02007388 */ /* 0x000fe80000000400 */
[----:B------:R-:W-:Y:S04]  /*92a0*/  STS.U16 [R2+0x2a00], R9 ;  /* 0x002a000902007388 */ /* 0x000fe80000000400 */
[----:B------:R-:W-:Y:S04]  /*92b0*/  STS.U16 [R2+0x2b00], R10 ;  /* 0x002b000a02007388 */ /* 0x000fe80000000400 */
[----:B------:R0:W-:Y:S04]  /*92c0*/  STS.U16 [R2+0x4800], R11 ;  /* 0x0048000b02007388 */ /* 0x0001e80000000400 */
[----:B------:R-:W-:Y:S04]  /*92d0*/  STS.U16 [R2+0x4900], R12 ;  /* 0x0049000c02007388 */ /* 0x000fe80000000400 */
[----:B------:R-:W-:Y:S01]  /*92e0*/  STS.U16 [R2+0x4a00], R3 ;  /* 0x004a000302007388 */ /* 0x000fe20000000400 */
[----:B0-----:R-:W-:-:S03]  /*92f0*/  IMAD.SHL.U32 R11, R26, 0x2, RZ ;  /* 0x000000021a0b7824 */ /* 0x001fc600078e00ff */
[----:B------:R-:W3:Y:S04]  /*9300*/  LDL.LU R8, [R1+0x1328] ;  /* 0x0013280001087983 */ /* 0x000ee80000300800 */
[----:B------:R0:W-:Y:S04]  /*9310*/  STS.U16 [R2+0x4b00], R20 ;  /* 0x004b001402007388 */ /* 0x0001e80000000400 */
[----:B0-----:R-:W3:Y:S04]  /*9320*/  LDL.LU R20, [R1+0x550] ;  /* 0x0005500001147983 */ /* 0x001ee80000300800 */
[----:B------:R-:W3:Y:S04]  /*9330*/  LDL.LU R26, [R1+0x24] ;  /* 0x00002400011a7983 */ /* 0x000ee80000300800 */
[----:B----4-:R0:W-:Y:S01]  /*9340*/  STS.U16 [R2+0x6800], R23 ;  /* 0x0068001702007388 */ /* 0x0101e20000000400 */
[----:B------:R-:W-:-:S03]  /*9350*/  LOP3.LUT R11, R11, 0x30, RZ, 0x3c, !PT ;  /* 0x000000300b0b7812 */ /* 0x000fc600078e3cff */
[----:B------:R1:W-:Y:S04]  /*9360*/  STS.U16 [R2+0x6900], R24 ;  /* 0x0069001802007388 */ /* 0x0003e80000000400 */
[----:B0-----:R-:W4:Y:S04]  /*9370*/  LDL.LU R23, [R1+0x28] ;  /* 0x0000280001177983 */ /* 0x001f280000300800 */
[----:B------:R0:W-:Y:S04]  /*9380*/  STS.U16 [R2+0x6a00], R25 ;  /* 0x006a001902007388 */ /* 0x0001e80000000400 */
[----:B-1----:R-:W4:Y:S04]  /*9390*/  LDL.LU R24, [R1+0x2c] ;  /* 0x00002c0001187983 */ /* 0x002f280000300800 */
[----:B0-----:R-:W4:Y:S04]  /*93a0*/  LDL.LU R25, [R1+0x20] ;  /* 0x0000200001197983 */ /* 0x001f280000300800 */
[----:B------:R-:W-:Y:S04]  /*93b0*/  STS.U16 [R2+0x6b00], R13 ;  /* 0x006b000d02007388 */ /* 0x000fe80000000400 */
[----:B------:R-:W-:Y:S04]  /*93c0*/  STS.U16 [R11+0xc00], R14 ;  /* 0x000c000e0b007388 */ /* 0x000fe80000000400 */
[----:B------:R-:W-:Y:S04]  /*93d0*/  STS.U16 [R11+0xd00], R15 ;  /* 0x000d000f0b007388 */ /* 0x000fe80000000400 */
[----:B------:R-:W-:Y:S04]  /*93e0*/  STS.U16 [R11+0xe00], R16 ;  /* 0x000e00100b007388 */ /* 0x000fe80000000400 */
[----:B------:R-:W-:Y:S04]  /*93f0*/  STS.U16 [R11+0xf00], R17 ;  /* 0x000f00110b007388 */ /* 0x000fe80000000400 */
[----:B------:R-:W-:Y:S04]  /*9400*/  STS.U16 [R11+0x2c00], R18 ;  /* 0x002c00120b007388 */ /* 0x000fe80000000400 */
[----:B------:R-:W-:Y:S04]  /*9410*/  STS.U16 [R11+0x2d00], R19 ;  /* 0x002d00130b007388 */ /* 0x000fe80000000400 */
[----:B------:R0:W-:Y:S04]  /*9420*/  STS.U16 [R11+0x2e00], R27 ;  /* 0x002e001b0b007388 */ /* 0x0001e80000000400 */
[----:B0-----:R-:W4:Y:S04]  /*9430*/  LDL.LU R27, [R1+0x630] ;  /* 0x00063000011b7983 */ /* 0x001f280000300800 */
[----:B------:R-:W-:Y:S04]  /*9440*/  STS.U16 [R11+0x2f00], R0 ;  /* 0x002f00000b007388 */ /* 0x000fe80000000400 */
[----:B------:R-:W-:Y:S04]  /*9450*/  STS.U16 [R11+0x4c00], R21 ;  /* 0x004c00150b007388 */ /* 0x000fe80000000400 */
[----:B------:R-:W-:Y:S04]  /*9460*/  STS.U16 [R11+0x4d00], R22 ;  /* 0x004d00160b007388 */ /* 0x000fe80000000400 */
[----:B------:R-:W4:Y:S04]  /*9470*/  LDL.LU R9, [R1+0x638] ;  /* 0x0006380001097983 */ /* 0x000f280000300800 */
[----:B--2---:R0:W-:Y:S04]  /*9480*/  STS.U16 [R11+0x4e00], R29 ;  /* 0x004e001d0b007388 */ /* 0x0041e80000000400 */
[----:B0-----:R-:W2:Y:S04]  /*9490*/  LDL.LU R29, [R1+0x634] ;  /* 0x00063400011d7983 */ /* 0x001ea80000300800 */
[----:B------:R-:W2:Y:S04]  /*94a0*/  LDL.LU R28, [R1+0x62c] ;  /* 0x00062c00011c7983 */ /* 0x000ea80000300800 */
        /* <DEDUP_REMOVED lines=9> */
[----:B---3--:R-:W-:Y:S04]  /*9540*/  STS.U16 [R11+0x4f00], R20 ;  /* 0x004f00140b007388 */ /* 0x008fe80000000400 */
[----:B------:R0:W-:Y:S04]  /*9550*/  STS.U16 [R11+0x6c00], R26 ;  /* 0x006c001a0b007388 */ /* 0x0001e80000000400 */
[----:B------:R-:W3:Y:S04]  /*9560*/  LDL.LU R15, [R1+0x18] ;  /* 0x00001800010f7983 */ /* 0x000ee80000300800 */
[----:B------:R-:W3:Y:S04]  /*9570*/  LDL.LU R16, [R1+0x1c] ;  /* 0x00001c0001107983 */ /* 0x000ee80000300800 */
[----:B0-----:R-:W0:Y:S04]  /*9580*/  S2R R26, SR_TID.X ;  /* 0x00000000001a7919 */ /* 0x001e280000002100 */
[----:B------:R-:W3:Y:S04]  /*9590*/  LDL.LU R17, [R1+0x10] ;  /* 0x0000100001117983 */ /* 0x000ee80000300800 */
[----:B------:R-:W3:Y:S04]  /*95a0*/  LDL.LU R18, [R1+0x620] ;  /* 0x0006200001127983 */ /* 0x000ee80000300800 */
[----:B------:R-:W3:Y:S04]  /*95b0*/  LDL.LU R19, [R1+0x624] ;  /* 0x0006240001137983 */ /* 0x000ee80000300800 */
[----:B------:R-:W3:Y:S04]  /*95c0*/  LDL.LU R20, [R1+0x628] ;  /* 0x0006280001147983 */ /* 0x000ee80000300800 */
[----:B----4-:R0:W-:Y:S04]  /*95d0*/  STS.U16 [R11+0x6d00], R23 ;  /* 0x006d00170b007388 */ /* 0x0101e80000000400 */
[----:B------:R1:W-:Y:S01]  /*95e0*/  STS.U16 [R11+0x6e00], R24 ;  /* 0x006e00180b007388 */ /* 0x0003e20000000400 */
[----:B0-----:R-:W-:-:S03]  /*95f0*/  LOP3.LUT R23, R26, 0x7f, RZ, 0xc0, !PT ;  /* 0x0000007f1a177812 */ /* 0x001fc600078ec0ff */
[----:B------:R0:W-:Y:S04]  /*9600*/  STS.U16 [R11+0x6f00], R25 ;  /* 0x006f00190b007388 */ /* 0x0001e80000000400 */
[----:B-1----:R-:W3:Y:S01]  /*9610*/  LDL.LU R24, [R1+0x61c] ;  /* 0x00061c0001187983 */ /* 0x002ee20000300800 */
[----:B0-----:R-:W-:-:S03]  /*9620*/  IMAD.SHL.U32 R11, R23, 0x2, RZ ;  /* 0x00000002170b7824 */ /* 0x001fc600078e00ff */
[----:B------:R-:W3:Y:S02]  /*9630*/  LDL.LU R25, [R1+0x5b0] ;  /* 0x0005b00001197983 */ /* 0x000ee40000300800 */
[----:B------:R-:W-:Y:S02]  /*9640*/  LOP3.LUT R11, R11, 0x40, RZ, 0x3c, !PT ;  /* 0x000000400b0b7812 */ /* 0x000fe400078e3cff */
[----:B------:R-:W3:Y:S04]  /*9650*/  LDL.LU R26, [R1+0x5b4] ;  /* 0x0005b400011a7983 */ /* 0x000ee80000300800 */
[----:B------:R0:W-:Y:S04]  /*9660*/  STS.U16 [R11+0x1000], R27 ;  /* 0x0010001b0b007388 */ /* 0x0001e80000000400 */
[----:B0-----:R-:W3:Y:S04]  /*9670*/  LDL.LU R27, [R1+0x5b8] ;  /* 0x0005b800011b7983 */ /* 0x001ee80000300800 */
[----:B------:R0:W-:Y:S04]  /*9680*/  STS.U16 [R11+0x1100], R9 ;  /* 0x001100090b007388 */ /* 0x0001e80000000400 */
[----:B0-----:R-:W3:Y:S04]  /*9690*/  LDL.LU R9, [R1+0x1324] ;  /* 0x0013240001097983 */ /* 0x001ee80000300800 */
[----:B--2---:R0:W-:Y:S04]  /*96a0*/  STS.U16 [R11+0x1200], R29 ;  /* 0x0012001d0b007388 */ /* 0x0041e80000000400 */
[----:B------:R-:W-:Y:S04]  /*96b0*/  STS.U16 [R11+0x1300], R28 ;  /* 0x0013001c0b007388 */ /* 0x000fe80000000400 */
[----:B------:R-:W-:Y:S04]  /*96c0*/  STS.U16 [R11+0x3000], R10 ;  /* 0x0030000a0b007388 */ /* 0x000fe80000000400 */
[----:B------:R-:W-:Y:S04]  /*96d0*/  STS.U16 [R11+0x3100], R12 ;  /* 0x0031000c0b007388 */ /* 0x000fe80000000400 */
[----:B------:R1:W-:Y:S04]  /*96e0*/  STS.U16 [R11+0x3200], R3 ;  /* 0x003200030b007388 */ /* 0x0003e80000000400 */
[----:B------:R2:W-:Y:S04]  /*96f0*/  STS.U16 [R11+0x3300], R2 ;  /* 0x003300020b007388 */ /* 0x0005e80000000400 */
[----:B0-----:R-:W4:Y:S04]  /*9700*/  LDL.LU R29, [R1+0x1320] ;  /* 0x00132000011d7983 */ /* 0x001f280000300800 */
[----:B------:R-:W-:Y:S04]  /*9710*/  STS.U16 [R11+0x5000], R13 ;  /* 0x0050000d0b007388 */ /* 0x000fe80000000400 */
[----:B------:R-:W-:Y:S04]  /*9720*/  STS.U16 [R11+0x5100], R14 ;  /* 0x0051000e0b007388 */ /* 0x000fe80000000400 */
[----:B-1----:R-:W4:Y:S01]  /*9730*/  LDL.LU R3, [R1+0x5ac] ;  /* 0x0005ac0001037983 */ /* 0x002f220000300800 */
[----:B------:R-:W-:-:S03]  /*9740*/  IMAD.SHL.U32 R10, R23, 0x2, RZ ;  /* 0x00000002170a7824 */ /* 0x000fc600078e00ff */
[----:B------:R0:W-:Y:S04]  /*9750*/  STS.U16 [R11+0x5200], R0 ;  /* 0x005200000b007388 */ /* 0x0001e80000000400 */
[----:B--2---:R-:W2:Y:S04]  /*9760*/  LDL.LU R2, [R1+0x52c] ;  /* 0x00052c0001027983 */ /* 0x004ea80000300800 */
[----:B------:R1:W-:Y:S04]  /*9770*/  STS.U16 [R11+0x5300], R21 ;  /* 0x005300150b007388 */ /* 0x0003e80000000400 */
[----:B0-----:R-:W2:Y:S04]  /*9780*/  LDL.LU R0, [R1+0x538] ;  /* 0x0005380001007983 */ /* 0x001ea80000300800 */
[----:B------:R0:W-:Y:S04]  /*9790*/  STS.U16 [R11+0x7000], R22 ;  /* 0x007000160b007388 */ /* 0x0001e80000000400 */
[----:B-1----:R-:W2:Y:S04]  /*97a0*/  LDL.LU R21, [R1+0x53c] ;  /* 0x00053c0001157983 */ /* 0x002ea80000300800 */
[----:B0-----:R-:W2:Y:S04]  /*97b0*/  LDL.LU R22, [R1+0x528] ;  /* 0x0005280001167983 */ /* 0x001ea80000300800 */
[----:B------:R-:W2:Y:S01]  /*97c0*/  LDL.LU R23, [R1+0x4] ;  /* 0x0000040001177983 */ /* 0x000ea20000300800 */
[----:B------:R-:W-:-:S03]  /*97d0*/  LOP3.LUT R10, R10, 0x50, RZ, 0x3c, !PT ;  /* 0x000000500a0a7812 */ /* 0x000fc600078e3cff */
[----:B---3--:R-:W-:Y:S04]  /*97e0*/  STS.U16 [R11+0x7100], R15 ;  /* 0x0071000f0b007388 */ /* 0x008fe80000000400 */
[----:B------:R-:W-:Y:S04]  /*97f0*/  STS.U16 [R11+0x7200], R16 ;  /* 0x007200100b007388 */ /* 0x000fe80000000400 */
[----:B------:R-:W-:Y:S04]  /*9800*/  STS.U16 [R11+0x7300], R17 ;  /* 0x007300110b007388 */ /* 0x000fe80000000400 */
[----:B------:R-:W-:Y:S04]  /*9810*/  STS.U16 [R10+0x1400], R18 ;  /* 0x001400120a007388 */ /* 0x000fe80000000400 */
[----:B------:R-:W-:Y:S04]  /*9820*/  STS.U16 [R10+0x1500], R19 ;  /* 0x001500130a007388 */ /* 0x000fe80000000400 */
[----:B------:R0:W-:Y:S04]  /*9830*/  STS.U16 [R10+0x1600], R20 ;  /* 0x001600140a007388 */ /* 0x0001e80000000400 */
[----:B0-----:R-:W3:Y:S04]  /*9840*/  LDL.LU R20, [R1+0xc] ;  /* 0x00000c0001147983 */ /* 0x001ee80000300800 */
[----:B------:R-:W3:Y:S04]  /*9850*/  LDL.LU R11, [R1] ;  /* 0x00000000010b7983 */ /* 0x000ee80000300800 */
[----:B------:R-:W3:Y:S04]  /*9860*/  LDL.LU R12, [R1+0x610] ;  /* 0x00061000010c7983 */ /* 0x000ee80000300800 */
[----:B------:R-:W3:Y:S04]  /*9870*/  LDL.LU R13, [R1+0x618] ;  /* 0x00061800010d7983 */ /* 0x000ee80000300800 */
[----:B------:R-:W3:Y:S04]  /*9880*/  LDL.LU R14, [R1+0x614] ;  /* 0x00061400010e7983 */ /* 0x000ee80000300800 */
[----:B------:R-:W3:Y:S04]  /*9890*/  LDL.LU R15, [R1+0x60c] ;  /* 0x00060c00010f7983 */ /* 0x000ee80000300800 */
[----:B------:R-:W3:Y:S04]  /*98a0*/  LDL.LU R16, [R1+0x5a0] ;  /* 0x0005a00001107983 */ /* 0x000ee80000300800 */
[----:B------:R-:W3:Y:S04]  /*98b0*/  LDL.LU R17, [R1+0x5a8] ;  /* 0x0005a80001117983 */ /* 0x000ee80000300800 */
[----:B------:R-:W3:Y:S04]  /*98c0*/  LDL.LU R18, [R1+0x5a4] ;  /* 0x0005a40001127983 */ /* 0x000ee80000300800 */
[----:B------:R0:W-:Y:S04]  /*98d0*/  STS.U16 [R10+0x1700], R24 ;  /* 0x001700180a007388 */ /* 0x0001e80000000400 */
[----:B------:R-:W3:Y:S04]  /*98e0*/  LDL.LU R19, [R1+0x59c] ;  /* 0x00059c0001137983 */ /* 0x000ee80000300800 */
[----:B------:R1:W-:Y:S04]  /*98f0*/  STS.U16 [R10+0x3400], R25 ;  /* 0x003400190a007388 */ /* 0x0003e80000000400 */
[----:B0-----:R-:W3:Y:S04]  /*9900*/  LDL.LU R24, [R1+0x51c] ;  /* 0x00051c0001187983 */ /* 0x001ee80000300800 */
[----:B------:R0:W-:Y:S04]  /*9910*/  STS.U16 [R10+0x3500], R26 ;  /* 0x0035001a0a007388 */ /* 0x0001e80000000400 */
[----:B-1----:R-:W3:Y:S04]  /*9920*/  LDL.LU R25, [R1+0x520] ;  /* 0x0005200001197983 */ /* 0x002ee80000300800 */
[----:B------:R1:W-:Y:S04]  /*9930*/  STS.U16 [R10+0x3600], R27 ;  /* 0x0036001b0a007388 */ /* 0x0003e80000000400 */
[----:B0-----:R-:W3:Y:S04]  /*9940*/  LDL.LU R26, [R1+0x524] ;  /* 0x00052400011a7983 */ /* 0x001ee80000300800 */
[----:B-1----:R-:W3:Y:S04]  /*9950*/  LDL.LU R27, [R1+0x518] ;  /* 0x00051800011b7983 */ /* 0x002ee80000300800 */
[----:B----4-:R-:W-:Y:S04]  /*9960*/  STS.U16 [R10+0x3700], R3 ;  /* 0x003700030a007388 */ /* 0x010fe80000000400 */
[----:B--2---:R-:W-:Y:S04]  /*9970*/  STS.U16 [R10+0x5400], R2 ;  /* 0x005400020a007388 */ /* 0x004fe80000000400 */
[----:B------:R-:W-:Y:S04]  /*9980*/  STS.U16 [R10+0x5500], R0 ;  /* 0x005500000a007388 */ /* 0x000fe80000000400 */
[----:B------:R0:W-:Y:S04]  /*9990*/  STS.U16 [R10+0x5600], R21 ;  /* 0x005600150a007388 */ /* 0x0001e80000000400 */
[----:B------:R1:W-:Y:S04]  /*99a0*/  STS.U16 [R10+0x5700], R22 ;  /* 0x005700160a007388 */ /* 0x0003e80000000400 */
[----:B------:R-:W-:Y:S04]  /*99b0*/  STS.U16 [R10+0x7400], R23 ;  /* 0x007400170a007388 */ /* 0x000fe80000000400 */
[----:B------:R2:W-:Y:S04]  /*99c0*/  STS.U16 [R10+0x7500], R29 ;  /* 0x0075001d0a007388 */ /* 0x0005e80000000400 */
[----:B0-----:R-:W4:Y:S04]  /*99d0*/  LDL.LU R21, [R1+0x600] ;  /* 0x0006000001157983 */ /* 0x001f280000300800 */
[----:B-1----:R-:W4:Y:S04]  /*99e0*/  LDL.LU R22, [R1+0x604] ;  /* 0x0006040001167983 */ /* 0x002f280000300800 */
[----:B--2---:R-:W0:Y:S04]  /*99f0*/  S2R R29, SR_TID.X ;  /* 0x00000000001d7919 */ /* 0x004e280000002100 */
[----:B------:R-:W2:Y:S04]  /*9a00*/  LDL.LU R23, [R1+0x608] ;  /* 0x0006080001177983 */ /* 0x000ea80000300800 */
[----:B---3--:R1:W-:Y:S01]  /*9a10*/  STS.U16 [R10+0x7600], R20 ;  /* 0x007600140a007388 */ /* 0x0083e20000000400 */
[----:B0-----:R-:W-:-:S03]  /*9a20*/  LOP3.LUT R0, R29, 0x7f, RZ, 0xc0, !PT ;  /* 0x0000007f1d007812 */ /* 0x001fc600078ec0ff */
[----:B------:R-:W3:Y:S02]  /*9a30*/  LDL.LU R29, [R1+0x5fc] ;  /* 0x0005fc00011d7983 */ /* 0x000ee40000300800 */
[----:B-1----:R-:W-:Y:S02]  /*9a40*/  IMAD.SHL.U32 R20, R0, 0x2, RZ ;  /* 0x0000000200147824 */ /* 0x002fe400078e00ff */
[----:B------:R-:W2:Y:S03]  /*9a50*/  LDL.LU R2, [R1+0x58c] ;  /* 0x00058c0001027983 */ /* 0x000ea60000300800 */
[----:B------:R-:W-:Y:S01]  /*9a60*/  LOP3.LUT R20, R20, 0x60, RZ, 0x3c, !PT ;  /* 0x0000006014147812 */ /* 0x000fe200078e3cff */
[----:B------:R-:W2:Y:S04]  /*9a70*/  LDL.LU R28, [R1+0x68] ;  /* 0x00006800011c7983 */ /* 0x000ea80000300800 */
[----:B------:R-:W2:Y:S04]  /*9a80*/  LDL.LU R3, [R1+0x6c] ;  /* 0x00006c0001037983 */ /* 0x000ea80000300800 */
[----:B------:R0:W-:Y:S04]  /*9a90*/  STS.U16 [R10+0x7700], R11 ;  /* 0x0077000b0a007388 */ /* 0x0001e80000000400 */
[----:B------:R1:W-:Y:S04]  /*9aa0*/  STS.U16 [R20+0x1800], R12 ;  /* 0x0018000c14007388 */ /* 0x0003e80000000400 */
[----:B------:R1:W-:Y:S04]  /*9ab0*/  STS.U16 [R20+0x1900], R13 ;  /* 0x0019000d14007388 */ /* 0x0003e80000000400 */
[----:B0-----:R-:W2:Y:S04]  /*9ac0*/  LDL.LU R10, [R1+0x131c] ;  /* 0x00131c00010a7983 */ /* 0x001ea80000300800 */
[----:B------:R-:W2:Y:S04]  /*9ad0*/  LDL.LU R11, [R1+0x1318] ;  /* 0x00131800010b7983 */ /* 0x000ea80000300800 */
[----:B-1----:R-:W2:Y:S04]  /*9ae0*/  LDL.LU R12, [R1+0x1314] ;  /* 0x00131400010c7983 */ /* 0x002ea80000300800 */
[----:B------:R-:W2:Y:S04]  /*9af0*/  LDL.LU R13, [R1+0x1310] ;  /* 0x00131000010d7983 */ /* 0x000ea80000300800 */
[----:B------:R0:W-:Y:S04]  /*9b00*/  STS.U16 [R20+0x1a00], R14 ;  /* 0x001a000e14007388 */ /* 0x0001e80000000400 */
[----:B------:R1:W-:Y:S04]  /*9b10*/  STS.U16 [R20+0x1b00], R15 ;  /* 0x001b000f14007388 */ /* 0x0003e80000000400 */
[----:B------:R1:W-:Y:S04]  /*9b20*/  STS.U16 [R20+0x3800], R16 ;  /* 0x0038001014007388 */ /* 0x0003e80000000400 */
[----:B0-----:R-:W2:Y:S04]  /*9b30*/  LDL.LU R14, [R1+0x130c] ;  /* 0x00130c00010e7983 */ /* 0x001ea80000300800 */
        /* <DEDUP_REMOVED lines=13> */
[----:B------:R-:W3:Y:S04]  /*9c10*/  LDL.LU R26, [R1+0x12ec] ;  /* 0x0012ec00011a7983 */ /* 0x000ee80000300800 */
[----:B------:R0:W-:Y:S04]  /*9c20*/  STS.U16 [R20+0x5b00], R27 ;  /* 0x005b001b14007388 */ /* 0x0001e80000000400 */
[----:B0-----:R-:W4:Y:S01]  /*9c30*/  LDL.LU R27, [R1+0x12e8] ;  /* 0x0012e800011b7983 */ /* 0x001f220000300800 */
[----:B------:R-:W-:-:S05]  /*9c40*/  IMAD.SHL.U32 R0, R0, 0x2, RZ ;  /* 0x0000000200007824 */ /* 0x000fca00078e00ff */
[----:B------:R-:W-:Y:S01]  /*9c50*/  LOP3.LUT R0, R0, 0x70, RZ, 0x3c, !PT ;  /* 0x0000007000007812 */ /* 0x000fe200078e3cff */
[----:B--2---:R0:W-:Y:S04]  /*9c60*/  STS.U16 [R20+0x7800], R25 ;  /* 0x0078001914007388 */ /* 0x0041e80000000400 */
[----:B---3--:R1:W-:Y:S04]  /*9c70*/  STS.U16 [R20+0x7900], R26 ;  /* 0x0079001a14007388 */ /* 0x0083e80000000400 */
[----:B0-----:R-:W2:Y:S04]  /*9c80*/  LDL.LU R25, [R1+0x64] ;  /* 0x0000640001197983 */ /* 0x001ea80000300800 */
[----:B-1----:R-:W3:Y:S04]  /*9c90*/  LDL.LU R26, [R1+0x598] ;  /* 0x00059800011a7983 */ /* 0x002ee80000300800 */
[----:B----4-:R0:W-:Y:S04]  /*9ca0*/  STS.U16 [R20+0x7a00], R27 ;  /* 0x007a001b14007388 */ /* 0x0101e80000000400 */
[----:B------:R1:W-:Y:S04]  /*9cb0*/  STS.U16 [R20+0x7b00], R24 ;  /* 0x007b001814007388 */ /* 0x0003e80000000400 */
[----:B0-----:R-:W4:Y:S04]  /*9cc0*/  LDL.LU R27, [R1+0x594] ;  /* 0x00059400011b7983 */ /* 0x001f280000300800 */
[----:B-1----:R-:W2:Y:S04]  /*9cd0*/  LDL.LU R20, [R1+0x12e4] ;  /* 0x0012e40001147983 */ /* 0x002ea80000300800 */
[----:B------:R-:W2:Y:S04]  /*9ce0*/  LDL.LU R24, [R1+0x590] ;  /* 0x0005900001187983 */ /* 0x000ea80000300800 */
[----:B------:R0:W-:Y:S04]  /*9cf0*/  STS.U16 [R0+0x1c00], R21 ;  /* 0x001c001500007388 */ /* 0x0001e80000000400 */
[----:B------:R1:W-:Y:S04]  /*9d00*/  STS.U16 [R0+0x1d00], R22 ;  /* 0x001d001600007388 */ /* 0x0003e80000000400 */
[----:B------:R1:W-:Y:S04]  /*9d10*/  STS.U16 [R0+0x1e00], R23 ;  /* 0x001e001700007388 */ /* 0x0003e80000000400 */
[----:B0-----:R-:W3:Y:S04]  /*9d20*/  LDL.LU R21, [R1+0x12e0] ;  /* 0x0012e00001157983 */ /* 0x001ee80000300800 */
[----:B-1----:R-:W3:Y:S04]  /*9d30*/  LDL.LU R22, [R1+0x12dc] ;  /* 0x0012dc0001167983 */ /* 0x002ee80000300800 */
[----:B------:R-:W3:Y:S04]  /*9d40*/  LDL.LU R23, [R1+0x12d8] ;  /* 0x0012d80001177983 */ /* 0x000ee80000300800 */
[----:B------:R0:W-:Y:S04]  /*9d50*/  STS.U16 [R0+0x1f00], R29 ;  /* 0x001f001d00007388 */ /* 0x0001e80000000400 */
[----:B0-----:R-:W3:Y:S04]  /*9d60*/  LDL.LU R29, [R1+0x12d4] ;  /* 0x0012d400011d7983 */ /* 0x001ee80000300800 */
[----:B--2---:R-:W-:Y:S04]  /*9d70*/  STS.U16 [R0+0x3c00], R24 ;  /* 0x003c001800007388 */ /* 0x004fe80000000400 */
[----:B----4-:R-:W-:Y:S04]  /*9d80*/  STS.U16 [R0+0x3d00], R27 ;  /* 0x003d001b00007388 */ /* 0x010fe80000000400 */
[----:B---3--:R-:W-:Y:S04]  /*9d90*/  STS.U16 [R0+0x3e00], R26 ;  /* 0x003e001a00007388 */ /* 0x008fe80000000400 */
[----:B------:R0:W-:Y:S04]  /*9da0*/  STS.U16 [R0+0x3f00], R2 ;  /* 0x003f000200007388 */ /* 0x0001e80000000400 */
[----:B0-----:R-:W2:Y:S04]  /*9db0*/  LDL R2, [R1+0xac4] ;  /* 0x000ac40001027983 */ /* 0x001ea80000100800 */
[----:B------:R-:W-:Y:S04]  /*9dc0*/  STS.U16 [R0+0x5c00], R25 ;  /* 0x005c001900007388 */ /* 0x000fe80000000400 */
[----:B------:R-:W-:Y:S04]  /*9dd0*/  STS.U16 [R0+0x5d00], R28 ;  /* 0x005d001c00007388 */ /* 0x000fe80000000400 */
[----:B------:R0:W-:Y:S04]  /*9de0*/  STS.U16 [R0+0x5e00], R3 ;  /* 0x005e000300007388 */ /* 0x0001e80000000400 */
[----:B0-----:R-:W0:Y:S04]  /*9df0*/  S2R R3, SR_TID.X ;  /* 0x0000000000037919 */ /* 0x001e280000002100 */
[----:B------:R1:W-:Y:S04]  /*9e00*/  STS.U16 [R0+0x5f00], R29 ;  /* 0x005f001d00007388 */ /* 0x0003e80000000400 */
[----:B-1----:R-:W3:Y:S01]  /*9e10*/  LDL.LU R29, [R1+0x12d0] ;  /* 0x0012d000011d7983 */ /* 0x002ee20000300800 */
[----:B0-----:R-:W-:Y:S01]  /*9e20*/  IMAD.SHL.U32 R24, R3, 0x2, RZ ;  /* 0x0000000203187824 */ /* 0x001fe200078e00ff */
[----:B------:R-:W-:-:S04]  /*9e30*/  SHF.R.S32.HI R3, RZ, 0x6, R3 ;  /* 0x00000006ff037819 */ /* 0x000fc80000011403 */
[----:B------:R-:W-:-:S04]  /*9e40*/  SGXT R3, R3, 0x1 ;  /* 0x000000010303781a */ /* 0x000fc80000000200 */
[----:B------:R-:W-:Y:S01]  /*9e50*/  LOP3.LUT R3, R3, 0x90, RZ, 0xc0, !PT ;  /* 0x0000009003037812 */ /* 0x000fe200078ec0ff */
[----:B------:R-:W-:Y:S03]  /*9e60*/  STS.U16 [R0+0x7c00], R21 ;  /* 0x007c001500007388 */ /* 0x000fe60000000400 */
[----:B------:R-:W-:Y:S01]  /*9e70*/  LOP3.LUT R3, R3, 0x7e, R24, 0x78, !PT ;  /* 0x0000007e03037812 */ /* 0x000fe200078e7818 */
[----:B------:R-:W-:Y:S04]  /*9e80*/  STS.U16 [R0+0x7d00], R22 ;  /* 0x007d001600007388 */ /* 0x000fe80000000400 */
[----:B------:R-:W-:Y:S04]  /*9e90*/  STS.U16 [R0+0x7e00], R23 ;  /* 0x007e001700007388 */ /* 0x000fe80000000400 */
[----:B------:R0:W-:Y:S04]  /*9ea0*/  STS.U16 [R0+0x7f00], R20 ;  /* 0x007f001400007388 */ /* 0x0001e80000000400 */
[----:B------:R-:W-:Y:S04]  /*9eb0*/  STS.U16 [R3+0x8000], R19 ;  /* 0x0080001303007388 */ /* 0x000fe80000000400 */
[----:B------:R-:W-:Y:S04]  /*9ec0*/  STS.U16 [R3+0x8200], R17 ;  /* 0x0082001103007388 */ /* 0x000fe80000000400 */
[----:B------:R-:W-:Y:S04]  /*9ed0*/  STS.U16 [R3+0x8400], R15 ;  /* 0x0084000f03007388 */ /* 0x000fe80000000400 */
[----:B------:R-:W-:Y:S04]  /*9ee0*/  STS.U16 [R3+0x8600], R13 ;  /* 0x0086000d03007388 */ /* 0x000fe80000000400 */
[----:B------:R-:W-:Y:S04]  /*9ef0*/  STS.U16 [R3+0x8800], R11 ;  /* 0x0088000b03007388 */ /* 0x000fe80000000400 */
[----:B------:R-:W-:Y:S04]  /*9f00*/  STS.U16 [R3+0x8a00], R9 ;  /* 0x008a000903007388 */ /* 0x000fe80000000400 */
[----:B------:R-:W-:Y:S04]  /*9f10*/  STS.U16 [R3+0x8c00], R7 ;  /* 0x008c000703007388 */ /* 0x000fe80000000400 */
[----:B------:R-:W-:Y:S04]  /*9f20*/  STS.U16 [R3+0x8e00], R5 ;  /* 0x008e000503007388 */ /* 0x000fe80000000400 */
[----:B0-----:R-:W4:Y:S04]  /*9f30*/  LDL R0, [R1+0x474] ;  /* 0x0004740001007983 */ /* 0x001f280000100800 */
[----:B--2---:R-:W-:Y:S04]  /*9f40*/  STS.U16 [R2+0x8100], R18 ;  /* 0x0081001202007388 */ /* 0x004fe80000000400 */
[----:B------:R0:W-:Y:S04]  /*9f50*/  STS.U16 [R2+0x8300], R16 ;  /* 0x0083001002007388 */ /* 0x0001e80000000400 */
[----:B0-----:R-:W2:Y:S04]  /*9f60*/  LDL.LU.64 R16, [R1+0x340] ;  /* 0x0003400001107983 */ /* 0x001ea80000300a00 */
[----:B------:R-:W2:Y:S04]  /*9f70*/  LDL.LU.64 R18, [R1+0x348] ;  /* 0x0003480001127983 */ /* 0x000ea80000300a00 */
[----:B------:R-:W-:Y:S04]  /*9f80*/  STS.U16 [R2+0x8500], R14 ;  /* 0x0085000e02007388 */ /* 0x000fe80000000400 */
[----:B------:R-:W-:Y:S04]  /*9f90*/  STS.U16 [R2+0x8700], R12 ;  /* 0x0087000c02007388 */ /* 0x000fe80000000400 */
[----:B------:R-:W-:Y:S04]  /*9fa0*/  STS.U16 [R2+0x8900], R10 ;  /* 0x0089000a02007388 */ /* 0x000fe80000000400 */
[----:B------:R-:W-:Y:S04]  /*9fb0*/  STS.U16 [R2+0x8b00], R8 ;  /* 0x008b000802007388 */ /* 0x000fe80000000400 */
[----:B------:R-:W-:Y:S04]  /*9fc0*/  STS.U16 [R2+0x8d00], R6 ;  /* 0x008d000602007388 */ /* 0x000fe80000000400 */
[----:B------:R-:W-:Y:S04]  /*9fd0*/  STS.U16 [R2+0x8f00], R4 ;  /* 0x008f000402007388 */ /* 0x000fe80000000400 */
[----:B------:R-:W-:Y:S06]  /*9fe0*/  BAR.SYNC.DEFER_BLOCKING 0x0 ;  /* 0x0000000000007b1d */ /* 0x000fec0000010000 */
[----:B---3--:R-:W0:Y:S04]  /*9ff0*/  LDSM.16.MT88.4 R20, [R29] ;  /* 0x000000001d14783b */ /* 0x008e280000004200 */
[----:B----4-:R-:W1:Y:S04]  /*a000*/  LDSM.16.M88.4 R4, [R0+0x8600] ;  /* 0x008600000004783b */ /* 0x010e680000000200 */
[----:B------:R-:W-:Y:S04]  /*a010*/  LDSM.16.M88.4 R24, [R0+0x8200] ;  /* 0x008200000018783b */ /* 0x000fe80000000200 */
[----:B------:R-:W-:Y:S04]  /*a020*/  LDSM.16.M88.4 R12, [R0+0x8400] ;  /* 0x00840000000c783b */ /* 0x000fe80000000200 */
[----:B------:R-:W-:Y:S04]  /*a030*/  LDSM.16.M88.4 R8, [R0+0x8800] ;  /* 0x008800000008783b */ /* 0x000fe80000000200 */
[----:B--2---:R-:W-:Y:S04]  /*a040*/  STL.64 [R1+0x12a8], R18 ;  /* 0x0012a81201007387 */ /* 0x004fe80000100a00 */
[----:B------:R-:W-:Y:S04]  /*a050*/  STL.64 [R1+0x12a0], R16 ;  /* 0x0012a01001007387 */ /* 0x000fe80000100a00 */
[----:B------:R-:W2:Y:S04]  /*a060*/  LDSM.16.M88.4 R16, [R0+0x8000] ;  /* 0x008000000010783b */ /* 0x000ea80000000200 */
[----:B0-----:R-:W-:Y:S04]  /*a070*/  STL.64 [R1+0x12c8], R22 ;  /* 0x0012c81601007387 */ /* 0x001fe80000100a00 */
[----:B------:R-:W-:Y:S04]  /*a080*/  STL.64 [R1+0x12c0], R20 ;  /* 0x0012c01401007387 */ /* 0x000fe80000100a00 */
[----:B------:R-:W0:Y:S04]  /*a090*/  LDSM.16.M88.4 R20, [R0+0x8a00] ;  /* 0x008a00000014783b */ /* 0x000e280000000200 */
[----:B-1----:R-:W-:Y:S04]  /*a0a0*/  STL.64 [R1+0x12b8], R6 ;  /* 0x0012b80601007387 */ /* 0x002fe80000100a00 */
[----:B------:R1:W-:Y:S04]  /*a0b0*/  STL.64 [R1+0x12b0], R4 ;  /* 0x0012b00401007387 */ /* 0x0003e80000100a00 */
[----:B-1----:R-:W3:Y:S04]  /*a0c0*/  LDL.LU.64 R4, [R1+0x350] ;  /* 0x0003500001047983 */ /* 0x002ee80000300a00 */
[----:B------:R-:W3:Y:S04]  /*a0d0*/  LDL.LU.64 R6, [R1+0x358] ;  /* 0x0003580001067983 */ /* 0x000ee80000300a00 */
[----:B--2---:R-:W-:Y:S04]  /*a0e0*/  STL.64 [R1+0x60], R16 ;  /* 0x0000601001007387 */ /* 0x004fe80000100a00 */
[----:B------:R-:W-:Y:S04]  /*a0f0*/  STL.64 [R1+0x68], R18 ;  /* 0x0000681201007387 */ /* 0x000fe80000100a00 */
[----:B------:R-:W-:Y:S04]  /*a100*/  STL.64 [R1+0x50], R24 ;  /* 0x0000501801007387 */ /* 0x000fe80000100a00 */
[----:B------:R-:W-:Y:S04]  /*a110*/  STL.64 [R1+0x58], R26 ;  /* 0x0000581a01007387 */ /* 0x000fe80000100a00 */
[----:B0-----:R-:W-:Y:S04]  /*a120*/  STL.64 [R1+0x10], R20 ;  /* 0x0000101401007387 */ /* 0x001fe80000100a00 */
[----:B------:R0:W-:Y:S04]  /*a130*/  STL.64 [R1+0x18], R22 ;  /* 0x0000181601007387 */ /* 0x0001e80000100a00 */
[----:B0-----:R-:W3:Y:S04]  /*a140*/  LDL.LU.64 R22, [R1+0x12c8] ;  /* 0x0012c80001167983 */ /* 0x001ee80000300a00 */
[----:B------:R-:W3:Y:S04]  /*a150*/  LDL.LU.64 R20, [R1+0x12c0] ;  /* 0x0012c00001147983 */ /* 0x000ee80000300a00 */
[----:B------:R-:W-:Y:S04]  /*a160*/  STL.64 [R1+0x40], R12 ;  /* 0x0000400c01007387 */ /* 0x000fe80000100a00 */
[----:B------:R-:W-:Y:S01]  /*a170*/  STL.64 [R1+0x48], R14 ;  /* 0x0000480e01007387 */ /* 0x000fe20000100a00 */
[C---:B---3--:R-:W-:Y:S03]  /*a180*/  HMMA.16816.F32.BF16 R16, R20.reuse, R16, R4 ;  /* 0x000000101410723c */ /* 0x048fe60000041804 */
[----:B------:R-:W2:Y:S04]  /*a190*/  LDL.LU.64 R6, [R1+0x12b8] ;  /* 0x0012b80001067983 */ /* 0x000ea80000300a00 */
[----:B------:R-:W3:Y:S04]  /*a1a0*/  LDL.LU.64 R4, [R1+0x12b0] ;  /* 0x0012b00001047983 */ /* 0x000ee80000300a00 */
[----:B---3--:R-:W-:Y:S04]  /*a1b0*/  STL.64 [R1+0x30], R4 ;  /* 0x0000300401007387 */ /* 0x008fe80000100a00 */
[----:B--2---:R-:W-:Y:S08]  /*a1c0*/  STL.64 [R1+0x38], R6 ;  /* 0x0000380601007387 */ /* 0x004ff00000100a00 */
[----:B------:R-:W-:Y:S04]  /*a1d0*/  STL.64 [R1+0x350], R16 ;  /* 0x0003501001007387 */ /* 0x000fe80000100a00 */
[----:B------:R-:W-:Y:S04]  /*a1e0*/  STL.64 [R1+0x358], R18 ;  /* 0x0003581201007387 */ /* 0x000fe80000100a00 */
[----:B------:R-:W0:Y:S04]  /*a1f0*/  LDSM.16.M88.4 R16, [R0+0x8c00] ;  /* 0x008c00000010783b */ /* 0x000e280000000200 */
[----:B0-----:R-:W-:Y:S04]  /*a200*/  STL.64 [R1], R16 ;  /* 0x0000001001007387 */ /* 0x001fe80000100a00 */
[----:B------:R0:W-:Y:S04]  /*a210*/  STL.64 [R1+0x8], R18 ;  /* 0x0000081201007387 */ /* 0x0001e80000100a00 */
[----:B0-----:R-:W2:Y:S04]  /*a220*/  LDL.LU.64 R18, [R1+0x12a8] ;  /* 0x0012a80001127983 */ /* 0x001ea80000300a00 */
[----:B------:R-:W2:Y:S04]  /*a230*/  LDL.LU.64 R16, [R1+0x12a0] ;  /* 0x0012a00001107983 */ /* 0x000ea80000300a00 */
[----:B------:R-:W-:Y:S04]  /*a240*/  STL.64 [R1+0x20], R8 ;  /* 0x0000200801007387 */ /* 0x000fe80000100a00 */
[----:B------:R-:W-:Y:S04]  /*a250*/  STL.64 [R1+0x28], R10 ;  /* 0x0000280a01007387 */ /* 0x000fe80000100a00 */
[----:B------:R0:W-:Y:S04]  /*a260*/  STL.64 [R1+0x1298], R8 ;  /* 0x0012980801007387 */ /* 0x0001e80000100a00 */
[----:B0-----:R-:W3:Y:S04]  /*a270*/  LDL.LU.64 R8, [R1+0x330] ;  /* 0x0003300001087983 */ /* 0x001ee80000300a00 */
[----:B------:R-:W3:Y:S01]  /*a280*/  LDL.LU.64 R10, [R1+0x338] ;  /* 0x00033800010a7983 */ /* 0x000ee20000300a00 */
[C---:B--2---:R-:W-:Y:S11]  /*a290*/  HMMA.16816.F32.BF16 R16, R20.reuse, R24, R16 ;  /* 0x000000181410723c */ /* 0x044ff60000041810 */
[----:B------:R-:W-:Y:S11]  /*a2a0*/  @!UPT UIADD3 URZ, URZ, URZ, URZ ;  /* 0x0000003f3f3ff290 */ /* 0x000ff6000fffe03f */
[----:B------:R-:W-:Y:S01]  /*a2b0*/  @!UPT UIADD3 URZ, URZ, URZ, URZ ;  /* 0x0000003f3f3ff290 */ /* 0x000fe2000fffe03f */
[----:B------:R0:W-:Y:S02]  /*a2c0*/  STL.64 [R1+0x340], R16 ;  /* 0x0003401001007387 */ /* 0x0001e40000100a00 */
[----:B0-----:R-:W-:Y:S02]  /*a2d0*/  IMAD.MOV.U32 R17, RZ, RZ, R24 ;  /* 0x000000ffff117224 */ /* 0x001fe400078e0018 */
[----:B------:R-:W-:Y:S02]  /*a2e0*/  IMAD.MOV.U32 R16, RZ, RZ, R25 ;  /* 0x000000ffff107224 */ /* 0x000fe400078e0019 */
[----:B------:R0:W1:Y:S01]  /*a2f0*/  LDSM.16.M88.4 R24, [R0+0x8e00] ;  /* 0x008e00000018783b */ /* 0x0000620000000200 */
[----:B---3--:R-:W-:Y:S03]  /*a300*/  HMMA.16816.F32.BF16 R8, R20, R12, R8 ;  /* 0x0000000c1408723c */ /* 0x008fe60000041808 */
[----:B------:R2:W-:Y:S11]  /*a310*/  STL.64 [R1+0x348], R18 ;  /* 0x0003481201007387 */ /* 0x0005f60000100a00 */
[----:B------:R-:W-:Y:S10]  /*a320*/  @!UPT UIADD3 URZ, URZ, URZ, URZ ;  /* 0x0000003f3f3ff290 */ /* 0x000ff4000fffe03f */
[----:B------:R-:W-:Y:S02]  /*a330*/  IMAD.MOV.U32 R28, RZ, RZ, R8 ;  /* 0x000000ffff1c7224 */ /* 0x000fe400078e0008 */
[----:B------:R-:W-:Y:S02]  /*a340*/  IMAD.MOV.U32 R3, RZ, RZ, R9 ;  /* 0x000000ffff037224 */ /* 0x000fe400078e0009 */
[----:B------:R-:W-:Y:S02]  /*a350*/  IMAD.MOV.U32 R2, RZ, RZ, R10 ;  /* 0x000000ffff027224 */ /* 0x000fe400078e000a */
[----:B0-----:R-:W-:Y:S01]  /*a360*/  IMAD.MOV.U32 R0, RZ, RZ, R11 ;  /* 0x000000ffff007224 */ /* 0x001fe200078e000b */
[----:B-1----:R-:W-:Y:S04]  /*a370*/  STL [R1+0x1274], R26 ;  /* 0x0012741a01007387 */ /* 0x002fe80000100800 */
[----:B------:R-:W-:Y:S04]  /*a380*/  STL [R1+0x1270], R27 ;  /* 0x0012701b01007387 */ /* 0x000fe80000100800 */
[----:B------:R-:W3:Y:S04]  /*a390*/  LDL.LU.64 R8, [R1+0x320] ;  /* 0x0003200001087983 */ /* 0x000ee80000300a00 */
[----:B------:R-:W3:Y:S01]  /*a3a0*/  LDL.LU.64 R10, [R1+0x328] ;  /* 0x00032800010a7983 */ /* 0x000ee20000300a00 */
[----:B--2---:R-:W-:-:S02]  /*a3b0*/  IMAD.MOV.U32 R19, RZ, RZ, R12 ;  /* 0x000000ffff137224 */ /* 0x004fc400078e000c */
[----:B------:R-:W-:Y:S02]  /*a3c0*/  IMAD.MOV.U32 R18, RZ, RZ, R13 ;  /* 0x000000ffff127224 */ /* 0x000fe400078e000d */
[----:B------:R-:W2:Y:S04]  /*a3d0*/  LDL.LU.64 R12, [R1+0x310] ;  /* 0x00031000010c7983 */ /* 0x000ea80000300a00 */
[----:B------:R-:W2:Y:S04]  /*a3e0*/  LDL.LU.64 R14, [R1+0x318] ;  /* 0x00031800010e7983 */ /* 0x000ea80000300a00 */
[----:B------:R-:W-:Y:S04]  /*a3f0*/  STL.64 [R1+0x1280], R18 ;  /* 0x0012801201007387 */ /* 0x000fe80000100a00 */
[----:B------:R0:W-:Y:S04]  /*a400*/  STL.64 [R1+0x1278], R16 ;  /* 0x0012781001007387 */ /* 0x0001e80000100a00 */
[----:B0-----:R-:W4:Y:S04]  /*a410*/  LDL.LU.64 R16, [R1+0x300] ;  /* 0x0003000001107983 */ /* 0x001f280000300a00 */
[----:B------:R-:W4:Y:S04]  /*a420*/  LDL.LU.64 R18, [R1+0x308] ;  /* 0x0003080001127983 */ /* 0x000f280000300a00 */
[----:B------:R-:W-:Y:S04]  /*a430*/  STL [R1+0xf74], R0 ;  /* 0x000f740001007387 */ /* 0x000fe80000100800 */
[----:B------:R-:W-:Y:S04]  /*a440*/  STL [R1+0xf70], R2 ;  /* 0x000f700201007387 */ /* 0x000fe80000100800 */
[----:B------:R-:W-:Y:S04]  /*a450*/  STL [R1+0xf6c], R3 ;  /* 0x000f6c0301007387 */ /* 0x000fe80000100800 */
[----:B------:R-:W-:Y:S01]  /*a460*/  STL [R1+0xf68], R28 ;  /* 0x000f681c01007387 */ /* 0x000fe20000100800 */
[----:B------:R-:W-:-:S02]  /*a470*/  IMAD.MOV.U32 R26, RZ, RZ, R4 ;  /* 0x000000ffff1a7224 */ /* 0x000fc400078e0004 */
[----:B------:R-:W-:Y:S01]  /*a480*/  IMAD.MOV.U32 R27, RZ, RZ, R5 ;  /* 0x000000ffff1b7224 */ /* 0x000fe200078e0005 */
[C---:B---3--:R-:W-:Y:S01]  /*a490*/  HMMA.16816.F32.BF16 R8, R20.reuse, R4, R8 ;  /* 0x000000041408723c */ /* 0x048fe20000041808 */
[----:B------:R-:W-:Y:S11]  /*a4a0*/  LDSM.16.MT88.4 R4, [R29+0x80] ;  /* 0x000080001d04783b */ /* 0x000ff60000004200 */
[----:B------:R-:W-:Y:S11]  /*a4b0*/  @!UPT UIADD3 URZ, URZ, URZ, URZ ;  /* 0x0000003f3f3ff290 */ /* 0x000ff6000fffe03f */
[----:B------:R0:W-:Y:S04]  /*a4c0*/  STL.64 [R1+0x320], R8 ;  /* 0x0003200801007387 */ /* 0x0001e80000100a00 */
[----:B------:R-:W-:Y:S04]  /*a4d0*/  STL.64 [R1+0x328], R10 ;  /* 0x0003280a01007387 */ /* 0x000fe80000100a00 */
[----:B0-----:R-:W2:Y:S04]  /*a4e0*/  LDL.LU.64 R8, [R1+0x1298] ;  /* 0x0012980001087983 */ /* 0x001ea80000300a00 */
[----:B------:R-:W-:Y:S04]  /*a4f0*/  STL.64 [R1+0x1290], R26 ;  /* 0x0012901a01007387 */ /* 0x000fe80000100a00 */
[----:B------:R0:W-:Y:S04]  /*a500*/  STL.64 [R1+0x1288], R24 ;  /* 0x0012881801007387 */ /* 0x0001e80000100a00 */
[----:B0-----:R-:W4:Y:S01]  /*a510*/  LDL.64 R24, [R1+0x10] ;  /* 0x0000100001187983 */ /* 0x001f220000100a00 */
[C---:B--2---:R-:W-:Y:S11]  /*a520*/  HMMA.16816.F32.BF16 R12, R20.reuse, R8, R12 ;  /* 0x00000008140c723c */ /* 0x044ff6000004180c */
[----:B------:R-:W-:Y:S11]  /*a530*/  @!UPT UIADD3 URZ, URZ, URZ, URZ ;  /* 0x0000003f3f3ff290 */ /* 0x000ff6000fffe03f */
[----:B------:R-:W-:Y:S01]  /*a540*/  @!UPT UIADD3 URZ, URZ, URZ, URZ ;  /* 0x0000003f3f3ff290 */ /* 0x000fe2000fffe03f */
[----:B------:R0:W-:Y:S02]  /*a550*/  STL.64 [R1+0x310], R12 ;  /* 0x0003100c01007387 */ /* 0x0001e40000100a00 */
[----:B0-----:R-:W-:Y:S02]  /*a560*/  IMAD.MOV.U32 R13, RZ, RZ, R9 ;  /* 0x000000ffff0d7224 */ /* 0x001fe400078e0009 */
[----:B------:R-:W-:Y:S02]  /*a570*/  IMAD.MOV.U32 R12, RZ, RZ, R8 ;  /* 0x000000ffff0c7224 */ /* 0x000fe400078e0008 */
[----:B------:R-:W0:Y:S01]  /*a580*/  LDSM.16.MT88.4 R8, [R29+0x100] ;  /* 0x000100001d08783b */ /* 0x000e220000004200 */
[----:B----4-:R-:W-:Y:S03]  /*a590*/  HMMA.16816.F32.BF16 R16, R20, R24, R16 ;  /* 0x000000181410723c */ /* 0x010fe60000041810 */
[----:B------:R-:W-:Y:S11]  /*a5a0*/  STL.64 [R1+0x318], R14 ;  /* 0x0003180e01007387 */ /* 0x000ff60000100a00 */
[----:B------:R-:W-:Y:S10]  /*a5b0*/  @!UPT UIADD3 URZ, URZ, URZ, URZ ;  /* 0x0000003f3f3ff290 */ /* 0x000ff4000fffe03f */
[----:B------:R-:W-:Y:S02]  /*a5c0*/  IMAD.MOV.U32 R0, RZ, RZ, R16 ;  /* 0x000000ffff007224 */ /* 0x000fe400078e0010 */
[----:B------:R-:W-:Y:S02]  /*a5d0*/  IMAD.MOV.U32 R2, RZ, RZ, R17 ;  /* 0x000000ffff027224 */ /* 0x000fe400078e0011 */
[----:B------:R-:W-:Y:S02]  /*a5e0*/  IMAD.MOV.U32 R3, RZ, RZ, R18 ;  /* 0x000000ffff037224 */ /* 0x000fe400078e0012 */
[----:B------:R-:W-:Y:S01]  /*a5f0*/  IMAD.MOV.U32 R28, RZ, RZ, R19 ;  /* 0x000000ffff1c7224 */ /* 0x000fe200078e0013 */
[----:B0-----:R0:W-:Y:S04]  /*a600*/  STL.64 [R1+0x11e0], R10 ;  /* 0x0011e00a01007387 */ /* 0x0011e80000100a00 */
[----:B------:R1:W-:Y:S01]  /*a610*/  STL.64 [R1+0x11d8], R8 ;  /* 0x0011d80801007387 */ /* 0x0003e20000100a00 */
[----:B0-----:R-:W-:-:S02]  /*a620*/  IMAD.MOV.U32 R11, RZ, RZ, R24 ;  /* 0x000000ffff0b7224 */ /* 0x001fc400078e0018 */
[----:B------:R-:W-:Y:S01]  /*a630*/  IMAD.MOV.U32 R10, RZ, RZ, R25 ;  /* 0x000000ffff0a7224 */ /* 0x000fe200078e0019 */
[----:B-1----:R-:W2:Y:S04]  /*a640*/  LDL.64 R8, [R1] ;  /* 0x0000000001087983 */ /* 0x002ea80000100a00 */
[----:B------:R-:W3:Y:S04]  /*a650*/  LDL.LU.64 R26, [R1+0x1290] ;  /* 0x00129000011a7983 */ /* 0x000ee80000300a00 */
[----:B------:R-:W4:Y:S04]  /*a660*/  LDL.LU.64 R24, [R1+0x1288] ;  /* 0x0012880001187983 */ /* 0x000f280000300a00 */
[----:B------:R-:W2:Y:S04]  /*a670*/  LDL.LU.64 R16, [R1+0x2f0] ;  /* 0x0002f00001107983 */ /* 0x000ea80000300a00 */
[----:B------:R-:W2:Y:S04]  /*a680*/  LDL.LU.64 R18, [R1+0x2f8] ;  /* 0x0002f80001127983 */ /* 0x000ea80000300a00 */
[----:B------:R0:W-:Y:S04]  /*a690*/  STL [R1+0x1164], R28 ;  /* 0x0011641c01007387 */ /* 0x0001e80000100800 */
[----:B------:R1:W-:Y:S01]  /*a6a0*/  STL [R1+0x1160], R3 ;  /* 0x0011600301007387 */ /* 0x0003e20000100800 */
[----:B0-----:R-:W-:-:S02]  /*a6b0*/  IMAD.MOV.U32 R28, RZ, RZ, R13 ;  /* 0x000000ffff1c7224 */ /* 0x001fc400078e000d */
[----:B-1----:R-:W-:Y:S02]  /*a6c0*/  IMAD.MOV.U32 R3, RZ, RZ, R12 ;  /* 0x000000ffff037224 */ /* 0x002fe400078e000c */
[----:B------:R-:W0:Y:S04]  /*a6d0*/  LDSM.16.MT88.4 R12, [R29+0x180] ;  /* 0x000180001d0c783b */ /* 0x000e280000004200 */
[----:B------:R-:W-:Y:S04]  /*a6e0*/  STL [R1+0x1024], R2 ;  /* 0x0010240201007387 */ /* 0x000fe80000100800 */
[----:B------:R-:W-:Y:S04]  /*a6f0*/  STL [R1+0x1020], R0 ;  /* 0x0010200001007387 */ /* 0x000fe80000100800 */
[----:B0-----:R-:W-:Y:S04]  /*a700*/  STL.64 [R1+0x1170], R14 ;  /* 0x0011700e01007387 */ /* 0x001fe80000100a00 */
[----:B------:R0:W-:Y:S04]  /*a710*/  STL.64 [R1+0x1168], R12 ;  /* 0x0011680c01007387 */ /* 0x0001e80000100a00 */
[----:B0-----:R-:W3:Y:S01]  /*a720*/  LDL.64 R12, [R1+0x60] ;  /* 0x00006000010c7983 */ /* 0x001ee20000100a00 */
[----:B------:R-:W-:-:S02]  /*a730*/  IMAD.MOV.U32 R14, RZ, RZ, R11 ;  /* 0x000000ffff0e7224 */ /* 0x000fc400078e000b */
[----:B------:R-:W-:Y:S01]  /*a740*/  IMAD.MOV.U32 R15, RZ, RZ, R10 ;  /* 0x000000ffff0f7224 */ /* 0x000fe200078e000a */
[----:B--2---:R-:W-:Y:S01]  /*a750*/  HMMA.16816.F32.BF16 R16, R20, R8, R16 ;  /* 0x000000081410723c */ /* 0x004fe20000041810 */
[----:B------:R-:W-:Y:S02]  /*a760*/  IMAD.MOV.U32 R2, RZ, RZ, R8 ;  /* 0x000000ffff027224 */ /* 0x000fe400078e0008 */
[----:B------:R-:W-:Y:S11]  /*a770*/  IMAD.MOV.U32 R0, RZ, RZ, R9 ;  /* 0x000000ffff007224 */ /* 0x000ff600078e0009 */
[----:B------:R-:W-:Y:S09]  /*a780*/  @!UPT UIADD3 URZ, URZ, URZ, URZ ;  /* 0x0000003f3f3ff290 */ /* 0x000ff2000fffe03f */
[----:B------:R-:W-:Y:S04]  /*a790*/  STL.64 [R1+0x2f0], R16 ;  /* 0x0002f01001007387 */ /* 0x000fe80000100a00 */
[----:B------:R0:W-:Y:S04]  /*a7a0*/  STL.64 [R1+0x2f8], R18 ;  /* 0x0002f81201007387 */ /* 0x0001e80000100a00 */
[----:B0-----:R-:W2:Y:S04]  /*a7b0*/  LDL.LU.64 R18, [R1+0x1280] ;  /* 0x0012800001127983 */ /* 0x001ea80000300a00 */
[----:B------:R-:W2:Y:S04]  /*a7c0*/  LDL.LU.64 R16, [R1+0x1278] ;  /* 0x0012780001107983 */ /* 0x000ea80000300a00 */
[----:B------:R-:W2:Y:S04]  /*a7d0*/  LDL.LU.64 R8, [R1+0x1e0] ;  /* 0x0001e00001087983 */ /* 0x000ea80000300a00 */
[----:B------:R-:W2:Y:S04]  /*a7e0*/  LDL.LU.64 R10, [R1+0x1e8] ;  /* 0x0001e800010a7983 */ /* 0x000ea80000300a00 */
[----:B--2---:R-:W-:Y:S04]  /*a7f0*/  STL.64 [R1+0x11f0], R10 ;  /* 0x0011f00a01007387 */ /* 0x004fe80000100a00 */
[----:B------:R0:W-:Y:S02]  /*a800*/  STL.64 [R1+0x11e8], R8 ;  /* 0x0011e80801007387 */ /* 0x0001e40000100a00 */
[----:B0-----:R-:W-:-:S02]  /*a810*/  IMAD.MOV.U32 R8, RZ, RZ, R14 ;  /* 0x000000ffff087224 */ /* 0x001fc400078e000e */
[----:B------:R-:W-:-:S05]  /*a820*/  IMAD.MOV.U32 R9, RZ, RZ, R15 ;  /* 0x000000ffff097224 */ /* 0x000fca00078e000f */
[----:B------:R0:W-:Y:S02]  /*a830*/  STL.64 [R1+0x1208], R8 ;  /* 0x0012080801007387 */ /* 0x0001e40000100a00 */
[----:B0-----:R-:W-:Y:S02]  /*a840*/  IMAD.MOV.U32 R8, RZ, RZ, R3 ;  /* 0x000000ffff087224 */ /* 0x001fe400078e0003 */
[----:B------:R-:W-:-:S05]  /*a850*/  IMAD.MOV.U32 R9, RZ, RZ, R28 ;  /* 0x000000ffff097224 */ /* 0x000fca00078e001c */
[----:B------:R3:W-:Y:S02]  /*a860*/  STL.64 [R1+0x1220], R8 ;  /* 0x0012200801007387 */ /* 0x0007e40000100a00 */
[----:B---3--:R-:W-:Y:S02]  /*a870*/  IMAD.MOV.U32 R8, RZ, RZ, R26 ;  /* 0x000000ffff087224 */ /* 0x008fe400078e001a */
[----:B------:R-:W-:Y:S01]  /*a880*/  IMAD.MOV.U32 R9, RZ, RZ, R27 ;  /* 0x000000ffff097224 */ /* 0x000fe200078e001b */
[----:B------:R-:W2:Y:S04]  /*a890*/  LDL.LU R26, [R1+0x1274] ;  /* 0x00127400011a7983 */ /* 0x000ea80000300800 */
[----:B------:R-:W2:Y:S04]  /*a8a0*/  LDL.LU R27, [R1+0x1270] ;  /* 0x00127000011b7983 */ /* 0x000ea80000300800 */
[----:B------:R0:W-:Y:S02]  /*a8b0*/  STL.64 [R1+0x1238], R8 ;  /* 0x0012380801007387 */ /* 0x0001e40000100a00 */
[----:B0-----:R-:W-:-:S02]  /*a8c0*/  IMAD.MOV.U32 R8, RZ, RZ, R19 ;  /* 0x000000ffff087224 */ /* 0x001fc400078e0013 */
[----:B------:R-:W-:-:S05]  /*a8d0*/  IMAD.MOV.U32 R9, RZ, RZ, R18 ;  /* 0x000000ffff097224 */ /* 0x000fca00078e0012 */
[----:B------:R0:W-:Y:S02]  /*a8e0*/  STL.64 [R1+0x1250], R8 ;  /* 0x0012500801007387 */ /* 0x0001e40000100a00 */
[----:B0-----:R-:W-:Y:S02]  /*a8f0*/  IMAD.MOV.U32 R8, RZ, RZ, R17 ;  /* 0x000000ffff087224 */ /* 0x001fe400078e0011 */
[----:B------:R-:W-:Y:S02]  /*a900*/  IMAD.MOV.U32 R9, RZ, RZ, R16 ;  /* 0x000000ffff097224 */ /* 0x000fe400078e0010 */
[----:B------:R-:W0:Y:S04]  /*a910*/  LDSM.16.MT88.4 R16, [R29+0x200] ;  /* 0x000200001d10783b */ /* 0x000e280000004200 */
[----:B------:R1:W-:Y:S04]  /*a920*/  STL.64 [R1+0x1268], R8 ;  /* 0x0012680801007387 */ /* 0x0003e80000100a00 */
[----:B-1----:R-:W4:Y:S04]  /*a930*/  LDL.LU.64 R8, [R1+0x250] ;  /* 0x0002500001087983 */ /* 0x002f280000300a00 */
[----:B------:R-:W4:Y:S04]  /*a940*/  LDL.LU.64 R10, [R1+0x258] ;  /* 0x00025800010a7983 */ /* 0x000f280000300a00 */
[----:B0-----:R-:W-:Y:S04]  /*a950*/  STL.64 [R1+0x10f0], R18 ;  /* 0x0010f01201007387 */ /* 0x001fe80000100a00 */
[----:B------:R4:W-:Y:S02]  /*a960*/  STL.64 [R1+0x10e8], R16 ;  /* 0x0010e81001007387 */ /* 0x0009e40000100a00 */
[----:B----4-:R-:W-:Y:S02]  /*a970*/  HMMA.16816.F32.BF16 R16, R20, R24, R8 ;  /* 0x000000181410723c */ /* 0x010fe40000041808 */
[----:B------:R-:W3:Y:S04]  /*a980*/  LDL.LU.64 R8, [R1+0x240] ;  /* 0x0002400001087983 */ /* 0x000ee80000300a00 */
[----:B------:R-:W3:Y:S04]  /*a990*/  LDL.LU.64 R10, [R1+0x248] ;  /* 0x00024800010a7983 */ /* 0x000ee80000300a00 */
[----:B------:R-:W0:Y:S11]  /*a9a0*/  LDSM.16.MT88.4 R20, [R29+0x280] ;  /* 0x000280001d14783b */ /* 0x000e360000004200 */
[----:B------:R-:W-:Y:S02]  /*a9b0*/  @!UPT UIADD3 URZ, URZ, URZ, URZ ;  /* 0x0000003f3f3ff290 */ /* 0x000fe4000fffe03f */
[----:B------:R-:W-:Y:S04]  /*a9c0*/  STL.64 [R1+0x250], R16 ;  /* 0x0002501001007387 */ /* 0x000fe80000100a00 */
[----:B------:R-:W-:Y:S04]  /*a9d0*/  STL.64 [R1+0x258], R18 ;  /* 0x0002581201007387 */ /* 0x000fe80000100a00 */
[----:B--2---:R-:W-:Y:S04]  /*a9e0*/  STL.64 [R1+0x1200], R26 ;  /* 0x0012001a01007387 */ /* 0x004fe80000100a00 */
[----:B------:R1:W-:Y:S04]  /*a9f0*/  STL.64 [R1+0x11f8], R24 ;  /* 0x0011f81801007387 */ /* 0x0003e80000100a00 */
[----:B-1----:R-:W2:Y:S04]  /*aa00*/  LDL.LU.64 R24, [R1+0x1f0] ;  /* 0x0001f00001187983 */ /* 0x002ea80000300a00 */
[----:B------:R-:W4:Y:S04]  /*aa10*/  LDL.LU.64 R26, [R1+0x1f8] ;  /* 0x0001f800011a7983 */ /* 0x000f280000300a00 */
[----:B----4-:R-:W-:Y:S04]  /*aa20*/  STL.64 [R1+0x1218], R26 ;  /* 0x0012181a01007387 */ /* 0x010fe80000100a00 */
[----:B--2---:R1:W-:Y:S04]  /*aa30*/  STL.64 [R1+0x1210], R24 ;  /* 0x0012101801007387 */ /* 0x0043e80000100a00 */
[----:B-1----:R-:W2:Y:S04]  /*aa40*/  LDL.LU.64 R24, [R1+0x200] ;  /* 0x0002000001187983 */ /* 0x002ea80000300a00 */
[----:B------:R-:W4:Y:S04]  /*aa50*/  LDL.LU.64 R26, [R1+0x208] ;  /* 0x00020800011a7983 */ /* 0x000f280000300a00 */
[----:B----4-:R-:W-:Y:S04]  /*aa60*/  STL.64 [R1+0x1230], R26 ;  /* 0x0012301a01007387 */ /* 0x010fe80000100a00 */
[----:B--2---:R1:W-:Y:S04]  /*aa70*/  STL.64 [R1+0x1228], R24 ;  /* 0x0012281801007387 */ /* 0x0043e80000100a00 */
[----:B-1----:R-:W2:Y:S04]  /*aa80*/  LDL.LU.64 R24, [R1+0x210] ;  /* 0x0002100001187983 */ /* 0x002ea80000300a00 */
[----:B------:R-:W4:Y:S01]  /*aa90*/  LDL.LU.64 R26, [R1+0x218] ;  /* 0x00021800011a7983 */ /* 0x000f220000300a00 */
[C---:B---3--:R-:W-:Y:S03]  /*aaa0*/  HMMA.16816.F32.BF16 R8, R4.reuse, R12, R8 ;  /* 0x0000000c0408723c */ /* 0x048fe60000041808 */
[----:B----4-:R-:W-:Y:S04]  /*aab0*/  STL.64 [R1+0x1248], R26 ;  /* 0x0012481a01007387 */ /* 0x010fe80000100a00 */
[----:B--2---:R1:W-:Y:S04]  /*aac0*/  STL.64 [R1+0x1240], R24 ;  /* 0x0012401801007387 */ /* 0x0043e80000100a00 */
[----:B-1----:R-:W2:Y:S04]  /*aad0*/  LDL.LU.64 R24, [R1+0x220] ;  /* 0x0002200001187983 */ /* 0x002ea80000300a00 */
[----:B------:R-:W3:Y:S04]  /*aae0*/  LDL.LU.64 R26, [R1+0x228] ;  /* 0x00022800011a7983 */ /* 0x000ee80000300a00 */
[----:B---3--:R-:W-:Y:S04]  /*aaf0*/  STL.64 [R1+0x1260], R26 ;  /* 0x0012601a01007387 */ /* 0x008fe80000100a00 */
[----:B--2---:R1:W-:Y:S04]  /*ab00*/  STL.64 [R1+0x1258], R24 ;  /* 0x0012581801007387 */ /* 0x0043e80000100a00 */
[----:B-1----:R-:W2:Y:S04]  /*ab10*/  LDL.LU.64 R24, [R1+0x230] ;  /* 0x0002300001187983 */ /* 0x002ea80000300a00 */
[----:B------:R-:W2:Y:S04]  /*ab20*/  LDL.LU.64 R26, [R1+0x238] ;  /* 0x00023800011a7983 */ /* 0x000ea80000300a00 */
[----:B0-----:R-:W-:Y:S04]  /*ab30*/  STL.64 [R1+0x1090], R22 ;  /* 0x0010901601007387 */ /* 0x001fe80000100a00 */
[----:B------:R-:W-:Y:S04]  /*ab40*/  STL.64 [R1+0x1088], R20 ;  /* 0x0010881401007387 */ /* 0x000fe80000100a00 */
[----:B------:R-:W3:Y:S04]  /*ab50*/  LDL.LU.64 R16, [R1+0x100] ;  /* 0x0001000001107983 */ /* 0x000ee80000300a00 */
[----:B------:R-:W3:Y:S04]  /*ab60*/  LDL.LU.64 R18, [R1+0x108] ;  /* 0x0001080001127983 */ /* 0x000ee80000300a00 */
[----:B------:R0:W-:Y:S04]  /*ab70*/  STL.64 [R1+0x240], R8 ;  /* 0x0002400801007387 */ /* 0x0001e80000100a00 */
[----:B------:R2:W-:Y:S04]  /*ab80*/  STL.64 [R1+0x248], R10 ;  /* 0x0002480a01007387 */ /* 0x0005e80000100a00 */
[----:B0-----:R-:W2:Y:S02]  /*ab90*/  LDL.LU.64 R8, [R1+0x1268] ;  /* 0x0012680001087983 */ /* 0x001ea40000300a00 */
[C---:B--2---:R-:W-:Y:S02]  /*aba0*/  HMMA.16816.F32.BF16 R8, R4.reuse, R8, R24 ;  /* 0x000000080408723c */ /* 0x044fe40000041818 */
[----:B------:R-:W2:Y:S04]  /*abb0*/  LDL.LU.64 R26, [R1+0x1260] ;  /* 0x00126000011a7983 */ /* 0x000ea80000300a00 */
[----:B------:R-:W2:Y:S11]  /*abc0*/  LDL.LU.64 R24, [R1+0x1258] ;  /* 0x0012580001187983 */ /* 0x000eb60000300a00 */
[----:B------:R-:W-:Y:S06]  /*abd0*/  @!UPT UIADD3 URZ, URZ, URZ, URZ ;  /* 0x0000003f3f3ff290 */ /* 0x000fec000fffe03f */
        /* <DEDUP_REMOVED lines=24> */
[----:B--2---:R-:W-:Y:S02]  /*ad60*/  HMMA.16816.F32.BF16 R8, R4, R8, R24 ;  /* 0x000000080408723c */ /* 0x004fe40000041818 */
[----:B------:R-:W2:Y:S04]  /*ad70*/  LDL.LU.64 R26, [R1+0x1200] ;  /* 0x00120000011a7983 */ /* 0x000ea80000300a00 */
[----:B------:R-:W4:Y:S11]  /*ad80*/  LDL.LU.64 R24, [R1+0x11f8] ;  /* 0x0011f80001187983 */ /* 0x000f360000300a00 */
[----:B------:R-:W-:Y:S06]  /*ad90*/  @!UPT UIADD3 URZ, URZ, URZ, URZ ;  /* 0x0000003f3f3ff290 */ /* 0x000fec000fffe03f */
[----:B------:R-:W-:Y:S04]  /*ada0*/  STL.64 [R1+0x1f0], R8 ;  /* 0x0001f00801007387 */ /* 0x000fe80000100a00 */
[----:B------:R0:W-:Y:S04]  /*adb0*/  STL.64 [R1+0x1f8], R10 ;  /* 0x0001f80a01007387 */ /* 0x0001e80000100a00 */
[----:B0-----:R-:W2:Y:S04]  /*adc0*/  LDL.LU.64 R10, [R1+0x11f0] ;  /* 0x0011f000010a7983 */ /* 0x001ea80000300a00 */
[----:B------:R-:W2:Y:S01]  /*add0*/  LDL.LU.64 R8, [R1+0x11e8] ;  /* 0x0011e80001087983 */ /* 0x000ea20000300a00 */
[----:B------:R-:W-:-:S02]  /*ade0*/  IMAD.MOV.U32 R20, RZ, RZ, R2 ;  /* 0x000000ffff147224 */ /* 0x000fc400078e0002 */
[----:B------:R-:W-:-:S07]  /*adf0*/  IMAD.MOV.U32 R21, RZ, RZ, R0 ;  /* 0x000000ffff157224 */ /* 0x000fce00078e0000 */
[C---:B--2---:R-:W-:Y:S11]  /*ae00*/  HMMA.16816.F32.BF16 R8, R4.reuse, R20, R8 ;  /* 0x000000140408723c */ /* 0x044ff60000041808 */
[----:B------:R-:W-:Y:S11]  /*ae10*/  @!UPT UIADD3 URZ, URZ, URZ, URZ ;  /* 0x0000003f3f3ff290 */ /* 0x000ff6000fffe03f */
[----:B------:R-:W-:Y:S01]  /*ae20*/  @!UPT UIADD3 URZ, URZ, URZ, URZ ;  /* 0x0000003f3f3ff290 */ /* 0x000fe2000fffe03f */
[----:B------:R-:W-:Y:S04]  /*ae30*/  STL.64 [R1+0x1e0], R8 ;  /* 0x0001e00801007387 */ /* 0x000fe80000100a00 */
[----:B------:R0:W-:Y:S04]  /*ae40*/  STL.64 [R1+0x1e8], R10 ;  /* 0x0001e80a01007387 */ /* 0x0001e80000100a00 */
[----:B0-----:R-:W3:Y:S04]  /*ae50*/  LDL.LU.64 R10, [R1+0x11e0] ;  /* 0x0011e000010a7983 */ /* 0x001ee80000300a00 */
[----:B------:R-:W3:Y:S04]  /*ae60*/  LDL.LU.64 R8, [R1+0x11d8] ;  /* 0x0011d80001087983 */ /* 0x000ee80000300a00 */
[----:B------:R0:W-:Y:S04]  /*ae70*/  STL.64 [R1+0x1198], R20 ;  /* 0x0011981401007387 */ /* 0x0001e80000100a00 */
[----:B0-----:R-:W2:Y:S04]  /*ae80*/  LDL.LU.64 R20, [R1+0x110] ;  /* 0x0001100001147983 */ /* 0x001ea80000300a00 */
[----:B------:R-:W2:Y:S04]  /*ae90*/  LDL.LU.64 R22, [R1+0x118] ;  /* 0x0001180001167983 */ /* 0x000ea80000300a00 */
[----:B------:R-:W-:Y:S04]  /*aea0*/  STL.64 [R1+0x1180], R26 ;  /* 0x0011801a01007387 */ /* 0x000fe80000100a00 */
[----:B----4-:R-:W-:Y:S01]  /*aeb0*/  STL.64 [R1+0x1178], R24 ;  /* 0x0011781801007387 */ /* 0x010fe20000100a00 */
[----:B--2---:R-:W-:Y:S11]  /*aec0*/  HMMA.16816.F32.BF16 R4, R4, R24, R20 ;  /* 0x000000180404723c */ /* 0x004ff60000041814 */
[----:B------:R-:W-:Y:S11]  /*aed0*/  @!UPT UIADD3 URZ, URZ, URZ, URZ ;  /* 0x0000003f3f3ff290 */ /* 0x000ff6000fffe03f */
[----:B------:R-:W-:Y:S01]  /*aee0*/  @!UPT UIADD3 URZ, URZ, URZ, URZ ;  /* 0x0000003f3f3ff290 */ /* 0x000fe2000fffe03f */
[----:B------:R0:W-:Y:S04]  /*aef0*/  STL.64 [R1+0x110], R4 ;  /* 0x0001100401007387 */ /* 0x0001e80000100a00 */
[----:B------:R-:W-:Y:S04]  /*af00*/  STL.64 [R1+0x118], R6 ;  /* 0x0001180601007387 */ /* 0x000fe80000100a00 */
[----:B0-----:R-:W2:Y:S01]  /*af10*/  LDL.LU.64 R4, [R1+0x30] ;  /* 0x0000300001047983 */ /* 0x001ea20000300a00 */
[----:B---3--:R-:W-:Y:S03]  /*af20*/  HMMA.16816.F32.BF16 R20, R8, R12, R16 ;  /* 0x0000000c0814723c */ /* 0x008fe60000041810 */
[----:B--2---:R0:W-:Y:S04]  /*af30*/  STL.64 [R1+0x11b0], R4 ;  /* 0x0011b00401007387 */ /* 0x0041e80000100a00 */
[----:B0-----:R-:W2:Y:S01]  /*af40*/  LDL.64 R4, [R1+0x40] ;  /* 0x0000400001047983 */ /* 0x001ea20000100a00 */
[----:B------:R-:W-:-:S02]  /*af50*/  IMAD.MOV.U32 R17, RZ, RZ, R12 ;  /* 0x000000ffff117224 */ /* 0x000fc400078e000c */
[----:B------:R-:W-:Y:S01]  /*af60*/  IMAD.MOV.U32 R16, RZ, RZ, R13 ;  /* 0x000000ffff107224 */ /* 0x000fe200078e000d */
[----:B--2---:R0:W-:Y:S04]  /*af70*/  STL.64 [R1+0x11c8], R4 ;  /* 0x0011c80401007387 */ /* 0x0041e80000100a00 */
[----:B0-----:R-:W2:Y:S08]  /*af80*/  LDL.64 R4, [R1+0x50] ;  /* 0x0000500001047983 */ /* 0x001eb00000100a00 */
[----:B------:R-:W-:Y:S04]  /*af90*/  STL.64 [R1+0x100], R20 ;  /* 0x0001001401007387 */ /* 0x000fe80000100a00 */
[----:B------:R-:W-:Y:S04]  /*afa0*/  STL.64 [R1+0x108], R22 ;  /* 0x0001081601007387 */ /* 0x000fe80000100a00 */
[----:B------:R0:W-:Y:S04]  /*afb0*/  STL.64 [R1+0x11d0], R16 ;  /* 0x0011d01001007387 */ /* 0x0001e80000100a00 */
[----:B0-----:R-:W2:Y:S04]  /*afc0*/  LDL.LU.64 R16, [R1+0xf0] ;  /* 0x0000f00001107983 */ /* 0x001ea80000300a00 */
[----:B------:R-:W2:Y:S04]  /*afd0*/  LDL.LU.64 R18, [R1+0xf8] ;  /* 0x0000f80001127983 */ /* 0x000ea80000300a00 */
[----:B------:R-:W3:Y:S04]  /*afe0*/  LDL.LU.64 R20, [R1+0x1d0] ;  /* 0x0001d00001147983 */ /* 0x000ee80000300a00 */
[----:B------:R-:W4:Y:S04]  /*aff0*/  LDL.LU.64 R22, [R1+0x1d8] ;  /* 0x0001d80001167983 */ /* 0x000f280000300a00 */
[----:B----4-:R-:W-:Y:S04]  /*b000*/  STL.64 [R1+0x11a8], R22 ;  /* 0x0011a81601007387 */ /* 0x010fe80000100a00 */
[----:B---3--:R0:W-:Y:S04]  /*b010*/  STL.64 [R1+0x11a0], R20 ;  /* 0x0011a01401007387 */ /* 0x0081e80000100a00 */
[----:B0-----:R-:W3:Y:S04]  /*b020*/  LDL.LU.64 R20, [R1+0xd0] ;  /* 0x0000d00001147983 */ /* 0x001ee80000300a00 */
[----:B------:R-:W4:Y:S01]  /*b030*/  LDL.LU.64 R22, [R1+0xd8] ;  /* 0x0000d80001167983 */ /* 0x000f220000300a00 */
[----:B--2---:R-:W-:Y:S03]  /*b040*/  HMMA.16816.F32.BF16 R16, R8, R4, R16 ;  /* 0x000000040810723c */ /* 0x004fe60000041810 */
[----:B----4-:R-:W-:Y:S04]  /*b050*/  STL.64 [R1+0x11c0], R22 ;  /* 0x0011c01601007387 */ /* 0x010fe80000100a00 */
[----:B---3--:R0:W-:Y:S04]  /*b060*/  STL.64 [R1+0x11b8], R20 ;  /* 0x0011b81401007387 */ /* 0x0081e80000100a00 */
[----:B0-----:R-:W2:Y:S04]  /*b070*/  LDL.LU.64 R20, [R1+0xe0] ;  /* 0x0000e00001147983 */ /* 0x001ea80000300a00 */
[----:B------:R-:W2:Y:S04]  /*b080*/  LDL.LU.64 R22, [R1+0xe8] ;  /* 0x0000e80001167983 */ /* 0x000ea80000300a00 */
[----:B------:R-:W3:Y:S04]  /*b090*/  LDL.LU.64 R24, [R1+0x2e0] ;  /* 0x0002e00001187983 */ /* 0x000ee80000300a00 */
[----:B------:R-:W4:Y:S04]  /*b0a0*/  LDL.LU.64 R26, [R1+0x2e8] ;  /* 0x0002e800011a7983 */ /* 0x000f280000300a00 */
[----:B----4-:R-:W-:Y:S04]  /*b0b0*/  STL.64 [R1+0x1190], R26 ;  /* 0x0011901a01007387 */ /* 0x010fe80000100a00 */
[----:B---3--:R0:W-:Y:S04]  /*b0c0*/  STL.64 [R1+0x1188], R24 ;  /* 0x0011881801007387 */ /* 0x0081e80000100a00 */
[----:B0-----:R-:W3:Y:S04]  /*b0d0*/  LDL.64 R24, [R1+0x20] ;  /* 0x0000200001187983 */ /* 0x001ee80000100a00 */
[----:B------:R-:W4:Y:S04]  /*b0e0*/  LDL.LU.64 R12, [R1+0x3f0] ;  /* 0x0003f000010c7983 */ /* 0x000f280000300a00 */
[----:B------:R-:W4:Y:S04]  /*b0f0*/  LDL.LU.64 R14, [R1+0x3f8] ;  /* 0x0003f800010e7983 */ /* 0x000f280000300a00 */
[----:B------:R0:W-:Y:S04]  /*b100*/  STL.64 [R1+0xf0], R16 ;  /* 0x0000f01001007387 */ /* 0x0001e80000100a00 */
[----:B------:R1:W-:Y:S04]  /*b110*/  STL.64 [R1+0xf8], R18 ;  /* 0x0000f81201007387 */ /* 0x0003e80000100a00 */
[----:B0-----:R-:W2:Y:S01]  /*b120*/  LDL.LU.64 R16, [R1+0x11d0] ;  /* 0x0011d00001107983 */ /* 0x001ea20000300a00 */
[----:B-1----:R-:W-:-:S02]  /*b130*/  IMAD.MOV.U32 R19, RZ, RZ, R4 ;  /* 0x000000ffff137224 */ /* 0x002fc400078e0004 */
[----:B------:R-:W-:Y:S02]  /*b140*/  IMAD.MOV.U32 R18, RZ, RZ, R5 ;  /* 0x000000ffff127224 */ /* 0x000fe400078e0005 */
[----:B------:R-:W2:Y:S02]  /*b150*/  LDL.LU.64 R4, [R1+0x11c8] ;  /* 0x0011c80001047983 */ /* 0x000ea40000300a00 */
[C---:B--2---:R-:W-:Y:S01]  /*b160*/  HMMA.16816.F32.BF16 R20, R8.reuse, R4, R20 ;  /* 0x000000040814723c */ /* 0x044fe20000041814 */
[----:B------:R-:W-:Y:S02]  /*b170*/  IMAD.MOV.U32 R28, RZ, RZ, R4 ;  /* 0x000000ffff1c7224 */ /* 0x000fe400078e0004 */
[----:B------:R-:W-:Y:S11]  /*b180*/  IMAD.MOV.U32 R3, RZ, RZ, R5 ;  /* 0x000000ffff037224 */ /* 0x000ff600078e0005 */
[----:B------:R-:W-:Y:S09]  /*b190*/  @!UPT UIADD3 URZ, URZ, URZ, URZ ;  /* 0x0000003f3f3ff290 */ /* 0x000ff2000fffe03f */
[----:B------:R-:W-:Y:S04]  /*b1a0*/  STL.64 [R1+0xe0], R20 ;  /* 0x0000e01401007387 */ /* 0x000fe80000100a00 */
[----:B------:R0:W-:Y:S04]  /*b1b0*/  STL.64 [R1+0xe8], R22 ;  /* 0x0000e81601007387 */ /* 0x0001e80000100a00 */
[----:B0-----:R-:W2:Y:S04]  /*b1c0*/  LDL.LU.64 R22, [R1+0x11c0] ;  /* 0x0011c00001167983 */ /* 0x001ea80000300a00 */
[----:B------:R-:W2:Y:S04]  /*b1d0*/  LDL.LU.64 R20, [R1+0x11b8] ;  /* 0x0011b80001147983 */ /* 0x000ea80000300a00 */
[----:B------:R-:W2:Y:S02]  /*b1e0*/  LDL.LU.64 R4, [R1+0x11b0] ;  /* 0x0011b00001047983 */ /* 0x000ea40000300a00 */
        /* <DEDUP_REMOVED lines=8> */
[----:B0-----:R-:W2:Y:S01]  /*b270*/  LDL.64 R4, [R1+0x10] ;  /* 0x0000100001047983 */ /* 0x001ea20000100a00 */
[----:B---3--:R-:W-:Y:S11]  /*b280*/  HMMA.16816.F32.BF16 R20, R8, R24, R20 ;  /* 0x000000180814723c */ /* 0x008ff60000041814 */
[----:B------:R-:W-:Y:S11]  /*b290*/  @!UPT UIADD3 URZ, URZ, URZ, URZ ;  /* 0x0000003f3f3ff290 */ /* 0x000ff6000fffe03f */
[----:B------:R-:W-:Y:S01]  /*b2a0*/  @!UPT UIADD3 URZ, URZ, URZ, URZ ;  /* 0x0000003f3f3ff290 */ /* 0x000fe2000fffe03f */
[----:B------:R0:W-:Y:S04]  /*b2b0*/  STL.64 [R1+0x1d0], R20 ;  /* 0x0001d01401007387 */ /* 0x0001e80000100a00 */
[----:B------:R1:W-:Y:S04]  /*b2c0*/  STL.64 [R1+0x1d8], R22 ;  /* 0x0001d81601007387 */ /* 0x0003e80000100a00 */
[----:B0-----:R-:W4:Y:S01]  /*b2d0*/  LDL.LU.64 R20, [R1+0x1198] ;  /* 0x0011980001147983 */ /* 0x001f220000300a00 */
[----:B-1----:R-:W-:-:S03]  /*b2e0*/  IMAD.MOV.U32 R23, RZ, RZ, R24 ;  /* 0x000000ffff177224 */ /* 0x002fc600078e0018 */
[----:B------:R-:W3:Y:S01]  /*b2f0*/  LDL.LU.64 R26, [R1+0x1190] ;  /* 0x00119000011a7983 */ /* 0x000ee20000300a00 */
[----:B------:R-:W-:-:S03]  /*b300*/  IMAD.MOV.U32 R22, RZ, RZ, R25 ;  /* 0x000000ffff167224 */ /* 0x000fc600078e0019 */
[----:B------:R-:W3:Y:S01]  /*b310*/  LDL.LU.64 R24, [R1+0x1188] ;  /* 0x0011880001187983 */ /* 0x000ee20000300a00 */
[----:B--2---:R-:W-:Y:S02]  /*b320*/  IMAD.MOV.U32 R2, RZ, RZ, R4 ;  /* 0x000000ffff027224 */ /* 0x004fe400078e0004 */
[----:B------:R-:W-:Y:S01]  /*b330*/  IMAD.MOV.U32 R0, RZ, RZ, R5 ;  /* 0x000000ffff007224 */ /* 0x000fe200078e0005 */
[C---:B---3--:R-:W-:Y:S08]  /*b340*/  HMMA.16816.F32.BF16 R24, R8.reuse, R4, R24 ;  /* 0x000000040818723c */ /* 0x048ff00000041818 */
[----:B----4-:R-:W-:Y:S11]  /*b350*/  HMMA.16816.F32.BF16 R4, R8, R20, R12 ;  /* 0x000000140804723c */ /* 0x010ff6000004180c */
[----:B------:R-:W-:Y:S04]  /*b360*/  @!UPT UIADD3 URZ, URZ, URZ, URZ ;  /* 0x0000003f3f3ff290 */ /* 0x000fe8000fffe03f */
[----:B------:R-:W-:Y:S04]  /*b370*/  STL.64 [R1+0x2e0], R24 ;  /* 0x0002e01801007387 */ /* 0x000fe80000100a00 */
[----:B------:R0:W-:Y:S04]  /*b380*/  STL.64 [R1+0x2e8], R26 ;  /* 0x0002e81a01007387 */ /* 0x0001e80000100a00 */
[----:B0-----:R-:W2:Y:S04]  /*b390*/  LDL.LU.64 R26, [R1+0x1180] ;  /* 0x00118000011a7983 */ /* 0x001ea80000300a00 */
[----:B------:R-:W3:Y:S04]  /*b3a0*/  LDL.LU.64 R24, [R1+0x1178] ;  /* 0x0011780001187983 */ /* 0x000ee80000300a00 */
[----:B------:R-:W3:Y:S04]  /*b3b0*/  LDL.LU.64 R12, [R1+0x3e0] ;  /* 0x0003e000010c7983 */ /* 0x000ee80000300a00 */
[----:B------:R-:W3:Y:S04]  /*b3c0*/  LDL.LU.64 R14, [R1+0x3e8] ;  /* 0x0003e800010e7983 */ /* 0x000ee80000300a00 */
[----:B------:R0:W-:Y:S04]  /*b3d0*/  STL.64 [R1+0x3f0], R4 ;  /* 0x0003f00401007387 */ /* 0x0001e80000100a00 */
[----:B------:R1:W-:Y:S04]  /*b3e0*/  STL.64 [R1+0x3f8], R6 ;  /* 0x0003f80601007387 */ /* 0x0003e80000100a00 */
[----:B0-----:R-:W4:Y:S04]  /*b3f0*/  LDL.LU.64 R4, [R1+0x440] ;  /* 0x0004400001047983 */ /* 0x001f280000300a00 */
[----:B-1----:R-:W2:Y:S04]  /*b400*/  LDL.LU.64 R6, [R1+0x448] ;  /* 0x0004480001067983 */ /* 0x002ea80000300a00 */
[----:B--2---:R-:W-:Y:S04]  /*b410*/  STL.64 [R1+0x1130], R6 ;  /* 0x0011300601007387 */ /* 0x004fe80000100a00 */
[----:B----4-:R0:W-:Y:S02]  /*b420*/  STL.64 [R1+0x1128], R4 ;  /* 0x0011280401007387 */ /* 0x0101e40000100a00 */
[----:B0-----:R-:W-:-:S02]  /*b430*/  IMAD.MOV.U32 R4, RZ, RZ, R19 ;  /* 0x000000ffff047224 */ /* 0x001fc400078e0013 */
[----:B------:R-:W-:-:S05]  /*b440*/  IMAD.MOV.U32 R5, RZ, RZ, R18 ;  /* 0x000000ffff057224 */ /* 0x000fca00078e0012 */
[----:B------:R0:W-:Y:S02]  /*b450*/  STL.64 [R1+0x1148], R4 ;  /* 0x0011480401007387 */ /* 0x0001e40000100a00 */
[----:B0-----:R-:W-:Y:S02]  /*b460*/  IMAD.MOV.U32 R4, RZ, RZ, R17 ;  /* 0x000000ffff047224 */ /* 0x001fe400078e0011 */
[----:B------:R-:W-:Y:S02]  /*b470*/  IMAD.MOV.U32 R5, RZ, RZ, R16 ;  /* 0x000000ffff057224 */ /* 0x000fe400078e0010 */
[----:B------:R-:W2:Y:S04]  /*b480*/  LDL.LU.64 R16, [R1+0x430] ;  /* 0x0004300001107983 */ /* 0x000ea80000300a00 */
[----:B------:R-:W4:Y:S01]  /*b490*/  LDL.LU.64 R18, [R1+0x438] ;  /* 0x0004380001127983 */ /* 0x000f220000300a00 */
[----:B---3--:R-:W-:Y:S03]  /*b4a0*/  HMMA.16816.F32.BF16 R8, R8, R24, R12 ;  /* 0x000000180808723c */ /* 0x008fe6000004180c */
[----:B----4-:R-:W-:Y:S04]  /*b4b0*/  STL.64 [R1+0x1140], R18 ;  /* 0x0011401201007387 */ /* 0x010fe80000100a00 */
[----:B--2---:R0:W-:Y:S04]  /*b4c0*/  STL.64 [R1+0x1138], R16 ;  /* 0x0011381001007387 */ /* 0x0041e80000100a00 */
[----:B0-----:R-:W2:Y:S04]  /*b4d0*/  LDL.LU.64 R16, [R1+0x450] ;  /* 0x0004500001107983 */ /* 0x001ea80000300a00 */
[----:B------:R-:W3:Y:S04]  /*b4e0*/  LDL.LU.64 R18, [R1+0x458] ;  /* 0x0004580001127983 */ /* 0x000ee80000300a00 */
[----:B---3--:R-:W-:Y:S04]  /*b4f0*/  STL.64 [R1+0x1158], R18 ;  /* 0x0011581201007387 */ /* 0x008fe80000100a00 */
[----:B--2---:R0:W-:Y:S04]  /*b500*/  STL.64 [R1+0x1150], R16 ;  /* 0x0011501001007387 */ /* 0x0041e80000100a00 */
[----:B0-----:R-:W2:Y:S04]  /*b510*/  LDL.LU.64 R16, [R1+0x460] ;  /* 0x0004600001107983 */ /* 0x001ea80000300a00 */
[----:B------:R-:W2:Y:S04]  /*b520*/  LDL.LU.64 R18, [R1+0x468] ;  /* 0x0004680001127983 */ /* 0x000ea80000300a00 */
[----:B------:R-:W-:Y:S04]  /*b530*/  STL.64 [R1+0x1108], R20 ;  /* 0x0011081401007387 */ /* 0x000fe80000100a00 */
[----:B------:R-:W2:Y:S04]  /*b540*/  LDL.LU.64 R14, [R1+0x1170] ;  /* 0x00117000010e7983 */ /* 0x000ea80000300a00 */
[----:B------:R-:W2:Y:S04]  /*b550*/  LDL.LU.64 R12, [R1+0x1168] ;  /* 0x00116800010c7983 */ /* 0x000ea80000300a00 */
[----:B------:R-:W-:Y:S04]  /*b560*/  STL.64 [R1+0x1100], R26 ;  /* 0x0011001a01007387 */ /* 0x000fe80000100a00 */
[----:B------:R0:W-:Y:S04]  /*b570*/  STL.64 [R1+0x10f8], R24 ;  /* 0x0010f81801007387 */ /* 0x0001e80000100a00 */
[----:B------:R1:W-:Y:S04]  /*b580*/  STL.64 [R1+0x3e0], R8 ;  /* 0x0003e00801007387 */ /* 0x0003e80000100a00 */
[----:B------:R-:W-:Y:S01]  /*b590*/  STL.64 [R1+0x3e8], R10 ;  /* 0x0003e80a01007387 */ /* 0x000fe20000100a00 */
[----:B0-----:R-:W-:-:S03]  /*b5a0*/  IMAD.MOV.U32 R24, RZ, RZ, R28 ;  /* 0x000000ffff187224 */ /* 0x001fc600078e001c */
[----:B------:R-:W3:Y:S01]  /*b5b0*/  LDL.LU R28, [R1+0x1164] ;  /* 0x00116400011c7983 */ /* 0x000ee20000300800 */
[----:B------:R-:W-:Y:S02]  /*b5c0*/  IMAD.MOV.U32 R25, RZ, RZ, R3 ;  /* 0x000000ffff197224 */ /* 0x000fe400078e0003 */
[----:B-1----:R-:W-:Y:S01]  /*b5d0*/  IMAD.MOV.U32 R8, RZ, RZ, R23 ;  /* 0x000000ffff087224 */ /* 0x002fe200078e0017 */
[----:B------:R-:W4:Y:S01]  /*b5e0*/  LDL.LU R3, [R1+0x1160] ;  /* 0x0011600001037983 */ /* 0x000f220000300800 */
[----:B------:R-:W-:-:S03]  /*b5f0*/  IMAD.MOV.U32 R9, RZ, RZ, R22 ;  /* 0x000000ffff097224 */ /* 0x000fc600078e0016 */
[----:B------:R-:W3:Y:S04]  /*b600*/  LDL.LU.64 R20, [R1+0x410] ;  /* 0x0004100001147983 */ /* 0x000ee80000300a00 */
[----:B------:R-:W3:Y:S01]  /*b610*/  LDL.LU.64 R22, [R1+0x418] ;  /* 0x0004180001167983 */ /* 0x000ee20000300a00 */
[C---:B--2---:R-:W-:Y:S03]  /*b620*/  HMMA.16816.F32.BF16 R4, R12.reuse, R4, R16 ;  /* 0x000000040c04723c */ /* 0x044fe60000041810 */
[----:B---3--:R-:W-:Y:S04]  /*b630*/  STL.64 [R1+0x1118], R22 ;  /* 0x0011181601007387 */ /* 0x008fe80000100a00 */
[----:B------:R0:W-:Y:S04]  /*b640*/  STL.64 [R1+0x1110], R20 ;  /* 0x0011101401007387 */ /* 0x0001e80000100a00 */
[----:B0-----:R-:W2:Y:S04]  /*b650*/  LDL.LU.64 R20, [R1+0x420] ;  /* 0x0004200001147983 */ /* 0x001ea80000300a00 */
[----:B------:R-:W2:Y:S04]  /*b660*/  LDL.LU.64 R22, [R1+0x428] ;  /* 0x0004280001167983 */ /* 0x000ea80000300a00 */
[----:B------:R-:W3:Y:S04]  /*b670*/  LDL.LU.64 R18, [R1+0x1158] ;  /* 0x0011580001127983 */ /* 0x000ee80000300a00 */
[----:B------:R-:W3:Y:S04]  /*b680*/  LDL.LU.64 R16, [R1+0x1150] ;  /* 0x0011500001107983 */ /* 0x000ee80000300a00 */
[----:B------:R0:W-:Y:S04]  /*b690*/  STL.64 [R1+0x460], R4 ;  /* 0x0004600401007387 */ /* 0x0001e80000100a00 */
[----:B------:R3:W-:Y:S04]  /*b6a0*/  STL.64 [R1+0x468], R6 ;  /* 0x0004680601007387 */ /* 0x0007e80000100a00 */
[----:B0-----:R-:W3:Y:S02]  /*b6b0*/  LDL.LU.64 R4, [R1+0x1148] ;  /* 0x0011480001047983 */ /* 0x001ee40000300a00 */
[C---:B---3--:R-:W-:Y:S02]  /*b6c0*/  HMMA.16816.F32.BF16 R4, R12.reuse, R4, R16 ;  /* 0x000000040c04723c */ /* 0x048fe40000041810 */
[----:B------:R-:W3:Y:S04]  /*b6d0*/  LDL.LU.64 R18, [R1+0x1140] ;  /* 0x0011400001127983 */ /* 0x000ee80000300a00 */
[----:B------:R-:W3:Y:S11]  /*b6e0*/  LDL.LU.64 R16, [R1+0x1138] ;  /* 0x0011380001107983 */ /* 0x000ef60000300a00 */
[----:B------:R-:W-:Y:S06]  /*b6f0*/  @!UPT UIADD3 URZ, URZ, URZ, URZ ;  /* 0x0000003f3f3ff290 */ /* 0x000fec000fffe03f */
[----:B------:R-:W-:Y:S04]  /*b700*/  STL.64 [R1+0x450], R4 ;  /* 0x0004500401007387 */ /* 0x000fe80000100a00 */
[----:B------:R0:W-:Y:S04]  /*b710*/  STL.64 [R1+0x458], R6 ;  /* 0x0004580601007387 */ /* 0x0001e80000100a00 */
[----:B0-----:R-:W2:Y:S04]  /*b720*/  LDL.LU.64 R6, [R1+0x1130] ;  /* 0x0011300001067983 */ /* 0x001ea80000300a00 */
[----:B------:R-:W2:Y:S02]  /*b730*/  LDL.LU.64 R4, [R1+0x1128] ;  /* 0x0011280001047983 */ /* 0x000ea40000300a00 */
[C---:B--2---:R-:W-:Y:S02]  /*b740*/  HMMA.16816.F32.BF16 R24, R12.reuse, R24, R4 ;  /* 0x000000180c18723c */ /* 0x044fe40000041804 */
[----:B------:R-:W3:Y:S06]  /*b750*/  LDL.LU.64 R4, [R1+0x1120] ;  /* 0x0011200001047983 */ /* 0x000eec0000300a00 */
[C---:B------:R-:W-:Y:S11]  /*b760*/  HMMA.16816.F32.BF16 R20, R12.reuse, R8, R20 ;  /* 0x000000080c14723c */ /* 0x040ff60000041814 */
[----:B------:R-:W-:Y:S04]  /*b770*/  @!UPT UIADD3 URZ, URZ, URZ, URZ ;  /* 0x0000003f3f3ff290 */ /* 0x000fe8000fffe03f */
[----:B------:R0:W-:Y:S04]  /*b780*/  STL.64 [R1+0x440], R24 ;  /* 0x0004401801007387 */ /* 0x0001e80000100a00 */
[----:B------:R1:W-:Y:S04]  /*b790*/  STL.64 [R1+0x448], R26 ;  /* 0x0004481a01007387 */ /* 0x0003e80000100a00 */
[----:B0-----:R-:W2:Y:S04]  /*b7a0*/  LDL.LU.64 R24, [R1+0x400] ;  /* 0x0004000001187983 */ /* 0x001ea80000300a00 */
[----:B-1----:R-:W2:Y:S01]  /*b7b0*/  LDL.LU.64 R26, [R1+0x408] ;  /* 0x00040800011a7983 */ /* 0x002ea20000300a00 */
[----:B---3--:R-:W-:Y:S11]  /*b7c0*/  HMMA.16816.F32.BF16 R16, R12, R4, R16 ;  /* 0x000000040c10723c */ /* 0x008ff60000041810 */
[----:B------:R-:W-:Y:S11]  /*b7d0*/  @!UPT UIADD3 URZ, URZ, URZ, URZ ;  /* 0x0000003f3f3ff290 */ /* 0x000ff6000fffe03f */
[----:B------:R-:W-:Y:S01]  /*b7e0*/  @!UPT UIADD3 URZ, URZ, URZ, URZ ;  /* 0x0000003f3f3ff290 */ /* 0x000fe2000fffe03f */
[----:B------:R0:W-:Y:S04]  /*b7f0*/  STL.64 [R1+0x430], R16 ;  /* 0x0004301001007387 */ /* 0x0001e80000100a00 */
[----:B------:R1:W-:Y:S04]  /*b800*/  STL.64 [R1+0x438], R18 ;  /* 0x0004381201007387 */ /* 0x0003e80000100a00 */
[----:B0-----:R-:W3:Y:S04]  /*b810*/  LDL.LU.64 R16, [R1+0x3d0] ;  /* 0x0003d00001107983 */ /* 0x001ee80000300a00 */
[----:B-1----:R-:W3:Y:S04]  /*b820*/  LDL.LU.64 R18, [R1+0x3d8] ;  /* 0x0003d80001127983 */ /* 0x002ee80000300a00 */
[----:B------:R-:W-:Y:S04]  /*b830*/  STL.64 [R1+0x10c8], R4 ;  /* 0x0010c80401007387 */ /* 0x000fe80000100a00 */
[----:B------:R-:W-:Y:S04]  /*b840*/  STL.64 [R1+0x420], R20 ;  /* 0x0004201401007387 */ /* 0x000fe80000100a00 */
[----:B------:R0:W-:Y:S04]  /*b850*/  STL.64 [R1+0x428], R22 ;  /* 0x0004281601007387 */ /* 0x0001e80000100a00 */
[----:B0-----:R-:W2:Y:S04]  /*b860*/  LDL.LU.64 R22, [R1+0x1118] ;  /* 0x0011180001167983 */ /* 0x001ea80000300a00 */
[----:B------:R-:W2:Y:S04]  /*b870*/  LDL.LU.64 R20, [R1+0x1110] ;  /* 0x0011100001147983 */ /* 0x000ea80000300a00 */
[----:B------:R0:W-:Y:S04]  /*b880*/  STL.64 [R1+0x10c0], R8 ;  /* 0x0010c00801007387 */ /* 0x0001e80000100a00 */
[----:B0-----:R-:W3:Y:S01]  /*b890*/  LDL.64 R8, [R1+0x50] ;  /* 0x0000500001087983 */ /* 0x001ee20000100a00 */
[----:B------:R-:W-:-:S02]  /*b8a0*/  IMAD.MOV.U32 R4, RZ, RZ, R2 ;  /* 0x000000ffff047224 */ /* 0x000fc400078e0002 */
[----:B------:R-:W-:-:S07]  /*b8b0*/  IMAD.MOV.U32 R5, RZ, RZ, R0 ;  /* 0x000000ffff057224 */ /* 0x000fce00078e0000 */
[C---:B--2---:R-:W-:Y:S01]  /*b8c0*/  HMMA.16816.F32.BF16 R4, R12.reuse, R4, R20 ;  /* 0x000000040c04723c */ /* 0x044fe20000041814 */
[----:B---3--:R0:W-:Y:S04]  /*b8d0*/  STL.64 [R1+0x10d0], R8 ;  /* 0x0010d00801007387 */ /* 0x0081e80000100a00 */
[----:B0-----:R-:W2:Y:S04]  /*b8e0*/  LDL.64 R8, [R1+0x60] ;  /* 0x0000600001087983 */ /* 0x001ea80000100a00 */
[----:B------:R-:W3:Y:S11]  /*b8f0*/  LDL.LU.64 R20, [R1+0x1108] ;  /* 0x0011080001147983 */ /* 0x000ef60000300a00 */
[----:B------:R-:W-:Y:S03]  /*b900*/  @!UPT UIADD3 URZ, URZ, URZ, URZ ;  /* 0x0000003f3f3ff290 */ /* 0x000fe6000fffe03f */
[----:B------:R0:W-:Y:S04]  /*b910*/  STL.64 [R1+0x410], R4 ;  /* 0x0004100401007387 */ /* 0x0001e80000100a00 */
[----:B------:R1:W-:Y:S04]  /*b920*/  STL.64 [R1+0x418], R6 ;  /* 0x0004180601007387 */ /* 0x0003e80000100a00 */
[----:B0-----:R-:W2:Y:S04]  /*b930*/  LDL.LU.64 R4, [R1+0x3b0] ;  /* 0x0003b00001047983 */ /* 0x001ea80000300a00 */
[----:B-1----:R-:W2:Y:S01]  /*b940*/  LDL.LU.64 R6, [R1+0x3b8] ;  /* 0x0003b80001067983 */ /* 0x002ea20000300a00 */
[C---:B---3--:R-:W-:Y:S03]  /*b950*/  HMMA.16816.F32.BF16 R20, R12.reuse, R20, R24 ;  /* 0x000000140c14723c */ /* 0x048fe60000041818 */
[----:B--2---:R-:W-:Y:S04]  /*b960*/  STL.64 [R1+0x10e0], R6 ;  /* 0x0010e00601007387 */ /* 0x004fe80000100a00 */
[----:B------:R0:W-:Y:S04]  /*b970*/  STL.64 [R1+0x10d8], R4 ;  /* 0x0010d80401007387 */ /* 0x0001e80000100a00 */
[----:B0-----:R-:W2:Y:S04]  /*b980*/  LDL.LU.64 R4, [R1+0x3c0] ;  /* 0x0003c00001047983 */ /* 0x001ea80000300a00 */
[----:B------:R-:W2:Y:S04]  /*b990*/  LDL.LU.64 R6, [R1+0x3c8] ;  /* 0x0003c80001067983 */ /* 0x000ea80000300a00 */
[----:B------:R-:W3:Y:S04]  /*b9a0*/  LDL.LU.64 R26, [R1+0x1100] ;  /* 0x00110000011a7983 */ /* 0x000ee80000300a00 */
[----:B------:R-:W2:Y:S04]  /*b9b0*/  LDL.LU.64 R24, [R1+0x10f8] ;  /* 0x0010f80001187983 */ /* 0x000ea80000300a00 */
[----:B------:R0:W-:Y:S04]  /*b9c0*/  STL.64 [R1+0x400], R20 ;  /* 0x0004001401007387 */ /* 0x0001e80000100a00 */
[----:B------:R1:W-:Y:S04]  /*b9d0*/  STL.64 [R1+0x408], R22 ;  /* 0x0004081601007387 */ /* 0x0003e80000100a00 */
[----:B0-----:R-:W4:Y:S04]  /*b9e0*/  LDL.LU.64 R20, [R1+0x390] ;  /* 0x0003900001147983 */ /* 0x001f280000300a00 */
[----:B-1----:R-:W4:Y:S01]  /*b9f0*/  LDL.LU.64 R22, [R1+0x398] ;  /* 0x0003980001167983 */ /* 0x002f220000300a00 */
[----:B--2---:R-:W-:Y:S03]  /*ba00*/  HMMA.16816.F32.BF16 R12, R12, R24, R16 ;  /* 0x000000180c0c723c */ /* 0x004fe60000041810 */
[----:B------:R-:W2:Y:S04]  /*ba10*/  LDL.LU.64 R18, [R1+0x10f0] ;  /* 0x0010f00001127983 */ /* 0x000ea80000300a00 */
[----:B------:R-:W2:Y:S04]  /*ba20*/  LDL.LU.64 R16, [R1+0x10e8] ;  /* 0x0010e80001107983 */ /* 0x000ea80000300a00 */
[----:B---3--:R-:W-:Y:S04]  /*ba30*/  STL.64 [R1+0x10a0], R26 ;  /* 0x0010a01a01007387 */ /* 0x008fe80000100a00 */
[----:B------:R0:W-:Y:S08]  /*ba40*/  STL.64 [R1+0x1098], R24 ;  /* 0x0010981801007387 */ /* 0x0001f00000100a00 */
[----:B------:R-:W-:Y:S04]  /*ba50*/  STL.64 [R1+0x3d0], R12 ;  /* 0x0003d00c01007387 */ /* 0x000fe80000100a00 */
[----:B------:R-:W-:Y:S04]  /*ba60*/  STL.64 [R1+0x3d8], R14 ;  /* 0x0003d80e01007387 */ /* 0x000fe80000100a00 */
[----:B0-----:R-:W3:Y:S04]  /*ba70*/  LDL.64 R24, [R1] ;  /* 0x0000000001187983 */ /* 0x001ee80000100a00 */
[----:B---3--:R0:W-:Y:S04]  /*ba80*/  STL.64 [R1+0x10b0], R24 ;  /* 0x0010b01801007387 */ /* 0x0081e80000100a00 */
[----:B0-----:R-:W3:Y:S04]  /*ba90*/  LDL.64 R24, [R1+0x40] ;  /* 0x0000400001187983 */ /* 0x001ee80000100a00 */
[----:B------:R-:W3:Y:S01]  /*baa0*/  LDL.LU.64 R12, [R1+0x10] ;  /* 0x00001000010c7983 */ /* 0x000ee20000300a00 */
[----:B--2---:R-:W-:Y:S01]  /*bab0*/  HMMA.16816.F32.BF16 R4, R16, R8, R4 ;  /* 0x000000081004723c */ /* 0x004fe20000041804 */
[----:B------:R-:W-:-:S02]  /*bac0*/  IMAD.MOV.U32 R2, RZ, RZ, R8 ;  /* 0x000000ffff027224 */ /* 0x000fc400078e0008 */
[----:B------:R-:W-:Y:S01]  /*bad0*/  IMAD.MOV.U32 R0, RZ, RZ, R9 ;  /* 0x000000ffff007224 */ /* 0x000fe200078e0009 */
[----:B---3--:R0:W-:Y:S04]  /*bae0*/  STL.64 [R1+0x10b8], R12 ;  /* 0x0010b80c01007387 */ /* 0x0081e80000100a00 */
[----:B0-----:R-:W2:Y:S04]  /*baf0*/  LDL.LU.64 R12, [R1+0x3a0] ;  /* 0x0003a000010c7983 */ /* 0x001ea80000300a00 */
[----:B------:R-:W2:Y:S11]  /*bb00*/  LDL.LU.64 R14, [R1+0x3a8] ;  /* 0x0003a800010e7983 */ /* 0x000eb60000300a00 */
[----:B------:R-:W-:Y:S04]  /*bb10*/  STL.64 [R1+0x3c0], R4 ;  /* 0x0003c00401007387 */ /* 0x000fe80000100a00 */
[----:B------:R0:W-:Y:S04]  /*bb20*/  STL.64 [R1+0x3c8], R6 ;  /* 0x0003c80601007387 */ /* 0x0001e80000100a00 */
[----:B0-----:R-:W3:Y:S04]  /*bb30*/  LDL.LU.64 R6, [R1+0x10e0] ;  /* 0x0010e00001067983 */ /* 0x001ee80000300a00 */
[----:B------:R-:W3:Y:S04]  /*bb40*/  LDL.LU.64 R4, [R1+0x10d8] ;  /* 0x0010d80001047983 */ /* 0x000ee80000300a00 */
[----:B------:R-:W3:Y:S01]  /*bb50*/  LDL.LU.64 R8, [R1+0x10d0] ;  /* 0x0010d00001087983 */ /* 0x000ee20000300a00 */
[C---:B--2---:R-:W-:Y:S08]  /*bb60*/  HMMA.16816.F32.BF16 R12, R16.reuse, R24, R12 ;  /* 0x00000018100c723c */ /* 0x044ff0000004180c */
[----:B---3--:R-:W-:Y:S11]  /*bb70*/  HMMA.16816.F32.BF16 R4, R16, R8, R4 ;  /* 0x000000081004723c */ /* 0x008ff60000041804 */
[----:B------:R-:W-:Y:S11]  /*bb80*/  @!UPT UIADD3 URZ, URZ, URZ, URZ ;  /* 0x0000003f3f3ff290 */ /* 0x000ff6000fffe03f */
[----:B------:R-:W-:Y:S01]  /*bb90*/  @!UPT UIADD3 URZ, URZ, URZ, URZ ;  /* 0x0000003f3f3ff290 */ /* 0x000fe2000fffe03f */
[----:B------:R0:W-:Y:S04]  /*bba0*/  STL.64 [R1+0x3b0], R4 ;  /* 0x0003b00401007387 */ /* 0x0001e80000100a00 */
[----:B------:R1:W-:Y:S04]  /*bbb0*/  STL.64 [R1+0x3b8], R6 ;  /* 0x0003b80601007387 */ /* 0x0003e80000100a00 */
[----:B0-----:R-:W4:Y:S01]  /*bbc0*/  LDL.LU.64 R4, [R1+0x10c8] ;  /* 0x0010c80001047983 */ /* 0x001f220000300a00 */
[----:B-1----:R-:W-:Y:S02]  /*bbd0*/  IMAD.MOV.U32 R7, RZ, RZ, R8 ;  /* 0x000000ffff077224 */ /* 0x002fe400078e0008 */
[----:B------:R-:W-:-:S02]  /*bbe0*/  IMAD.MOV.U32 R6, RZ, RZ, R9 ;  /* 0x000000ffff067224 */ /* 0x000fc400078e0009 */
[----:B------:R-:W2:Y:S04]  /*bbf0*/  LDL.LU.64 R8, [R1+0x10c0] ;  /* 0x0010c00001087983 */ /* 0x000ea80000300a00 */
[----:B------:R0:W-:Y:S04]  /*bc00*/  STL.64 [R1+0x3a0], R12 ;  /* 0x0003a00c01007387 */ /* 0x0001e80000100a00 */
[----:B------:R1:W-:Y:S04]  /*bc10*/  STL.64 [R1+0x3a8], R14 ;  /* 0x0003a80e01007387 */ /* 0x0003e80000100a00 */
[----:B0-----:R-:W2:Y:S04]  /*bc20*/  LDL.LU.64 R12, [R1+0x380] ;  /* 0x00038000010c7983 */ /* 0x001ea80000300a00 */
[----:B-1----:R-:W2:Y:S01]  /*bc30*/  LDL.LU.64 R14, [R1+0x388] ;  /* 0x00038800010e7983 */ /* 0x002ea20000300a00 */
[----:B------:R-:W-:-:S02]  /*bc40*/  IMAD.MOV.U32 R11, RZ, RZ, R24 ;  /* 0x000000ffff0b7224 */ /* 0x000fc400078e0018 */
[----:B------:R-:W-:Y:S01]  /*bc50*/  IMAD.MOV.U32 R10, RZ, RZ, R25 ;  /* 0x000000ffff0a7224 */ /* 0x000fe200078e0019 */
[C---:B----4-:R-:W-:Y:S11]  /*bc60*/  HMMA.16816.F32.BF16 R20, R16.reuse, R4, R20 ;  /* 0x000000041014723c */ /* 0x050ff60000041814 */
[----:B------:R-:W-:Y:S11]  /*bc70*/  @!UPT UIADD3 URZ, URZ, URZ, URZ ;  /* 0x0000003f3f3ff290 */ /* 0x000ff6000fffe03f */
[----:B------:R-:W-:Y:S01]  /*bc80*/  @!UPT UIADD3 URZ, URZ, URZ, URZ ;  /* 0x0000003f3f3ff290 */ /* 0x000fe2000fffe03f */
[----:B------:R-:W-:Y:S04]  /*bc90*/  STL.64 [R1+0x390], R20 ;  /* 0x0003901401007387 */ /* 0x000fe80000100a00 */
[----:B------:R-:W-:Y:S01]  /*bca0*/  STL.64 [R1+0x398], R22 ;  /* 0x0003981601007387 */ /* 0x000fe20000100a00 */
[----:B--2---:R-:W-:Y:S03]  /*bcb0*/  HMMA.16816.F32.BF16 R12, R16, R8, R12 ;  /* 0x00000008100c723c */ /* 0x004fe6000004180c */
[----:B------:R0:W-:Y:S02]  /*bcc0*/  STL.64 [R1+0x1048], R4 ;  /* 0x0010480401007387 */ /* 0x0001e40000100a00 */
[----:B0-----:R-:W-:-:S02]  /*bcd0*/  IMAD.MOV.U32 R4, RZ, RZ, R11 ;  /* 0x000000ffff047224 */ /* 0x001fc400078e000b */
[----:B------:R-:W-:-:S05]  /*bce0*/  IMAD.MOV.U32 R5, RZ, RZ, R10 ;  /* 0x000000ffff057224 */ /* 0x000fca00078e000a */
[----:B------:R0:W-:Y:S02]  /*bcf0*/  STL.64 [R1+0x1058], R4 ;  /* 0x0010580401007387 */ /* 0x0001e40000100a00 */
[----:B0-----:R-:W-:Y:S02]  /*bd00*/  IMAD.MOV.U32 R4, RZ, RZ, R7 ;  /* 0x000000ffff047224 */ /* 0x001fe400078e0007 */
[----:B------:R-:W-:-:S05]  /*bd10*/  IMAD.MOV.U32 R5, RZ, RZ, R6 ;  /* 0x000000ffff057224 */ /* 0x000fca00078e0006 */
[----:B------:R0:W-:Y:S04]  /*bd20*/  STL.64 [R1+0x1070], R4 ;  /* 0x0010700401007387 */ /* 0x0001e80000100a00 */
[----:B------:R-:W2:Y:S04]  /*bd30*/  LDL.LU.64 R24, [R1+0x370] ;  /* 0x0003700001187983 */ /* 0x000ea80000300a00 */
[----:B------:R-:W2:Y:S01]  /*bd40*/  LDL.LU.64 R26, [R1+0x378] ;  /* 0x00037800011a7983 */ /* 0x000ea20000300a00 */
[----:B0-----:R-:W-:Y:S02]  /*bd50*/  IMAD.MOV.U32 R4, RZ, RZ, R2 ;  /* 0x000000ffff047224 */ /* 0x001fe400078e0002 */
[----:B------:R-:W-:-:S05]  /*bd60*/  IMAD.MOV.U32 R5, RZ, RZ, R0 ;  /* 0x000000ffff057224 */ /* 0x000fca00078e0000 */
[----:B------:R0:W-:Y:S04]  /*bd70*/  STL.64 [R1+0x10a8], R4 ;  /* 0x0010a80401007387 */ /* 0x0001e80000100a00 */
[----:B0-----:R-:W3:Y:S04]  /*bd80*/  LDL.LU.64 R4, [R1+0x360] ;  /* 0x0003600001047983 */ /* 0x001ee80000300a00 */
[----:B------:R-:W3:Y:S04]  /*bd90*/  LDL.LU.64 R6, [R1+0x368] ;  /* 0x0003680001067983 */ /* 0x000ee80000300a00 */
[----:B------:R-:W4:Y:S04]  /*bda0*/  LDL.LU.64 R20, [R1+0x2d0] ;  /* 0x0002d00001147983 */ /* 0x000f280000300a00 */
[----:B------:R-:W4:Y:S04]  /*bdb0*/  LDL.LU.64 R22, [R1+0x2d8] ;  /* 0x0002d80001167983 */ /* 0x000f280000300a00 */
[----:B------:R0:W-:Y:S04]  /*bdc0*/  STL.64 [R1+0x380], R12 ;  /* 0x0003800c01007387 */ /* 0x0001e80000100a00 */
[----:B------:R-:W-:Y:S04]  /*bdd0*/  STL.64 [R1+0x388], R14 ;  /* 0x0003880e01007387 */ /* 0x000fe80000100a00 */
[----:B0-----:R-:W2:Y:S04]  /*bde0*/  LDL.LU.64 R12, [R1+0x10b8] ;  /* 0x0010b800010c7983 */ /* 0x001ea80000300a00 */
[----:B------:R0:W-:Y:S04]  /*bdf0*/  STL.64 [R1+0x1050], R8 ;  /* 0x0010500801007387 */ /* 0x0001e80000100a00 */
[----:B0-----:R-:W2:Y:S04]  /*be00*/  LDL.LU.64 R8, [R1+0x2a0] ;  /* 0x0002a00001087983 */ /* 0x001ea80000300a00 */
[----:B------:R-:W2:Y:S04]  /*be10*/  LDL.LU.64 R10, [R1+0x2a8] ;  /* 0x0002a800010a7983 */ /* 0x000ea80000300a00 */
[----:B--2---:R-:W-:Y:S04]  /*be20*/  STL.64 [R1+0x1068], R10 ;  /* 0x0010680a01007387 */ /* 0x004fe80000100a00 */
[----:B------:R0:W-:Y:S04]  /*be30*/  STL.64 [R1+0x1060], R8 ;  /* 0x0010600801007387 */ /* 0x0001e80000100a00 */
[----:B0-----:R-:W2:Y:S04]  /*be40*/  LDL.LU.64 R8, [R1+0x2b0] ;  /* 0x0002b00001087983 */ /* 0x001ea80000300a00 */
[----:B------:R-:W2:Y:S01]  /*be50*/  LDL.LU.64 R10, [R1+0x2b8] ;  /* 0x0002b800010a7983 */ /* 0x000ea20000300a00 */
[C---:B------:R-:W-:Y:S03]  /*be60*/  HMMA.16816.F32.BF16 R24, R16.reuse, R12, R24 ;  /* 0x0000000c1018723c */ /* 0x040fe60000041818 */
[----:B--2---:R-:W-:Y:S04]  /*be70*/  STL.64 [R1+0x1080], R10 ;  /* 0x0010800a01007387 */ /* 0x004fe80000100a00 */
[----:B------:R0:W-:Y:S04]  /*be80*/  STL.64 [R1+0x1078], R8 ;  /* 0x0010780801007387 */ /* 0x0001e80000100a00 */
[----:B0-----:R-:W2:Y:S04]  /*be90*/  LDL.LU.64 R8, [R1+0x2c0] ;  /* 0x0002c00001087983 */ /* 0x001ea80000300a00 */
[----:B------:R-:W2:Y:S08]  /*bea0*/  LDL.LU.64 R10, [R1+0x2c8] ;  /* 0x0002c800010a7983 */ /* 0x000eb00000300a00 */
[----:B------:R0:W-:Y:S04]  /*beb0*/  STL.64 [R1+0x370], R24 ;  /* 0x0003701801007387 */ /* 0x0001e80000100a00 */
[----:B------:R-:W-:Y:S04]  /*bec0*/  STL.64 [R1+0x378], R26 ;  /* 0x0003781a01007387 */ /* 0x000fe80000100a00 */
[----:B0-----:R-:W3:Y:S02]  /*bed0*/  LDL.LU.64 R24, [R1+0x10b0] ;  /* 0x0010b00001187983 */ /* 0x001ee40000300a00 */
[----:B---3--:R-:W-:Y:S01]  /*bee0*/  HMMA.16816.F32.BF16 R4, R16, R24, R4 ;  /* 0x000000181004723c */ /* 0x008fe20000041804 */
[----:B------:R-:W-:-:S02]  /*bef0*/  IMAD.MOV.U32 R2, RZ, RZ, R24 ;  /* 0x000000ffff027224 */ /* 0x000fc400078e0018 */
[----:B------:R-:W-:Y:S11]  /*bf00*/  IMAD.MOV.U32 R0, RZ, RZ, R25 ;  /* 0x000000ffff007224 */ /* 0x000ff600078e0019 */
[----:B------:R-:W-:Y:S09]  /*bf10*/  @!UPT UIADD3 URZ, URZ, URZ, URZ ;  /* 0x0000003f3f3ff290 */ /* 0x000ff2000fffe03f */
[----:B------:R0:W-:Y:S04]  /*bf20*/  STL.64 [R1+0x360], R4 ;  /* 0x0003600401007387 */ /* 0x0001e80000100a00 */
[----:B------:R-:W-:Y:S04]  /*bf30*/  STL.64 [R1+0x368], R6 ;  /* 0x0003680601007387 */ /* 0x000fe80000100a00 */
[----:B0-----:R-:W2:Y:S04]  /*bf40*/  LDL.LU.64 R4, [R1+0x10a8] ;  /* 0x0010a80001047983 */ /* 0x001ea80000300a00 */
[----:B------:R-:W3:Y:S04]  /*bf50*/  LDL.LU.64 R26, [R1+0x10a0] ;  /* 0x0010a000011a7983 */ /* 0x000ee80000300a00 */
[----:B------:R-:W4:Y:S02]  /*bf60*/  LDL.LU.64 R24, [R1+0x1098] ;  /* 0x0010980001187983 */ /* 0x000f240000300a00 */
[----:B----4-:R-:W-:Y:S02]  /*bf70*/  HMMA.16816.F32.BF16 R16, R16, R24, R20 ;  /* 0x000000181010723c */ /* 0x010fe40000041814 */
[----:B------:R-:W2:Y:S04]  /*bf80*/  LDL.LU.64 R22, [R1+0x1090] ;  /* 0x0010900001167983 */ /* 0x000ea80000300a00 */
[----:B------:R-:W2:Y:S04]  /*bf90*/  LDL.LU.64 R20, [R1+0x1088] ;  /* 0x0010880001147983 */ /* 0x000ea80000300a00 */
[----:B---3--:R-:W-:Y:S04]  /*bfa0*/  STL.64 [R1+0x1040], R26 ;  /* 0x0010401a01007387 */ /* 0x008fe80000100a00 */
[----:B------:R0:W-:Y:S09]  /*bfb0*/  STL.64 [R1+0x1038], R24 ;  /* 0x0010381801007387 */ /* 0x0001f20000100a00 */
[----:B------:R-:W-:Y:S04]  /*bfc0*/  STL.64 [R1+0x2d0], R16 ;  /* 0x0002d01001007387 */ /* 0x000fe80000100a00 */
[----:B------:R-:W-:Y:S04]  /*bfd0*/  STL.64 [R1+0x2d8], R18 ;  /* 0x0002d81201007387 */ /* 0x000fe80000100a00 */
[----:B0-----:R-:W3:Y:S04]  /*bfe0*/  LDL.LU.64 R24, [R1+0x290] ;  /* 0x0002900001187983 */ /* 0x001ee80000300a00 */
[----:B------:R-:W3:Y:S01]  /*bff0*/  LDL.LU.64 R26, [R1+0x298] ;  /* 0x00029800011a7983 */ /* 0x000ee20000300a00 */
[C---:B--2---:R-:W-:Y:S03]  /*c000*/  HMMA.16816.F32.BF16 R4, R20.reuse, R4, R8 ;  /* 0x000000041404723c */ /* 0x044fe60000041808 */
[----:B------:R-:W2:Y:S04]  /*c010*/  LDL.LU.64 R10, [R1+0x1080] ;  /* 0x00108000010a7983 */ /* 0x000ea80000300a00 */
[----:B------:R-:W2:Y:S11]  /*c020*/  LDL.LU.64 R8, [R1+0x1078] ;  /* 0x0010780001087983 */ /* 0x000eb60000300a00 */
[----:B------:R-:W-:Y:S05]  /*c030*/  @!UPT UIADD3 URZ, URZ, URZ, URZ ;  /* 0x0000003f3f3ff290 */ /* 0x000fea000fffe03f */
        /* <DEDUP_REMOVED lines=11> */
[----:B------:R-:W2:Y:S11]  /*c0f0*/  LDL.LU.64 R8, [R1+0x1050] ;  /* 0x0010500001087983 */ /* 0x000eb60000300a00 */
[----:B------:R-:W-:Y:S10]  /*c100*/  @!UPT UIADD3 URZ, URZ, URZ, URZ ;  /* 0x0000003f3f3ff290 */ /* 0x000ff4000fffe03f */
[----:B------:R0:W-:Y:S04]  /*c110*/  STL.64 [R1+0x2a0], R4 ;  /* 0x0002a00401007387 */ /* 0x0001e80000100a00 */
[----:B------:R-:W-:Y:S04]  /*c120*/  STL.64 [R1+0x2a8], R6 ;  /* 0x0002a80601007387 */ /* 0x000fe80000100a00 */
[----:B0-----:R-:W3:Y:S01]  /*c130*/  LDL.LU.64 R4, [R1+0x1048] ;  /* 0x0010480001047983 */ /* 0x001ee20000300a00 */
[----:B------:R-:W-:Y:S02]  /*c140*/  IMAD.MOV.U32 R16, RZ, RZ, R2 ;  /* 0x000000ffff107224 */ /* 0x000fe400078e0002 */
[----:B------:R-:W-:Y:S01]  /*c150*/  IMAD.MOV.U32 R17, RZ, RZ, R0 ;  /* 0x000000ffff117224 */ /* 0x000fe200078e0000 */
[----:B---3--:R-:W-:Y:S01]  /*c160*/  HMMA.16816.F32.BF16 R24, R20, R4, R24 ;  /* 0x000000041418723c */ /* 0x008fe20000041818 */
[----:B------:R-:W-:-:S02]  /*c170*/  IMAD.MOV.U32 R2, RZ, RZ, R4 ;  /* 0x000000ffff027224 */ /* 0x000fc400078e0004 */
[----:B------:R-:W-:Y:S02]  /*c180*/  IMAD.MOV.U32 R0, RZ, RZ, R5 ;  /* 0x000000ffff007224 */ /* 0x000fe400078e0005 */
[----:B------:R-:W0:Y:S11]  /*c190*/  LDSM.16.MT88.4 R4, [R29+0x300] ;  /* 0x000300001d04783b */ /* 0x000e360000004200 */
[----:B------:R-:W-:Y:S07]  /*c1a0*/  @!UPT UIADD3 URZ, URZ, URZ, URZ ;  /* 0x0000003f3f3ff290 */ /* 0x000fee000fffe03f */
[----:B------:R1:W-:Y:S04]  /*c1b0*/  STL.64 [R1+0x290], R24 ;  /* 0x0002901801007387 */ /* 0x0003e80000100a00 */
[----:B------:R3:W-:Y:S04]  /*c1c0*/  STL.64 [R1+0x298], R26 ;  /* 0x0002981a01007387 */ /* 0x0007e80000100a00 */
[----:B-1----:R-:W4:Y:S04]  /*c1d0*/  LDL.LU.64 R24, [R1+0x260] ;  /* 0x0002600001187983 */ /* 0x002f280000300a00 */
[----:B---3--:R-:W4:Y:S04]  /*c1e0*/  LDL.LU.64 R26, [R1+0x268] ;  /* 0x00026800011a7983 */ /* 0x008f280000300a00 */
[----:B0-----:R-:W-:Y:S04]  /*c1f0*/  STL.64 [R1+0x1030], R6 ;  /* 0x0010300601007387 */ /* 0x001fe80000100a00 */
[----:B------:R0:W-:Y:S04]  /*c200*/  STL.64 [R1+0x1028], R4 ;  /* 0x0010280401007387 */ /* 0x0001e80000100a00 */
[----:B0-----:R-:W2:Y:S04]  /*c210*/  LDL.LU.64 R4, [R1+0x280] ;  /* 0x0002800001047983 */ /* 0x001ea80000300a00 */
[----:B------:R-:W2:Y:S02]  /*c220*/  LDL.LU.64 R6, [R1+0x288] ;  /* 0x0002880001067983 */ /* 0x000ea40000300a00 */
[C---:B--2---:R-:W-:Y:S02]  /*c230*/  HMMA.16816.F32.BF16 R8, R20.reuse, R8, R4 ;  /* 0x000000081408723c */ /* 0x044fe40000041804 */
[----:B------:R-:W2:Y:S04]  /*c240*/  LDL.LU.64 R4, [R1+0x1c0] ;  /* 0x0001c00001047983 */ /* 0x000ea80000300a00 */
[----:B------:R-:W2:Y:S11]  /*c250*/  LDL.LU.64 R6, [R1+0x1c8] ;  /* 0x0001c80001067983 */ /* 0x000eb60000300a00 */
[----:B------:R-:W-:Y:S06]  /*c260*/  @!UPT UIADD3 URZ, URZ, URZ, URZ ;  /* 0x0000003f3f3ff290 */ /* 0x000fec000fffe03f */
[----:B------:R-:W-:Y:S04]  /*c270*/  STL.64 [R1+0x280], R8 ;  /* 0x0002800801007387 */ /* 0x000fe80000100a00 */
[----:B------:R-:W-:Y:S04]  /*c280*/  STL.64 [R1+0x288], R10 ;  /* 0x0002880a01007387 */ /* 0x000fe80000100a00 */
[----:B------:R-:W0:Y:S04]  /*c290*/  LDSM.16.MT88.4 R8, [R29+0x380] ;  /* 0x000380001d08783b */ /* 0x000e280000004200 */
[----:B0-----:R-:W-:Y:S04]  /*c2a0*/  STL.64 [R1+0xfe0], R10 ;  /* 0x000fe00a01007387 */ /* 0x001fe80000100a00 */
[----:B------:R0:W-:Y:S04]  /*c2b0*/  STL.64 [R1+0xfd8], R8 ;  /* 0x000fd80801007387 */ /* 0x0001e80000100a00 */
[----:B0-----:R-:W3:Y:S04]  /*c2c0*/  LDL.LU.64 R8, [R1+0x270] ;  /* 0x0002700001087983 */ /* 0x001ee80000300a00 */
[----:B------:R-:W3:Y:S01]  /*c2d0*/  LDL.LU.64 R10, [R1+0x278] ;  /* 0x00027800010a7983 */ /* 0x000ee20000300a00 */
[C---:B----4-:R-:W-:Y:S08]  /*c2e0*/  HMMA.16816.F32.BF16 R16, R20.reuse, R16, R24 ;  /* 0x000000101410723c */ /* 0x050ff00000041818 */
[C---:B---3--:R-:W-:Y:S11]  /*c2f0*/  HMMA.16816.F32.BF16 R8, R20.reuse, R12, R8 ;  /* 0x0000000c1408723c */ /* 0x048ff60000041808 */
[----:B------:R-:W-:Y:S11]  /*c300*/  @!UPT UIADD3 URZ, URZ, URZ, URZ ;  /* 0x0000003f3f3ff290 */ /* 0x000ff6000fffe03f */
[----:B------:R-:W-:Y:S01]  /*c310*/  @!UPT UIADD3 URZ, URZ, URZ, URZ ;  /* 0x0000003f3f3ff290 */ /* 0x000fe2000fffe03f */
[----:B------:R-:W-:Y:S04]  /*c320*/  STL.64 [R1+0x270], R8 ;  /* 0x0002700801007387 */ /* 0x000fe80000100a00 */
[----:B------:R0:W-:Y:S02]  /*c330*/  STL.64 [R1+0x278], R10 ;  /* 0x0002780a01007387 */ /* 0x0001e40000100a00 */
[----:B0-----:R-:W-:Y:S02]  /*c340*/  IMAD.MOV.U32 R11, RZ, RZ, R12 ;  /* 0x000000ffff0b7224 */ /* 0x001fe400078e000c */
[----:B------:R-:W-:Y:S02]  /*c350*/  IMAD.MOV.U32 R10, RZ, RZ, R13 ;  /* 0x000000ffff0a7224 */ /* 0x000fe400078e000d */
[----:B------:R-:W0:Y:S04]  /*c360*/  LDSM.16.MT88.4 R12, [R29+0x4000] ;  /* 0x004000001d0c783b */ /* 0x000e280000004200 */
[----:B0-----:R-:W-:Y:S04]  /*c370*/  STL.64 [R1+0xf40], R14 ;  /* 0x000f400e01007387 */ /* 0x001fe80000100a00 */
[----:B------:R0:W-:Y:S04]  /*c380*/  STL.64 [R1+0xf38], R12 ;  /* 0x000f380c01007387 */ /* 0x0001e80000100a00 */
[----:B0-----:R-:W3:Y:S04]  /*c390*/  LDL.LU.64 R12, [R1+0x60] ;  /* 0x00006000010c7983 */ /* 0x001ee80000300a00 */
[----:B------:R-:W4:Y:S04]  /*c3a0*/  LDL.LU.64 R26, [R1+0x1040] ;  /* 0x00104000011a7983 */ /* 0x000f280000300a00 */
[----:B------:R-:W2:Y:S04]  /*c3b0*/  LDL.LU.64 R24, [R1+0x1038] ;  /* 0x0010380001187983 */ /* 0x000ea80000300a00 */
[----:B------:R-:W3:Y:S04]  /*c3c0*/  LDL.LU.64 R8, [R1+0x50] ;  /* 0x0000500001087983 */ /* 0x000ee80000300a00 */
[----:B------:R-:W-:Y:S04]  /*c3d0*/  STL.64 [R1+0x260], R16 ;  /* 0x0002601001007387 */ /* 0x000fe80000100a00 */
[----:B------:R-:W-:Y:S04]  /*c3e0*/  STL.64 [R1+0x268], R18 ;  /* 0x0002681201007387 */ /* 0x000fe80000100a00 */
[----:B------:R-:W0:Y:S04]  /*c3f0*/  LDSM.16.MT88.4 R16, [R29+0x4080] ;  /* 0x004080001d10783b */ /* 0x000e280000004200 */
[----:B0-----:R-:W-:Y:S04]  /*c400*/  STL [R1+0xecc], R18 ;  /* 0x000ecc1201007387 */ /* 0x001fe80000100800 */
[----:B------:R-:W-:Y:S04]  /*c410*/  STL [R1+0xec8], R19 ;  /* 0x000ec81301007387 */ /* 0x000fe80000100800 */
[----:B------:R-:W-:Y:S01]  /*c420*/  STL.64 [R1+0xf00], R16 ;  /* 0x000f001001007387 */ /* 0x000fe20000100a00 */
[----:B--2---:R-:W-:Y:S03]  /*c430*/  HMMA.16816.F32.BF16 R20, R20, R24, R4 ;  /* 0x000000181414723c */ /* 0x004fe60000041804 */
[----:B------:R-:W2:Y:S04]  /*c440*/  LDL.LU.64 R6, [R1+0x1030] ;  /* 0x0010300001067983 */ /* 0x000ea80000300a00 */
[----:B------:R-:W2:Y:S04]  /*c450*/  LDL.LU.64 R4, [R1+0x1028] ;  /* 0x0010280001047983 */ /* 0x000ea80000300a00 */
[----:B----4-:R-:W-:Y:S04]  /*c460*/  STL.64 [R1+0xff0], R26 ;  /* 0x000ff01a01007387 */ /* 0x010fe80000100a00 */
[----:B------:R0:W-:Y:S08]  /*c470*/  STL.64 [R1+0xfe8], R24 ;  /* 0x000fe81801007387 */ /* 0x0001f00000100a00 */
[----:B------:R-:W-:Y:S04]  /*c480*/  STL.64 [R1+0x1c0], R20 ;  /* 0x0001c01401007387 */ /* 0x000fe80000100a00 */
[----:B------:R-:W-:Y:S04]  /*c490*/  STL.64 [R1+0x1c8], R22 ;  /* 0x0001c81601007387 */ /* 0x000fe80000100a00 */
[----:B0-----:R-:W2:Y:S04]  /*c4a0*/  LDL.LU.64 R24, [R1+0x1b0] ;  /* 0x0001b00001187983 */ /* 0x001ea80000300a00 */
[----:B------:R-:W2:Y:S04]  /*c4b0*/  LDL.LU.64 R26, [R1+0x1b8] ;  /* 0x0001b800011a7983 */ /* 0x000ea80000300a00 */
[----:B------:R-:W0:Y:S01]  /*c4c0*/  LDSM.16.MT88.4 R20, [R29+0x4100] ;  /* 0x004100001d14783b */ /* 0x000e220000004200 */
[----:B---3--:R-:W-:-:S02]  /*c4d0*/  IMAD.MOV.U32 R19, RZ, RZ, R12 ;  /* 0x000000ffff137224 */ /* 0x008fc400078e000c */
[----:B------:R-:W-:Y:S02]  /*c4e0*/  IMAD.MOV.U32 R18, RZ, RZ, R13 ;  /* 0x000000ffff127224 */ /* 0x000fe400078e000d */
[----:B------:R-:W-:Y:S02]  /*c4f0*/  IMAD.MOV.U32 R16, RZ, RZ, R11 ;  /* 0x000000ffff107224 */ /* 0x000fe400078e000b */
[----:B------:R-:W-:Y:S01]  /*c500*/  IMAD.MOV.U32 R17, RZ, RZ, R10 ;  /* 0x000000ffff117224 */ /* 0x000fe200078e000a */
[----:B0-----:R-:W-:Y:S04]  /*c510*/  STL.64 [R1+0xe58], R22 ;  /* 0x000e581601007387 */ /* 0x001fe80000100a00 */
[----:B------:R2:W-:Y:S02]  /*c520*/  STL.64 [R1+0xe50], R20 ;  /* 0x000e501401007387 */ /* 0x0005e40000100a00 */
[C---:B--2---:R-:W-:Y:S11]  /*c530*/  HMMA.16816.F32.BF16 R20, R4.reuse, R12, R24 ;  /* 0x0000000c0414723c */ /* 0x044ff60000041818 */
[----:B------:R-:W-:Y:S11]  /*c540*/  @!UPT UIADD3 URZ, URZ, URZ, URZ ;  /* 0x0000003f3f3ff290 */ /* 0x000ff6000fffe03f */
[----:B------:R-:W-:Y:S01]  /*c550*/  @!UPT UIADD3 URZ, URZ, URZ, URZ ;  /* 0x0000003f3f3ff290 */ /* 0x000fe2000fffe03f */
[----:B------:R-:W-:Y:S04]  /*c560*/  STL.64 [R1+0x1b0], R20 ;  /* 0x0001b01401007387 */ /* 0x000fe80000100a00 */
[----:B------:R-:W-:Y:S04]  /*c570*/  STL.64 [R1+0x1b8], R22 ;  /* 0x0001b81601007387 */ /* 0x000fe80000100a00 */
[----:B------:R-:W2:Y:S04]  /*c580*/  LDL.LU.64 R12, [R1+0x1a0] ;  /* 0x0001a000010c7983 */ /* 0x000ea80000300a00 */
[----:B------:R-:W2:Y:S04]  /*c590*/  LDL.LU.64 R14, [R1+0x1a8] ;  /* 0x0001a800010e7983 */ /* 0x000ea80000300a00 */
[----:B------:R-:W3:Y:S04]  /*c5a0*/  LDL.LU.64 R24, [R1+0x190] ;  /* 0x0001900001187983 */ /* 0x000ee80000300a00 */
[----:B------:R-:W3:Y:S04]  /*c5b0*/  LDL.LU.64 R26, [R1+0x198] ;  /* 0x00019800011a7983 */ /* 0x000ee80000300a00 */
[----:B------:R-:W-:Y:S04]  /*c5c0*/  STL.64 [R1+0x1008], R18 ;  /* 0x0010081201007387 */ /* 0x000fe80000100a00 */
[----:B------:R0:W-:Y:S04]  /*c5d0*/  STL.64 [R1+0x1000], R16 ;  /* 0x0010001001007387 */ /* 0x0001e80000100a00 */
[----:B0-----:R-:W4:Y:S04]  /*c5e0*/  LDL.LU.64 R16, [R1+0x180] ;  /* 0x0001800001107983 */ /* 0x001f280000300a00 */
[----:B------:R-:W2:Y:S04]  /*c5f0*/  LDL.LU.64 R18, [R1+0x188] ;  /* 0x0001880001127983 */ /* 0x000ea80000300a00 */
[----:B--2---:R-:W-:Y:S04]  /*c600*/  STL.64 [R1+0x1018], R18 ;  /* 0x0010181201007387 */ /* 0x004fe80000100a00 */
[----:B----4-:R0:W-:Y:S04]  /*c610*/  STL.64 [R1+0x1010], R16 ;  /* 0x0010101001007387 */ /* 0x0101e80000100a00 */
[----:B0-----:R-:W3:Y:S04]  /*c620*/  LDL.LU.64 R16, [R1+0x40] ;  /* 0x0000400001107983 */ /* 0x001ee80000300a00 */
[----:B------:R-:W2:Y:S04]  /*c630*/  LDL.LU.64 R20, [R1+0x70] ;  /* 0x0000700001147983 */ /* 0x000ea80000300a00 */
[----:B------:R-:W4:Y:S01]  /*c640*/  LDL.LU.64 R22, [R1+0x78] ;  /* 0x0000780001167983 */ /* 0x000f220000300a00 */
[C---:B------:R-:W-:Y:S08]  /*c650*/  HMMA.16816.F32.BF16 R12, R4.reuse, R8, R12 ;  /* 0x00000008040c723c */ /* 0x040ff0000004180c */
[----:B---3--:R-:W-:Y:S01]  /*c660*/  HMMA.16816.F32.BF16 R24, R4, R16, R24 ;  /* 0x000000100418723c */ /* 0x008fe20000041818 */
[----:B----4-:R-:W-:Y:S04]  /*c670*/  STL.64 [R1+0xf80], R22 ;  /* 0x000f801601007387 */ /* 0x010fe80000100a00 */
[----:B--2---:R0:W-:Y:S02]  /*c680*/  STL.64 [R1+0xf78], R20 ;  /* 0x000f781401007387 */ /* 0x0041e40000100a00 */
[----:B0-----:R-:W-:-:S02]  /*c690*/  IMAD.MOV.U32 R20, RZ, RZ, R2 ;  /* 0x000000ffff147224 */ /* 0x001fc400078e0002 */
[----:B------:R-:W2:Y:S01]  /*c6a0*/  LDL.LU R2, [R1+0x1024] ;  /* 0x0010240001027983 */ /* 0x000ea20000300800 */
[----:B------:R-:W-:-:S03]  /*c6b0*/  IMAD.MOV.U32 R21, RZ, RZ, R0 ;  /* 0x000000ffff157224 */ /* 0x000fc600078e0000 */
[----:B------:R-:W3:Y:S01]  /*c6c0*/  LDL.LU R0, [R1+0x1020] ;  /* 0x0010200001007983 */ /* 0x000ee20000300800 */
[----:B------:R-:W-:-:S03]  /*c6d0*/  IMAD.MOV.U32 R23, RZ, RZ, R8 ;  /* 0x000000ffff177224 */ /* 0x000fc600078e0008 */
[----:B------:R0:W-:Y:S01]  /*c6e0*/  STL.64 [R1+0x1a0], R12 ;  /* 0x0001a00c01007387 */ /* 0x0001e20000100a00 */
[----:B------:R-:W-:-:S03]  /*c6f0*/  IMAD.MOV.U32 R22, RZ, RZ, R9 ;  /* 0x000000ffff167224 */ /* 0x000fc600078e0009 */
[----:B------:R1:W-:Y:S04]  /*c700*/  STL.64 [R1+0x1a8], R14 ;  /* 0x0001a80e01007387 */ /* 0x0003e80000100a00 */
[----:B0-----:R-:W4:Y:S04]  /*c710*/  LDL.LU.64 R12, [R1+0x170] ;  /* 0x00017000010c7983 */ /* 0x001f280000300a00 */
[----:B-1----:R-:W4:Y:S04]  /*c720*/  LDL.LU.64 R14, [R1+0x178] ;  /* 0x00017800010e7983 */ /* 0x002f280000300a00 */
[----:B------:R-:W2:Y:S04]  /*c730*/  LDL.LU.64 R8, [R1+0x160] ;  /* 0x0001600001087983 */ /* 0x000ea80000300a00 */
[----:B------:R-:W2:Y:S04]  /*c740*/  LDL.LU.64 R10, [R1+0x168] ;  /* 0x00016800010a7983 */ /* 0x000ea80000300a00 */
[----:B------:R-:W-:Y:S04]  /*c750*/  STL.64 [R1+0x190], R24 ;  /* 0x0001901801007387 */ /* 0x000fe80000100a00 */
[----:B------:R0:W-:Y:S04]  /*c760*/  STL.64 [R1+0x198], R26 ;  /* 0x0001981a01007387 */ /* 0x0001e80000100a00 */
[----:B------:R-:W2:Y:S01]  /*c770*/  LDL.LU.64 R18, [R1+0x1018] ;  /* 0x0010180001127983 */ /* 0x000ea20000300a00 */
[----:B0-----:R-:W-:-:S02]  /*c780*/  IMAD.MOV.U32 R27, RZ, RZ, R16 ;  /* 0x000000ffff1b7224 */ /* 0x001fc400078e0010 */
[----:B------:R-:W-:Y:S02]  /*c790*/  IMAD.MOV.U32 R26, RZ, RZ, R17 ;  /* 0x000000ffff1a7224 */ /* 0x000fe400078e0011 */
[----:B------:R-:W2:Y:S02]  /*c7a0*/  LDL.LU.64 R16, [R1+0x1010] ;  /* 0x0010100001107983 */ /* 0x000ea40000300a00 */
[----:B--2---:R-:W-:Y:S11]  /*c7b0*/  HMMA.16816.F32.BF16 R16, R4, R20, R16 ;  /* 0x000000140410723c */ /* 0x004ff60000041810 */
[----:B------:R-:W-:Y:S11]  /*c7c0*/  @!UPT UIADD3 URZ, URZ, URZ, URZ ;  /* 0x0000003f3f3ff290 */ /* 0x000ff6000fffe03f */
[----:B------:R-:W-:Y:S01]  /*c7d0*/  @!UPT UIADD3 URZ, URZ, URZ, URZ ;  /* 0x0000003f3f3ff290 */ /* 0x000fe2000fffe03f */
[----:B------:R-:W-:Y:S04]  /*c7e0*/  STL.64 [R1+0x180], R16 ;  /* 0x0001801001007387 */ /* 0x000fe80000100a00 */
[----:B------:R0:W-:Y:S04]  /*c7f0*/  STL.64 [R1+0x188], R18 ;  /* 0x0001881201007387 */ /* 0x0001e80000100a00 */
[----:B0-----:R-:W2:Y:S04]  /*c800*/  LDL.LU.64 R18, [R1+0x1008] ;  /* 0x0010080001127983 */ /* 0x001ea80000300a00 */
[----:B------:R-:W3:Y:S04]  /*c810*/  LDL.LU.64 R16, [R1+0x1000] ;  /* 0x0010000001107983 */ /* 0x000ee80000300a00 */
[----:B------:R-:W3:Y:S04]  /*c820*/  LDL.LU.64 R24, [R1] ;  /* 0x0000000001187983 */ /* 0x000ee80000300a00 */
[----:B------:R0:W-:Y:S02]  /*c830*/  STL.64 [R1+0xf90], R20 ;  /* 0x000f901401007387 */ /* 0x0001e40000100a00 */
[----:B0-----:R-:W-:-:S02]  /*c840*/  IMAD.MOV.U32 R20, RZ, RZ, R27 ;  /* 0x000000ffff147224 */ /* 0x001fc400078e001b */
[----:B------:R-:W-:-:S05]  /*c850*/  IMAD.MOV.U32 R21, RZ, RZ, R26 ;  /* 0x000000ffff157224 */ /* 0x000fca00078e001a */
[----:B------:R0:W-:Y:S02]  /*c860*/  STL.64 [R1+0xfa8], R20 ;  /* 0x000fa81401007387 */ /* 0x0001e40000100a00 */
[----:B0-----:R-:W-:Y:S02]  /*c870*/  IMAD.MOV.U32 R20, RZ, RZ, R23 ;  /* 0x000000ffff147224 */ /* 0x001fe400078e0017 */
[----:B------:R-:W-:-:S05]  /*c880*/  IMAD.MOV.U32 R21, RZ, RZ, R22 ;  /* 0x000000ffff157224 */ /* 0x000fca00078e0016 */
[----:B------:R2:W-:Y:S02]  /*c890*/  STL.64 [R1+0xfc0], R20 ;  /* 0x000fc01401007387 */ /* 0x0005e40000100a00 */
[----:B--2---:R-:W-:Y:S02]  /*c8a0*/  IMAD.MOV.U32 R20, RZ, RZ, R19 ;  /* 0x000000ffff147224 */ /* 0x004fe400078e0013 */
[----:B------:R-:W-:-:S05]  /*c8b0*/  IMAD.MOV.U32 R21, RZ, RZ, R18 ;  /* 0x000000ffff157224 */ /* 0x000fca00078e0012 */
[----:B------:R0:W-:Y:S04]  /*c8c0*/  STL.64 [R1+0xff8], R20 ;  /* 0x000ff81401007387 */ /* 0x0001e80000100a00 */
[----:B0-----:R-:W4:Y:S01]  /*c8d0*/  LDL.LU.64 R20, [R1+0x20] ;  /* 0x0000200001147983 */ /* 0x001f220000300a00 */
[C---:B---3--:R-:W-:Y:S08]  /*c8e0*/  HMMA.16816.F32.BF16 R8, R4.reuse, R16, R8 ;  /* 0x000000100408723c */ /* 0x048ff00000041808 */
[C---:B----4-:R-:W-:Y:S11]  /*c8f0*/  HMMA.16816.F32.BF16 R12, R4.reuse, R20, R12 ;  /* 0x00000014040c723c */ /* 0x050ff6000004180c */
[----:B------:R-:W-:Y:S11]  /*c900*/  @!UPT UIADD3 URZ, URZ, URZ, URZ ;  /* 0x0000003f3f3ff290 */ /* 0x000ff6000fffe03f */
[----:B------:R-:W-:Y:S01]  /*c910*/  @!UPT UIADD3 URZ, URZ, URZ, URZ ;  /* 0x0000003f3f3ff290 */ /* 0x000fe2000fffe03f */
[----:B------:R-:W-:Y:S04]  /*c920*/  STL.64 [R1+0x170], R12 ;  /* 0x0001700c01007387 */ /* 0x000fe80000100a00 */
[----:B------:R0:W-:Y:S02]  /*c930*/  STL.64 [R1+0x178], R14 ;  /* 0x0001780e01007387 */ /* 0x0001e40000100a00 */
[----:B0-----:R-:W-:Y:S02]  /*c940*/  IMAD.MOV.U32 R15, RZ, RZ, R20 ;  /* 0x000000ffff0f7224 */ /* 0x001fe400078e0014 */
[----:B------:R-:W-:Y:S02]  /*c950*/  IMAD.MOV.U32 R14, RZ, RZ, R21 ;  /* 0x000000ffff0e7224 */ /* 0x000fe400078e0015 */
[----:B------:R-:W2:Y:S04]  /*c960*/  LDL.LU.64 R20, [R1+0x150] ;  /* 0x0001500001147983 */ /* 0x000ea80000300a00 */
[----:B------:R-:W2:Y:S04]  /*c970*/  LDL.LU.64 R22, [R1+0x158] ;  /* 0x0001580001167983 */ /* 0x000ea80000300a00 */
[----:B------:R0:W-:Y:S04]  /*c980*/  STL.64 [R1+0x160], R8 ;  /* 0x0001600801007387 */ /* 0x0001e80000100a00 */
[----:B------:R1:W-:Y:S04]  /*c990*/  STL.64 [R1+0x168], R10 ;  /* 0x0001680a01007387 */ /* 0x0003e80000100a00 */
[----:B0-----:R-:W3:Y:S04]  /*c9a0*/  LDL.LU.64 R8, [R1+0xc0] ;  /* 0x0000c00001087983 */ /* 0x001ee80000300a00 */
[----:B-1----:R-:W3:Y:S04]  /*c9b0*/  LDL.LU.64 R10, [R1+0xc8] ;  /* 0x0000c800010a7983 */ /* 0x002ee80000300a00 */
[----:B------:R0:W-:Y:S04]  /*c9c0*/  STL.64 [R1+0xf88], R16 ;  /* 0x000f881001007387 */ /* 0x0001e80000100a00 */
[----:B0-----:R-:W4:Y:S04]  /*c9d0*/  LDL.LU.64 R16, [R1+0x140] ;  /* 0x0001400001107983 */ /* 0x001f280000300a00 */
[----:B------:R-:W2:Y:S04]  /*c9e0*/  LDL.LU.64 R18, [R1+0x148] ;  /* 0x0001480001127983 */ /* 0x000ea80000300a00 */
[----:B--2---:R-:W-:Y:S04]  /*c9f0*/  STL.64 [R1+0xfa0], R18 ;  /* 0x000fa01201007387 */ /* 0x004fe80000100a00 */
[----:B----4-:R0:W-:Y:S04]  /*ca00*/  STL.64 [R1+0xf98], R16 ;  /* 0x000f981001007387 */ /* 0x0101e80000100a00 */
[----:B0-----:R-:W2:Y:S04]  /*ca10*/  LDL.LU.64 R16, [R1+0x90] ;  /* 0x0000900001107983 */ /* 0x001ea80000300a00 */
[----:B------:R-:W4:Y:S01]  /*ca20*/  LDL.LU.64 R18, [R1+0x98] ;  /* 0x0000980001127983 */ /* 0x000f220000300a00 */
[----:B------:R-:W-:Y:S03]  /*ca30*/  HMMA.16816.F32.BF16 R20, R4, R24, R20 ;  /* 0x000000180414723c */ /* 0x000fe60000041814 */
[----:B----4-:R-:W-:Y:S04]  /*ca40*/  STL.64 [R1+0xfb8], R18 ;  /* 0x000fb81201007387 */ /* 0x010fe80000100a00 */
[----:B--2---:R0:W-:Y:S04]  /*ca50*/  STL.64 [R1+0xfb0], R16 ;  /* 0x000fb01001007387 */ /* 0x0041e80000100a00 */
[----:B0-----:R-:W2:Y:S04]  /*ca60*/  LDL.LU.64 R16, [R1+0xa0] ;  /* 0x0000a00001107983 */ /* 0x001ea80000300a00 */
[----:B------:R-:W4:Y:S01]  /*ca70*/  LDL.LU.64 R18, [R1+0xa8] ;  /* 0x0000a80001127983 */ /* 0x000f220000300a00 */
[----:B------:R-:W-:-:S02]  /*ca80*/  IMAD.MOV.U32 R13, RZ, RZ, R24 ;  /* 0x000000ffff0d7224 */ /* 0x000fc400078e0018 */
[----:B------:R-:W-:Y:S01]  /*ca90*/  IMAD.MOV.U32 R12, RZ, RZ, R25 ;  /* 0x000000ffff0c7224 */ /* 0x000fe200078e0019 */
[----:B----4-:R-:W-:Y:S04]  /*caa0*/  STL.64 [R1+0xfd0], R18 ;  /* 0x000fd01201007387 */ /* 0x010fe80000100a00 */
[----:B--2---:R0:W-:Y:S04]  /*cab0*/  STL.64 [R1+0xfc8], R16 ;  /* 0x000fc81001007387 */ /* 0x0041e80000100a00 */
[----:B0-----:R-:W2:Y:S04]  /*cac0*/  LDL.LU.64 R16, [R1+0xb0] ;  /* 0x0000b00001107983 */ /* 0x001ea80000300a00 */
[----:B------:R-:W2:Y:S04]  /*cad0*/  LDL.LU.64 R18, [R1+0xb8] ;  /* 0x0000b80001127983 */ /* 0x000ea80000300a00 */
[----:B------:R0:W-:Y:S04]  /*cae0*/  STL.64 [R1+0x150], R20 ;  /* 0x0001501401007387 */ /* 0x0001e80000100a00 */
[----:B------:R-:W-:Y:S04]  /*caf0*/  STL.64 [R1+0x158], R22 ;  /* 0x0001581601007387 */ /* 0x000fe80000100a00 */
[----:B0-----:R-:W2:Y:S04]  /*cb00*/  LDL.LU.64 R20, [R1+0xff8] ;  /* 0x000ff80001147983 */ /* 0x001ea80000300a00 */
[----:B------:R-:W4:Y:S04]  /*cb10*/  LDL.LU.64 R26, [R1+0xff0] ;  /* 0x000ff000011a7983 */ /* 0x000f280000300a00 */
[----:B------:R-:W3:Y:S02]  /*cb20*/  LDL.LU.64 R24, [R1+0xfe8] ;  /* 0x000fe80001187983 */ /* 0x000ee40000300a00 */
[----:B---3--:R-:W-:Y:S02]  /*cb30*/  HMMA.16816.F32.BF16 R4, R4, R24, R8 ;  /* 0x000000180404723c */ /* 0x008fe40000041808 */
[----:B------:R-:W2:Y:S04]  /*cb40*/  LDL.LU.64 R10, [R1+0xfe0] ;  /* 0x000fe000010a7983 */ /* 0x000ea80000300a00 */
[----:B------:R-:W2:Y:S11]  /*cb50*/  LDL.LU.64 R8, [R1+0xfd8] ;  /* 0x000fd80001087983 */ /* 0x000eb60000300a00 */
[----:B------:R-:W-:Y:S06]  /*cb60*/  @!UPT UIADD3 URZ, URZ, URZ, URZ ;  /* 0x0000003f3f3ff290 */ /* 0x000fec000fffe03f */
[----:B------:R-:W-:Y:S04]  /*cb70*/  STL.64 [R1+0xc0], R4 ;  /* 0x0000c00401007387 */ /* 0x000fe80000100a00 */
[----:B------:R-:W-:Y:S04]  /*cb80*/  STL.64 [R1+0xc8], R6 ;  /* 0x0000c80601007387 */ /* 0x000fe80000100a00 */
[----:B----4-:R-:W-:Y:S04]  /*cb90*/  STL.64 [R1+0xf50], R26 ;  /* 0x000f501a01007387 */ /* 0x010fe80000100a00 */
[----:B------:R0:W-:Y:S04]  /*cba0*/  STL.64 [R1+0xf48], R24 ;  /* 0x000f481801007387 */ /* 0x0001e80000100a00 */
        /* <DEDUP_REMOVED lines=24> */
[----:B------:R-:W2:Y:S11]  /*cd30*/  LDL.LU.64 R16, [R1+0xf88] ;  /* 0x000f880001107983 */ /* 0x000eb60000300a00 */
[----:B------:R-:W-:Y:S10]  /*cd40*/  @!UPT UIADD3 URZ, URZ, URZ, URZ ;  /* 0x0000003f3f3ff290 */ /* 0x000ff4000fffe03f */
[----:B------:R-:W-:Y:S04]  /*cd50*/  STL.64 [R1+0x140], R20 ;  /* 0x0001401401007387 */ /* 0x000fe80000100a00 */
[----:B------:R0:W-:Y:S04]  /*cd60*/  STL.64 [R1+0x148], R22 ;  /* 0x0001481601007387 */ /* 0x0001e80000100a00 */
[----:B0-----:R-:W2:Y:S04]  /*cd70*/  LDL.LU.64 R22, [R1+0xf80] ;  /* 0x000f800001167983 */ /* 0x001ea80000300a00 */
[----:B------:R-:W2:Y:S01]  /*cd80*/  LDL.LU.64 R20, [R1+0xf78] ;  /* 0x000f780001147983 */ /* 0x000ea20000300a00 */
[----:B------:R-:W-:-:S02]  /*cd90*/  IMAD.MOV.U32 R4, RZ, RZ, R15 ;  /* 0x000000ffff047224 */ /* 0x000fc400078e000f */
[----:B------:R-:W-:-:S07]  /*cda0*/  IMAD.MOV.U32 R5, RZ, RZ, R14 ;  /* 0x000000ffff057224 */ /* 0x000fce00078e000e */
[C---:B---3--:R-:W-:Y:S11]  /*cdb0*/  HMMA.16816.F32.BF16 R24, R8.reuse, R4, R24 ;  /* 0x000000040818723c */ /* 0x048ff60000041818 */
[----:B------:R-:W-:Y:S11]  /*cdc0*/  @!UPT UIADD3 URZ, URZ, URZ, URZ ;  /* 0x0000003f3f3ff290 */ /* 0x000ff6000fffe03f */
[----:B------:R-:W-:Y:S01]  /*cdd0*/  @!UPT UIADD3 URZ, URZ, URZ, URZ ;  /* 0x0000003f3f3ff290 */ /* 0x000fe2000fffe03f */
[----:B------:R-:W-:Y:S04]  /*cde0*/  STL.64 [R1+0x80], R24 ;  /* 0x0000801801007387 */ /* 0x000fe80000100a00 */
[----:B------:R-:W-:Y:S01]  /*cdf0*/  STL.64 [R1+0x88], R26 ;  /* 0x0000881a01007387 */ /* 0x000fe20000100a00 */
[----:B--2---:R-:W-:Y:S07]  /*ce00*/  HMMA.16816.F32.BF16 R4, R8, R16, R20 ;  /* 0x000000100804723c */ /* 0x004fee0000041814 */
[----:B------:R-:W-:-:S02]  /*ce10*/  IMAD.MOV.U32 R20, RZ, RZ, R0 ;  /* 0x000000ffff147224 */ /* 0x000fc400078e0000 */
[----:B------:R-:W2:Y:S01]  /*ce20*/  LDL.LU R0, [R1+0xf74] ;  /* 0x000f740001007983 */ /* 0x000ea20000300800 */
[----:B------:R-:W-:Y:S02]  /*ce30*/  IMAD.MOV.U32 R21, RZ, RZ, R2 ;  /* 0x000000ffff157224 */ /* 0x000fe400078e0002 */
[----:B------:R-:W-:Y:S02]  /*ce40*/  IMAD.MOV.U32 R22, RZ, RZ, R3 ;  /* 0x000000ffff167224 */ /* 0x000fe400078e0003 */
[----:B------:R-:W-:-:S09]  /*ce50*/  IMAD.MOV.U32 R23, RZ, RZ, R28 ;  /* 0x000000ffff177224 */ /* 0x000fd200078e001c */
[----:B------:R-:W-:Y:S04]  /*ce60*/  STL.64 [R1+0x70], R4 ;  /* 0x0000700401007387 */ /* 0x000fe80000100a00 */
[----:B------:R-:W-:Y:S04]  /*ce70*/  STL.64 [R1+0x78], R6 ;  /* 0x0000780601007387 */ /* 0x000fe80000100a00 */
[----:B------:R-:W3:Y:S04]  /*ce80*/  LDL.LU R2, [R1+0xf70] ;  /* 0x000f700001027983 */ /* 0x000ee80000300800 */
[----:B------:R-:W4:Y:S04]  /*ce90*/  LDL.LU R3, [R1+0xf6c] ;  /* 0x000f6c0001037983 */ /* 0x000f280000300800 */
[----:B------:R-:W2:Y:S04]  /*cea0*/  LDL.LU R28, [R1+0xf68] ;  /* 0x000f6800011c7983 */ /* 0x000ea80000300800 */
[----:B------:R-:W2:Y:S04]  /*ceb0*/  LDL.LU R16, [R1+0x320] ;  /* 0x0003200001107983 */ /* 0x000ea80000300800 */
[----:B------:R-:W2:Y:S04]  /*cec0*/  LDL.LU R17, [R1+0x324] ;  /* 0x0003240001117983 */ /* 0x000ea80000300800 */
[----:B------:R-:W2:Y:S04]  /*ced0*/  LDL.LU R18, [R1+0x328] ;  /* 0x0003280001127983 */ /* 0x000ea80000300800 */
[----:B------:R-:W2:Y:S04]  /*cee0*/  LDL.LU R19, [R1+0x32c] ;  /* 0x00032c0001137983 */ /* 0x000ea80000300800 */
[----:B--2---:R0:W-:Y:S04]  /*cef0*/  STL.64 [R1+0xf10], R18 ;  /* 0x000f101201007387 */ /* 0x0041e80000100a00 */
[----:B------:R-:W-:Y:S04]  /*cf00*/  STL.64 [R1+0xf08], R16 ;  /* 0x000f081001007387 */ /* 0x000fe80000100a00 */
[----:B0-----:R-:W2:Y:S04]  /*cf10*/  LDL R18, [R1+0x48] ;  /* 0x0000480001127983 */ /* 0x001ea80000100800 */
[----:B------:R-:W2:Y:S04]  /*cf20*/  LDL R19, [R1+0x4c] ;  /* 0x00004c0001137983 */ /* 0x000ea80000100800 */
[----:B------:R-:W2:Y:S04]  /*cf30*/  LDL.LU R4, [R1+0x340] ;  /* 0x0003400001047983 */ /* 0x000ea80000300800 */
[----:B------:R-:W2:Y:S04]  /*cf40*/  LDL.LU R5, [R1+0x344] ;  /* 0x0003440001057983 */ /* 0x000ea80000300800 */
[----:B------:R-:W2:Y:S04]  /*cf50*/  LDL.LU R6, [R1+0x348] ;  /* 0x0003480001067983 */ /* 0x000ea80000300800 */
[----:B------:R-:W2:Y:S04]  /*cf60*/  LDL.LU R7, [R1+0x34c] ;  /* 0x00034c0001077983 */ /* 0x000ea80000300800 */
[----:B--2---:R-:W-:Y:S04]  /*cf70*/  STL.64 [R1+0xf30], R6 ;  /* 0x000f300601007387 */ /* 0x004fe80000100a00 */
[----:B------:R0:W-:Y:S04]  /*cf80*/  STL.64 [R1+0xf28], R4 ;  /* 0x000f280401007387 */ /* 0x0001e80000100a00 */
[----:B0-----:R-:W2:Y:S04]  /*cf90*/  LDL.LU R4, [R1+0x350] ;  /* 0x0003500001047983 */ /* 0x001ea80000300800 */
[----:B------:R-:W2:Y:S04]  /*cfa0*/  LDL.LU R5, [R1+0x354] ;  /* 0x0003540001057983 */ /* 0x000ea80000300800 */
[----:B------:R-:W2:Y:S04]  /*cfb0*/  LDL.LU R6, [R1+0x358] ;  /* 0x0003580001067983 */ /* 0x000ea80000300800 */
[----:B------:R-:W2:Y:S01]  /*cfc0*/  LDL.LU R7, [R1+0x35c] ;  /* 0x00035c0001077983 */ /* 0x000ea20000300800 */
[----:B------:R-:W-:-:S02]  /*cfd0*/  IMAD.MOV.U32 R24, RZ, RZ, R13 ;  /* 0x000000ffff187224 */ /* 0x000fc400078e000d */
[----:B------:R-:W-:Y:S01]  /*cfe0*/  IMAD.MOV.U32 R25, RZ, RZ, R12 ;  /* 0x000000ffff197224 */ /* 0x000fe200078e000c */
[----:B--2---:R-:W-:Y:S04]  /*cff0*/  STL.64 [R1+0xf60], R6 ;  /* 0x000f600601007387 */ /* 0x004fe80000100a00 */
[----:B------:R0:W-:Y:S04]  /*d000*/  STL.64 [R1+0xf58], R4 ;  /* 0x000f580401007387 */ /* 0x0001e80000100a00 */
[----:B0-----:R-:W2:Y:S04]  /*d010*/  LDL.LU.64 R4, [R1+0x130] ;  /* 0x0001300001047983 */ /* 0x001ea80000300a00 */
[----:B------:R-:W2:Y:S04]  /*d020*/  LDL.LU.64 R6, [R1+0x138] ;  /* 0x0001380001067983 */ /* 0x000ea80000300a00 */
[----:B------:R-:W2:Y:S04]  /*d030*/  LDL.LU.64 R12, [R1+0x120] ;  /* 0x00012000010c7983 */ /* 0x000ea80000300a00 */
[----:B------:R-:W2:Y:S04]  /*d040*/  LDL.LU.64 R14, [R1+0x128] ;  /* 0x00012800010e7983 */ /* 0x000ea80000300a00 */
[----:B------:R0:W-:Y:S04]  /*d050*/  STL.64 [R1+0xf20], R18 ;  /* 0x000f201201007387 */ /* 0x0001e80000100a00 */
[----:B0-----:R-:W2:Y:S04]  /*d060*/  LDL.64 R18, [R1+0x58] ;  /* 0x0000580001127983 */ /* 0x001ea80000100a00 */
[----:B------:R0:W-:Y:S04]  /*d070*/  STL.64 [R1+0xee8], R22 ;  /* 0x000ee81601007387 */ /* 0x0001e80000100a00 */
[----:B------:R-:W-:Y:S04]  /*d080*/  STL.64 [R1+0xee0], R20 ;  /* 0x000ee01401007387 */ /* 0x000fe80000100a00 */
[----:B0-----:R-:W2:Y:S04]  /*d090*/  LDL.64 R22, [R1+0x28] ;  /* 0x0000280001167983 */ /* 0x001ea80000100a00 */
[----:B--2---:R0:W-:Y:S04]  /*d0a0*/  STL.64 [R1+0xef8], R22 ;  /* 0x000ef81601007387 */ /* 0x0041e80000100a00 */
[----:B0-----:R-:W2:Y:S01]  /*d0b0*/  LDL.64 R22, [R1+0x38] ;  /* 0x0000380001167983 */ /* 0x001ea20000100a00 */
[----:B------:R-:W-:Y:S01]  /*d0c0*/  HMMA.16816.F32.BF16 R24, R8, R24, R4 ;  /* 0x000000180818723c */ /* 0x000fe20000041804 */
[----:B------:R-:W-:-:S02]  /*d0d0*/  IMAD.MOV.U32 R20, RZ, RZ, R28 ;  /* 0x000000ffff147224 */ /* 0x000fc400078e001c */
[----:B----4-:R-:W-:Y:S11]  /*d0e0*/  IMAD.MOV.U32 R21, RZ, RZ, R3 ;  /* 0x000000ffff157224 */ /* 0x010ff600078e0003 */
[----:B------:R-:W-:Y:S10]  /*d0f0*/  @!UPT UIADD3 URZ, URZ, URZ, URZ ;  /* 0x0000003f3f3ff290 */ /* 0x000ff4000fffe03f */
[----:B------:R-:W-:Y:S02]  /*d100*/  IMAD.MOV.U32 R28, RZ, RZ, R27 ;  /* 0x000000ffff1c7224 */ /* 0x000fe400078e001b */
[----:B------:R-:W-:Y:S01]  /*d110*/  IMAD.MOV.U32 R3, RZ, RZ, R25 ;  /* 0x000000ffff037224 */ /* 0x000fe200078e0019 */
[----:B--2---:R0:W-:Y:S04]  /*d120*/  STL.64 [R1+0xf18], R22 ;  /* 0x000f181601007387 */ /* 0x0041e80000100a00 */
[----:B------:R-:W2:Y:S04]  /*d130*/  LDL.LU.64 R6, [R1+0xf60] ;  /* 0x000f600001067983 */ /* 0x000ea80000300a00 */
[----:B------:R-:W2:Y:S01]  /*d140*/  LDL.LU.64 R4, [R1+0xf58] ;  /* 0x000f580001047983 */ /* 0x000ea20000300a00 */
[----:B0-----:R-:W-:-:S02]  /*d150*/  IMAD.MOV.U32 R23, RZ, RZ, R0 ;  /* 0x000000ffff177224 */ /* 0x001fc400078e0000 */
[----:B---3--:R-:W-:Y:S02]  /*d160*/  IMAD.MOV.U32 R22, RZ, RZ, R2 ;  /* 0x000000ffff167224 */ /* 0x008fe400078e0002 */
[----:B------:R-:W-:Y:S02]  /*d170*/  IMAD.MOV.U32 R0, RZ, RZ, R26 ;  /* 0x000000ffff007224 */ /* 0x000fe400078e001a */
[----:B------:R-:W-:Y:S01]  /*d180*/  IMAD.MOV.U32 R2, RZ, RZ, R24 ;  /* 0x000000ffff027224 */ /* 0x000fe200078e0018 */
[----:B------:R-:W3:Y:S04]  /*d190*/  LDL.LU.64 R26, [R1+0xf50] ;  /* 0x000f5000011a7983 */ /* 0x000ee80000300a00 */
[----:B------:R-:W4:Y:S04]  /*d1a0*/  LDL.LU.64 R24, [R1+0xf48] ;  /* 0x000f480001187983 */ /* 0x000f280000300a00 */
[----:B------:R-:W-:Y:S04]  /*d1b0*/  STL [R1+0xbd8], R28 ;  /* 0x000bd81c01007387 */ /* 0x000fe80000100800 */
[----:B------:R-:W-:Y:S04]  /*d1c0*/  STL [R1+0xbd4], R0 ;  /* 0x000bd40001007387 */ /* 0x000fe80000100800 */
[----:B------:R-:W-:Y:S04]  /*d1d0*/  STL [R1+0xbd0], R3 ;  /* 0x000bd00301007387 */ /* 0x000fe80000100800 */
[----:B------:R-:W-:Y:S01]  /*d1e0*/  STL [R1+0xb68], R2 ;  /* 0x000b680201007387 */ /* 0x000fe20000100800 */
[----:B----4-:R-:W-:Y:S03]  /*d1f0*/  HMMA.16816.F32.BF16 R8, R8, R24, R12 ;  /* 0x000000180808723c */ /* 0x010fe6000004180c */
[----:B------:R-:W2:Y:S04]  /*d200*/  LDL.LU.64 R14, [R1+0xf40] ;  /* 0x000f4000010e7983 */ /* 0x000ea80000300a00 */
[----:B------:R-:W2:Y:S04]  /*d210*/  LDL.LU.64 R12, [R1+0xf38] ;  /* 0x000f3800010c7983 */ /* 0x000ea80000300a00 */
[----:B---3--:R0:W-:Y:S04]  /*d220*/  STL.64 [R1+0xed0], R26 ;  /* 0x000ed01a01007387 */ /* 0x0081e80000100a00 */
[----:B0-----:R-:W2:Y:S08]  /*d230*/  LDL.64 R26, [R1+0x68] ;  /* 0x00006800011a7983 */ /* 0x001eb00000100a00 */
[----:B------:R-:W-:Y:S04]  /*d240*/  STL.64 [R1+0x120], R8 ;  /* 0x0001200801007387 */ /* 0x000fe80000100a00 */
[----:B------:R0:W-:Y:S04]  /*d250*/  STL.64 [R1+0x128], R10 ;  /* 0x0001280a01007387 */ /* 0x0001e80000100a00 */
[----:B0-----:R-:W3:Y:S04]  /*d260*/  LDL R10, [R1+0x18] ;  /* 0x00001800010a7983 */ /* 0x001ee80000100800 */
[----:B------:R-:W3:Y:S01]  /*d270*/  LDL R11, [R1+0x1c] ;  /* 0x00001c00010b7983 */ /* 0x000ee20000100800 */
[----:B--2---:R-:W-:Y:S03]  /*d280*/  HMMA.16816.F32.BF16 R4, R12, R26, R4 ;  /* 0x0000001a0c04723c */ /* 0x004fe60000041804 */
[----:B---3--:R0:W-:Y:S04]  /*d290*/  STL.64 [R1+0xef0], R10 ;  /* 0x000ef00a01007387 */ /* 0x0081e80000100a00 */
[----:B------:R-:W2:Y:S04]  /*d2a0*/  LDL.LU R8, [R1+0x310] ;  /* 0x0003100001087983 */ /* 0x000ea80000300800 */
[----:B------:R-:W2:Y:S04]  /*d2b0*/  LDL.LU R9, [R1+0x314] ;  /* 0x0003140001097983 */ /* 0x000ea80000300800 */
[----:B0-----:R-:W2:Y:S04]  /*d2c0*/  LDL.LU R10, [R1+0x318] ;  /* 0x00031800010a7983 */ /* 0x001ea80000300800 */
[----:B------:R-:W2:Y:S04]  /*d2d0*/  LDL.LU R11, [R1+0x31c] ;  /* 0x00031c00010b7983 */ /* 0x000ea80000300800 */
[----:B------:R-:W-:Y:S04]  /*d2e0*/  STL.64 [R1+0x350], R4 ;  /* 0x0003500401007387 */ /* 0x000fe80000100a00 */
[----:B------:R0:W-:Y:S04]  /*d2f0*/  STL.64 [R1+0x358], R6 ;  /* 0x0003580601007387 */ /* 0x0001e80000100a00 */
[----:B0-----:R-:W3:Y:S04]  /*d300*/  LDL.LU.64 R6, [R1+0xf30] ;  /* 0x000f300001067983 */ /* 0x001ee80000300a00 */
[----:B------:R-:W3:Y:S01]  /*d310*/  LDL.LU.64 R4, [R1+0xf28] ;  /* 0x000f280001047983 */ /* 0x000ee20000300a00 */
[----:B------:R-:W-:-:S02]  /*d320*/  IMAD.MOV.U32 R2, RZ, RZ, R26 ;  /* 0x000000ffff027224 */ /* 0x000fc400078e001a */
[----:B------:R-:W-:Y:S02]  /*d330*/  IMAD.MOV.U32 R0, RZ, RZ, R27 ;  /* 0x000000ffff007224 */ /* 0x000fe400078e001b */
[----:B------:R-:W4:Y:S01]  /*d340*/  LDL.64 R26, [R1+0x8] ;  /* 0x00000800011a7983 */ /* 0x000f220000100a00 */
[C---:B---3--:R-:W-:Y:S11]  /*d350*/  HMMA.16816.F32.BF16 R4, R12.reuse, R18, R4 ;  /* 0x000000120c04723c */ /* 0x048ff60000041804 */
[----:B------:R-:W-:Y:S11]  /*d360*/  @!UPT UIADD3 URZ, URZ, URZ, URZ ;  /* 0x0000003f3f3ff290 */ /* 0x000ff6000fffe03f */
[----:B------:R-:W-:Y:S01]  /*d370*/  @!UPT UIADD3 URZ, URZ, URZ, URZ ;  /* 0x0000003f3f3ff290 */ /* 0x000fe2000fffe03f */
[----:B------:R0:W-:Y:S04]  /*d380*/  STL.64 [R1+0x340], R4 ;  /* 0x0003400401007387 */ /* 0x0001e80000100a00 */
[----:B------:R-:W-:Y:S01]  /*d390*/  STL.64 [R1+0x348], R6 ;  /* 0x0003480601007387 */ /* 0x000fe20000100a00 */
[----:B0-----:R-:W-:Y:S02]  /*d3a0*/  IMAD.MOV.U32 R5, RZ, RZ, R18 ;  /* 0x000000ffff057224 */ /* 0x001fe400078e0012 */
[----:B------:R-:W-:Y:S02]  /*d3b0*/  IMAD.MOV.U32 R4, RZ, RZ, R19 ;  /* 0x000000ffff047224 */ /* 0x000fe400078e0013 */
[----:B------:R-:W3:Y:S04]  /*d3c0*/  LDL.LU.64 R18, [R1+0xf20] ;  /* 0x000f200001127983 */ /* 0x000ee80000300a00 */
[----:B------:R0:W-:Y:S04]  /*d3d0*/  STL.64 [R1+0xed8], R4 ;  /* 0x000ed80401007387 */ /* 0x0001e80000100a00 */
[----:B0-----:R-:W4:Y:S04]  /*d3e0*/  LDL.LU R4, [R1+0x2f0] ;  /* 0x0002f00001047983 */ /* 0x001f280000300800 */
[----:B------:R-:W4:Y:S04]  /*d3f0*/  LDL.LU R5, [R1+0x2f4] ;  /* 0x0002f40001057983 */ /* 0x000f280000300800 */
[----:B------:R-:W4:Y:S04]  /*d400*/  LDL.LU R6, [R1+0x2f8] ;  /* 0x0002f80001067983 */ /* 0x000f280000300800 */
[----:B------:R-:W4:Y:S01]  /*d410*/  LDL.LU R7, [R1+0x2fc] ;  /* 0x0002fc0001077983 */ /* 0x000f220000300800 */
[C---:B---3--:R-:W-:Y:S03]  /*d420*/  HMMA.16816.F32.BF16 R16, R12.reuse, R18, R20 ;  /* 0x000000120c10723c */ /* 0x048fe60000041814 */
[----:B------:R-:W3:Y:S11]  /*d430*/  LDL.LU.64 R22, [R1+0xf18] ;  /* 0x000f180001167983 */ /* 0x000ef60000300a00 */
[----:B------:R-:W-:Y:S09]  /*d440*/  @!UPT UIADD3 URZ, URZ, URZ, URZ ;  /* 0x0000003f3f3ff290 */ /* 0x000ff2000fffe03f */
[----:B------:R-:W-:Y:S04]  /*d450*/  STL.64 [R1+0x330], R16 ;  /* 0x0003301001007387 */ /* 0x000fe80000100a00 */
[----:B------:R0:W-:Y:S04]  /*d460*/  STL.64 [R1+0x338], R18 ;  /* 0x0003381201007387 */ /* 0x0001e80000100a00 */
[----:B0-----:R-:W3:Y:S04]  /*d470*/  LDL.LU.64 R18, [R1+0xf10] ;  /* 0x000f100001127983 */ /* 0x001ee80000300a00 */
[----:B------:R-:W3:Y:S02]  /*d480*/  LDL.LU.64 R16, [R1+0xf08] ;  /* 0x000f080001107983 */ /* 0x000ee40000300a00 */
[----:B---3--:R-:W-:Y:S11]  /*d490*/  HMMA.16816.F32.BF16 R16, R12, R22, R16 ;  /* 0x000000160c10723c */ /* 0x008ff60000041810 */
[----:B------:R-:W-:Y:S11]  /*d4a0*/  @!UPT UIADD3 URZ, URZ, URZ, URZ ;  /* 0x0000003f3f3ff290 */ /* 0x000ff6000fffe03f */
[----:B------:R-:W-:Y:S01]  /*d4b0*/  @!UPT UIADD3 URZ, URZ, URZ, URZ ;  /* 0x0000003f3f3ff290 */ /* 0x000fe2000fffe03f */
[----:B------:R0:W-:Y:S04]  /*d4c0*/  STL.64 [R1+0x320], R16 ;  /* 0x0003201001007387 */ /* 0x0001e80000100a00 */
[----:B------:R1:W-:Y:S04]  /*d4d0*/  STL.64 [R1+0x328], R18 ;  /* 0x0003281201007387 */ /* 0x0003e80000100a00 */
[----:B0-----:R-:W3:Y:S01]  /*d4e0*/  LDL.LU.64 R16, [R1+0xf00] ;  /* 0x000f000001107983 */ /* 0x001ee20000300a00 */
[----:B-1----:R-:W-:Y:S02]  /*d4f0*/  IMAD.MOV.U32 R18, RZ, RZ, R22 ;  /* 0x000000ffff127224 */ /* 0x002fe400078e0016 */
[----:B------:R-:W-:-:S02]  /*d500*/  IMAD.MOV.U32 R19, RZ, RZ, R23 ;  /* 0x000000ffff137224 */ /* 0x000fc400078e0017 */
        /* <DEDUP_REMOVED lines=13> */
[----:B------:R0:W-:Y:S04]  /*d5e0*/  STL.64 [R1+0x300], R20 ;  /* 0x0003001401007387 */ /* 0x0001e80000100a00 */
[----:B------:R1:W-:Y:S04]  /*d5f0*/  STL.64 [R1+0x308], R22 ;  /* 0x0003081601007387 */ /* 0x0003e80000100a00 */
[----:B0-----:R-:W2:Y:S04]  /*d600*/  LDL.LU R20, [R1+0x220] ;  /* 0x0002200001147983 */ /* 0x001ea80000300800 */
[----:B------:R-:W2:Y:S04]  /*d610*/  LDL.LU R21, [R1+0x224] ;  /* 0x0002240001157983 */ /* 0x000ea80000300800 */
[----:B-1----:R-:W2:Y:S04]  /*d620*/  LDL.LU R22, [R1+0x228] ;  /* 0x0002280001167983 */ /* 0x002ea80000300800 */
[----:B------:R-:W2:Y:S01]  /*d630*/  LDL.LU R23, [R1+0x22c] ;  /* 0x00022c0001177983 */ /* 0x000ea20000300800 */
[----:B----4-:R-:W-:Y:S03]  /*d640*/  HMMA.16816.F32.BF16 R4, R12, R26, R4 ;  /* 0x0000001a0c04723c */ /* 0x010fe60000041804 */
[----:B--2---:R-:W-:Y:S04]  /*d650*/  STL.64 [R1+0xea8], R22 ;  /* 0x000ea81601007387 */ /* 0x004fe80000100a00 */
[----:B------:R0:W-:Y:S04]  /*d660*/  STL.64 [R1+0xea0], R20 ;  /* 0x000ea01401007387 */ /* 0x0001e80000100a00 */
[----:B0-----:R-:W2:Y:S04]  /*d670*/  LDL.LU R20, [R1+0x230] ;  /* 0x0002300001147983 */ /* 0x001ea80000300800 */
[----:B------:R-:W2:Y:S04]  /*d680*/  LDL.LU R21, [R1+0x234] ;  /* 0x0002340001157983 */ /* 0x000ea80000300800 */
[----:B------:R-:W4:Y:S04]  /*d690*/  LDL.LU R22, [R1+0x238] ;  /* 0x0002380001167983 */ /* 0x000f280000300800 */
[----:B------:R-:W4:Y:S04]  /*d6a0*/  LDL.LU R23, [R1+0x23c] ;  /* 0x00023c0001177983 */ /* 0x000f280000300800 */
[----:B----4-:R0:W-:Y:S04]  /*d6b0*/  STL.64 [R1+0xeb8], R22 ;  /* 0x000eb81601007387 */ /* 0x0101e80000100a00 */
[----:B--2---:R-:W-:Y:S04]  /*d6c0*/  STL.64 [R1+0xeb0], R20 ;  /* 0x000eb01401007387 */ /* 0x004fe80000100a00 */
[----:B------:R1:W-:Y:S04]  /*d6d0*/  STL.64 [R1+0xe80], R10 ;  /* 0x000e800a01007387 */ /* 0x0003e80000100a00 */
[----:B------:R-:W2:Y:S04]  /*d6e0*/  LDL.LU R8, [R1+0x250] ;  /* 0x0002500001087983 */ /* 0x000ea80000300800 */
[----:B------:R-:W2:Y:S01]  /*d6f0*/  LDL.LU R9, [R1+0x254] ;  /* 0x0002540001097983 */ /* 0x000ea20000300800 */
[----:B0-----:R-:W-:-:S03]  /*d700*/  IMAD.MOV.U32 R22, RZ, RZ, R2 ;  /* 0x000000ffff167224 */ /* 0x001fc600078e0002 */
[----:B-1----:R-:W2:Y:S01]  /*d710*/  LDL.LU R10, [R1+0x258] ;  /* 0x00025800010a7983 */ /* 0x002ea20000300800 */
[----:B------:R-:W-:-:S03]  /*d720*/  IMAD.MOV.U32 R23, RZ, RZ, R0 ;  /* 0x000000ffff177224 */ /* 0x000fc600078e0000 */
[----:B------:R-:W2:Y:S01]  /*d730*/  LDL.LU R11, [R1+0x25c] ;  /* 0x00025c00010b7983 */ /* 0x000ea20000300800 */
[----:B------:R-:W-:-:S03]  /*d740*/  IMAD.MOV.U32 R2, RZ, RZ, R26 ;  /* 0x000000ffff027224 */ /* 0x000fc600078e001a */
[----:B------:R0:W-:Y:S01]  /*d750*/  STL.64 [R1+0x2f0], R4 ;  /* 0x0002f00401007387 */ /* 0x0001e20000100a00 */
[----:B------:R-:W-:-:S03]  /*d760*/  IMAD.MOV.U32 R0, RZ, RZ, R27 ;  /* 0x000000ffff007224 */ /* 0x000fc600078e001b */
[----:B------:R-:W-:Y:S04]  /*d770*/  STL.64 [R1+0x2f8], R6 ;  /* 0x0002f80601007387 */ /* 0x000fe80000100a00 */
[----:B0-----:R-:W4:Y:S04]  /*d780*/  LDL.LU.64 R4, [R1+0xed8] ;  /* 0x000ed80001047983 */ /* 0x001f280000300a00 */
[----:B------:R-:W2:Y:S02]  /*d790*/  LDL.LU.64 R26, [R1+0xed0] ;  /* 0x000ed000011a7983 */ /* 0x000ea40000300a00 */
[----:B--2---:R-:W-:Y:S02]  /*d7a0*/  HMMA.16816.F32.BF16 R8, R12, R26, R8 ;  /* 0x0000001a0c08723c */ /* 0x004fe40000041808 */
[----:B------:R4:W-:Y:S05]  /*d7b0*/  STL.64 [R1+0xe60], R26 ;  /* 0x000e601a01007387 */ /* 0x0009ea0000100a00 */
[----:B----4-:R-:W-:-:S02]  /*d7c0*/  IMAD.MOV.U32 R26, RZ, RZ, R5 ;  /* 0x000000ffff1a7224 */ /* 0x010fc400078e0005 */
[----:B------:R-:W-:Y:S11]  /*d7d0*/  IMAD.MOV.U32 R27, RZ, RZ, R4 ;  /* 0x000000ffff1b7224 */ /* 0x000ff600078e0004 */
[----:B------:R-:W-:Y:S03]  /*d7e0*/  @!UPT UIADD3 URZ, URZ, URZ, URZ ;  /* 0x0000003f3f3ff290 */ /* 0x000fe6000fffe03f */
[----:B------:R-:W-:Y:S04]  /*d7f0*/  STL.64 [R1+0x250], R8 ;  /* 0x0002500801007387 */ /* 0x000fe80000100a00 */
[----:B------:R-:W-:Y:S04]  /*d800*/  STL.64 [R1+0x258], R10 ;  /* 0x0002580a01007387 */ /* 0x000fe80000100a00 */
[----:B------:R0:W-:Y:S04]  /*d810*/  STL.64 [R1+0xec0], R26 ;  /* 0x000ec01a01007387 */ /* 0x0001e80000100a00 */
[----:B------:R-:W3:Y:S04]  /*d820*/  LDL.LU R24, [R1+0x240] ;  /* 0x0002400001187983 */ /* 0x000ee80000300800 */
[----:B------:R-:W3:Y:S04]  /*d830*/  LDL.LU R25, [R1+0x244] ;  /* 0x0002440001197983 */ /* 0x000ee80000300800 */
[----:B0-----:R-:W3:Y:S04]  /*d840*/  LDL.LU R26, [R1+0x248] ;  /* 0x00024800011a7983 */ /* 0x001ee80000300800 */
[----:B------:R-:W3:Y:S04]  /*d850*/  LDL.LU R27, [R1+0x24c] ;  /* 0x00024c00011b7983 */ /* 0x000ee80000300800 */
[----:B------:R-:W2:Y:S04]  /*d860*/  LDL.LU R4, [R1+0xd0] ;  /* 0x0000d00001047983 */ /* 0x000ea80000300800 */
[----:B------:R-:W2:Y:S04]  /*d870*/  LDL.LU R5, [R1+0xd4] ;  /* 0x0000d40001057983 */ /* 0x000ea80000300800 */
[----:B------:R-:W4:Y:S04]  /*d880*/  LDL.LU R6, [R1+0xd8] ;  /* 0x0000d80001067983 */ /* 0x000f280000300800 */
[----:B------:R-:W4:Y:S04]  /*d890*/  LDL.LU R7, [R1+0xdc] ;  /* 0x0000dc0001077983 */ /* 0x000f280000300800 */
[----:B------:R-:W2:Y:S04]  /*d8a0*/  LDL.LU R8, [R1+0x200] ;  /* 0x0002000001087983 */ /* 0x000ea80000300800 */
[----:B------:R-:W2:Y:S04]  /*d8b0*/  LDL.LU R9, [R1+0x204] ;  /* 0x0002040001097983 */ /* 0x000ea80000300800 */
[----:B------:R-:W2:Y:S04]  /*d8c0*/  LDL.LU R10, [R1+0x208] ;  /* 0x00020800010a7983 */ /* 0x000ea80000300800 */
[----:B------:R-:W2:Y:S04]  /*d8d0*/  LDL.LU R11, [R1+0x20c] ;  /* 0x00020c00010b7983 */ /* 0x000ea80000300800 */
[----:B--2---:R0:W-:Y:S04]  /*d8e0*/  STL.64 [R1+0xe90], R10 ;  /* 0x000e900a01007387 */ /* 0x0041e80000100a00 */
[----:B------:R-:W-:Y:S01]  /*d8f0*/  STL.64 [R1+0xe88], R8 ;  /* 0x000e880801007387 */ /* 0x000fe20000100a00 */
[----:B0-----:R-:W-:-:S03]  /*d900*/  IMAD.MOV.U32 R10, RZ, RZ, R18 ;  /* 0x000000ffff0a7224 */ /* 0x001fc600078e0012 */
[----:B------:R-:W3:Y:S01]  /*d910*/  LDL.LU R18, [R1+0xecc] ;  /* 0x000ecc0001127983 */ /* 0x000ee20000300800 */
[----:B------:R-:W-:-:S03]  /*d920*/  IMAD.MOV.U32 R11, RZ, RZ, R19 ;  /* 0x000000ffff0b7224 */ /* 0x000fc600078e0013 */
[----:B------:R-:W3:Y:S01]  /*d930*/  LDL.LU R19, [R1+0xec8] ;  /* 0x000ec80001137983 */ /* 0x000ee20000300800 */
[----:B------:R-:W-:Y:S02]  /*d940*/  IMAD.MOV.U32 R14, RZ, RZ, R28 ;  /* 0x000000ffff0e7224 */ /* 0x000fe400078e001c */
[----:B------:R-:W-:Y:S01]  /*d950*/  IMAD.MOV.U32 R15, RZ, RZ, R3 ;  /* 0x000000ffff0f7224 */ /* 0x000fe200078e0003 */
[----:B----4-:R0:W-:Y:S04]  /*d960*/  STL.64 [R1+0xe10], R6 ;  /* 0x000e100601007387 */ /* 0x0101e80000100a00 */
[----:B------:R-:W-:Y:S04]  /*d970*/  STL.64 [R1+0xe08], R4 ;  /* 0x000e080401007387 */ /* 0x000fe80000100a00 */
[----:B0-----:R-:W2:Y:S04]  /*d980*/  LDL.64 R6, [R1+0x48] ;  /* 0x0000480001067983 */ /* 0x001ea80000100a00 */
[----:B------:R0:W-:Y:S04]  /*d990*/  STL.64 [R1+0xe98], R14 ;  /* 0x000e980e01007387 */ /* 0x0001e80000100a00 */
[----:B------:R-:W4:Y:S04]  /*d9a0*/  LDL.LU R12, [R1+0x210] ;  /* 0x00021000010c7983 */ /* 0x000f280000300800 */
[----:B------:R-:W4:Y:S04]  /*d9b0*/  LDL.LU R13, [R1+0x214] ;  /* 0x00021400010d7983 */ /* 0x000f280000300800 */
[----:B0-----:R-:W4:Y:S04]  /*d9c0*/  LDL.LU R14, [R1+0x218] ;  /* 0x00021800010e7983 */ /* 0x001f280000300800 */
        /* <DEDUP_REMOVED lines=8> */
[C---:B---3--:R-:W-:Y:S02]  /*da50*/  HMMA.16816.F32.BF16 R24, R16.reuse, R26, R20 ;  /* 0x0000001a1018723c */ /* 0x048fe40000041814 */
[----:B------:R-:W2:Y:S04]  /*da60*/  LDL.LU.64 R22, [R1+0xea8] ;  /* 0x000ea80001167983 */ /* 0x000ea80000300a00 */
[----:B------:R-:W2:Y:S11]  /*da70*/  LDL.LU.64 R20, [R1+0xea0] ;  /* 0x000ea00001147983 */ /* 0x000eb60000300a00 */
[----:B------:R-:W-:Y:S06]  /*da80*/  @!UPT UIADD3 URZ, URZ, URZ, URZ ;  /* 0x0000003f3f3ff290 */ /* 0x000fec000fffe03f */
[----:B------:R-:W-:Y:S04]  /*da90*/  STL.64 [R1+0x230], R24 ;  /* 0x0002301801007387 */ /* 0x000fe80000100a00 */
[----:B------:R0:W-:Y:S02]  /*daa0*/  STL.64 [R1+0x238], R26 ;  /* 0x0002381a01007387 */ /* 0x0001e40000100a00 */
[----:B0-----:R-:W-:Y:S02]  /*dab0*/  IMAD.MOV.U32 R26, RZ, RZ, R2 ;  /* 0x000000ffff1a7224 */ /* 0x001fe400078e0002 */
[----:B------:R-:W-:Y:S01]  /*dac0*/  IMAD.MOV.U32 R27, RZ, RZ, R0 ;  /* 0x000000ffff1b7224 */ /* 0x000fe200078e0000 */
[C---:B--2---:R-:W-:Y:S11]  /*dad0*/  HMMA.16816.F32.BF16 R20, R16.reuse, R6, R20 ;  /* 0x000000061014723c */ /* 0x044ff60000041814 */
[----:B------:R-:W-:Y:S11]  /*dae0*/  @!UPT UIADD3 URZ, URZ, URZ, URZ ;  /* 0x0000003f3f3ff290 */ /* 0x000ff6000fffe03f */
[----:B------:R-:W-:Y:S01]  /*daf0*/  @!UPT UIADD3 URZ, URZ, URZ, URZ ;  /* 0x0000003f3f3ff290 */ /* 0x000fe2000fffe03f */
[----:B------:R-:W-:Y:S04]  /*db00*/  STL.64 [R1+0x220], R20 ;  /* 0x0002201401007387 */ /* 0x000fe80000100a00 */
[----:B------:R-:W-:Y:S04]  /*db10*/  STL.64 [R1+0x228], R22 ;  /* 0x0002281601007387 */ /* 0x000fe80000100a00 */
[----:B------:R0:W-:Y:S04]  /*db20*/  STL.64 [R1+0xe78], R26 ;  /* 0x000e781a01007387 */ /* 0x0001e80000100a00 */
[----:B------:R-:W2:Y:S04]  /*db30*/  LDL.LU R24, [R1+0x1f0] ;  /* 0x0001f00001187983 */ /* 0x000ea80000300800 */
[----:B------:R-:W2:Y:S04]  /*db40*/  LDL.LU R25, [R1+0x1f4] ;  /* 0x0001f40001197983 */ /* 0x000ea80000300800 */
[----:B0-----:R-:W2:Y:S04]  /*db50*/  LDL.LU R26, [R1+0x1f8] ;  /* 0x0001f800011a7983 */ /* 0x001ea80000300800 */
[----:B------:R-:W2:Y:S04]  /*db60*/  LDL.LU R27, [R1+0x1fc] ;  /* 0x0001fc00011b7983 */ /* 0x000ea80000300800 */
[----:B------:R-:W3:Y:S04]  /*db70*/  LDL.LU R20, [R1+0x110] ;  /* 0x0001100001147983 */ /* 0x000ee80000300800 */
[----:B------:R-:W3:Y:S04]  /*db80*/  LDL.LU R21, [R1+0x114] ;  /* 0x0001140001157983 */ /* 0x000ee80000300800 */
[----:B------:R-:W2:Y:S04]  /*db90*/  LDL.LU R22, [R1+0x118] ;  /* 0x0001180001167983 */ /* 0x000ea80000300800 */
[----:B------:R-:W2:Y:S01]  /*dba0*/  LDL.LU R23, [R1+0x11c] ;  /* 0x00011c0001177983 */ /* 0x000ea20000300800 */
[C---:B----4-:R-:W-:Y:S03]  /*dbb0*/  HMMA.16816.F32.BF16 R8, R16.reuse, R10, R12 ;  /* 0x0000000a1008723c */ /* 0x050fe6000004180c */
[----:B--2---:R-:W-:Y:S04]  /*dbc0*/  STL.64 [R1+0xe70], R22 ;  /* 0x000e701601007387 */ /* 0x004fe80000100a00 */
[----:B---3--:R0:W-:Y:S04]  /*dbd0*/  STL.64 [R1+0xe68], R20 ;  /* 0x000e681401007387 */ /* 0x0081e80000100a00 */
[----:B0-----:R-:W2:Y:S04]  /*dbe0*/  LDL.LU R20, [R1+0x1e0] ;  /* 0x0001e00001147983 */ /* 0x001ea80000300800 */
[----:B------:R-:W2:Y:S04]  /*dbf0*/  LDL.LU R21, [R1+0x1e4] ;  /* 0x0001e40001157983 */ /* 0x000ea80000300800 */
[----:B------:R-:W2:Y:S04]  /*dc00*/  LDL.LU R22, [R1+0x1e8] ;  /* 0x0001e80001167983 */ /* 0x000ea80000300800 */
[----:B------:R-:W2:Y:S04]  /*dc10*/  LDL.LU R23, [R1+0x1ec] ;  /* 0x0001ec0001177983 */ /* 0x000ea80000300800 */
[----:B------:R0:W-:Y:S04]  /*dc20*/  STL.64 [R1+0xe20], R6 ;  /* 0x000e200601007387 */ /* 0x0001e80000100a00 */
[----:B0-----:R-:W3:Y:S04]  /*dc30*/  LDL.64 R6, [R1+0x58] ;  /* 0x0000580001067983 */ /* 0x001ee80000100a00 */
[----:B---3--:R0:W-:Y:S04]  /*dc40*/  STL.64 [R1+0xe38], R6 ;  /* 0x000e380601007387 */ /* 0x0081e80000100a00 */
[----:B0-----:R-:W3:Y:S04]  /*dc50*/  LDL.64 R6, [R1+0x68] ;  /* 0x0000680001067983 */ /* 0x001ee80000100a00 */
[----:B------:R-:W4:Y:S04]  /*dc60*/  LDL.LU.64 R14, [R1+0xe98] ;  /* 0x000e9800010e7983 */ /* 0x000f280000300a00 */
[----:B------:R-:W-:Y:S04]  /*dc70*/  STL.64 [R1+0x210], R8 ;  /* 0x0002100801007387 */ /* 0x000fe80000100a00 */
[----:B------:R0:W-:Y:S04]  /*dc80*/  STL.64 [R1+0x218], R10 ;  /* 0x0002180a01007387 */ /* 0x0001e80000100a00 */
[----:B0-----:R-:W4:Y:S04]  /*dc90*/  LDL.LU.64 R10, [R1+0xe90] ;  /* 0x000e9000010a7983 */ /* 0x001f280000300a00 */
[----:B------:R-:W4:Y:S02]  /*dca0*/  LDL.LU.64 R8, [R1+0xe88] ;  /* 0x000e880001087983 */ /* 0x000f240000300a00 */
[C---:B----4-:R-:W-:Y:S11]  /*dcb0*/  HMMA.16816.F32.BF16 R8, R16.reuse, R14, R8 ;  /* 0x0000000e1008723c */ /* 0x050ff60000041808 */
[----:B------:R-:W-:Y:S11]  /*dcc0*/  @!UPT UIADD3 URZ, URZ, URZ, URZ ;  /* 0x0000003f3f3ff290 */ /* 0x000ff6000fffe03f */
[----:B------:R-:W-:Y:S01]  /*dcd0*/  @!UPT UIADD3 URZ, URZ, URZ, URZ ;  /* 0x0000003f3f3ff290 */ /* 0x000fe2000fffe03f */
[----:B------:R-:W-:Y:S04]  /*dce0*/  STL.64 [R1+0x200], R8 ;  /* 0x0002000801007387 */ /* 0x000fe80000100a00 */
[----:B------:R0:W-:Y:S04]  /*dcf0*/  STL.64 [R1+0x208], R10 ;  /* 0x0002080a01007387 */ /* 0x0001e80000100a00 */
[----:B0-----:R-:W4:Y:S04]  /*dd00*/  LDL.LU.64 R10, [R1+0xe80] ;  /* 0x000e8000010a7983 */ /* 0x001f280000300a00 */
[----:B------:R0:W-:Y:S04]  /*dd10*/  STL.64 [R1+0xe18], R14 ;  /* 0x000e180e01007387 */ /* 0x0001e80000100a00 */
[----:B------:R-:W2:Y:S04]  /*dd20*/  LDL.LU R12, [R1+0xe0] ;  /* 0x0000e000010c7983 */ /* 0x000ea80000300800 */
[----:B------:R-:W2:Y:S04]  /*dd30*/  LDL.LU R13, [R1+0xe4] ;  /* 0x0000e400010d7983 */ /* 0x000ea80000300800 */
[----:B0-----:R-:W2:Y:S04]  /*dd40*/  LDL.LU R14, [R1+0xe8] ;  /* 0x0000e800010e7983 */ /* 0x001ea80000300800 */
[----:B------:R-:W2:Y:S04]  /*dd50*/  LDL.LU R15, [R1+0xec] ;  /* 0x0000ec00010f7983 */ /* 0x000ea80000300800 */
[----:B--2---:R-:W-:Y:S04]  /*dd60*/  STL.64 [R1+0xe30], R14 ;  /* 0x000e300e01007387 */ /* 0x004fe80000100a00 */
[----:B------:R0:W-:Y:S04]  /*dd70*/  STL.64 [R1+0xe28], R12 ;  /* 0x000e280c01007387 */ /* 0x0001e80000100a00 */
[----:B0-----:R-:W2:Y:S04]  /*dd80*/  LDL.LU R12, [R1+0xf0] ;  /* 0x0000f000010c7983 */ /* 0x001ea80000300800 */
[----:B------:R-:W2:Y:S04]  /*dd90*/  LDL.LU R13, [R1+0xf4] ;  /* 0x0000f400010d7983 */ /* 0x000ea80000300800 */
[----:B------:R-:W2:Y:S04]  /*dda0*/  LDL.LU R14, [R1+0xf8] ;  /* 0x0000f800010e7983 */ /* 0x000ea80000300800 */
[----:B------:R-:W2:Y:S01]  /*ddb0*/  LDL.LU R15, [R1+0xfc] ;  /* 0x0000fc00010f7983 */ /* 0x000ea20000300800 */
[C---:B----4-:R-:W-:Y:S03]  /*ddc0*/  HMMA.16816.F32.BF16 R24, R16.reuse, R10, R24 ;  /* 0x0000000a1018723c */ /* 0x050fe60000041818 */
[----:B--2---:R-:W-:Y:S04]  /*ddd0*/  STL.64 [R1+0xe48], R14 ;  /* 0x000e480e01007387 */ /* 0x004fe80000100a00 */
[----:B------:R0:W-:Y:S04]  /*dde0*/  STL.64 [R1+0xe40], R12 ;  /* 0x000e400c01007387 */ /* 0x0001e80000100a00 */
[----:B0-----:R-:W2:Y:S04]  /*ddf0*/  LDL.LU R12, [R1+0x100] ;  /* 0x00010000010c7983 */ /* 0x001ea80000300800 */
[----:B------:R-:W2:Y:S04]  /*de00*/  LDL.LU R13, [R1+0x104] ;  /* 0x00010400010d7983 */ /* 0x000ea80000300800 */
[----:B------:R-:W2:Y:S04]  /*de10*/  LDL.LU R14, [R1+0x108] ;  /* 0x00010800010e7983 */ /* 0x000ea80000300800 */
[----:B------:R-:W2:Y:S04]  /*de20*/  LDL.LU R15, [R1+0x10c] ;  /* 0x00010c00010f7983 */ /* 0x000ea80000300800 */
[----:B------:R-:W-:Y:S04]  /*de30*/  STL.64 [R1+0x1f0], R24 ;  /* 0x0001f01801007387 */ /* 0x000fe80000100a00 */
[----:B------:R0:W-:Y:S04]  /*de40*/  STL.64 [R1+0x1f8], R26 ;  /* 0x0001f81a01007387 */ /* 0x0001e80000100a00 */
[----:B0-----:R-:W4:Y:S04]  /*de50*/  LDL.LU.64 R26, [R1+0xe78] ;  /* 0x000e7800011a7983 */ /* 0x001f280000300a00 */
[----:B------:R0:W-:Y:S04]  /*de60*/  STL.64 [R1+0xe00], R10 ;  /* 0x000e000a01007387 */ /* 0x0001e80000100a00 */
[----:B------:R-:W2:Y:S04]  /*de70*/  LDL.LU R8, [R1+0x1d0] ;  /* 0x0001d00001087983 */ /* 0x000ea80000300800 */
[----:B------:R-:W2:Y:S04]  /*de80*/  LDL.LU R9, [R1+0x1d4] ;  /* 0x0001d40001097983 */ /* 0x000ea80000300800 */
[----:B0-----:R-:W2:Y:S04]  /*de90*/  LDL.LU R10, [R1+0x1d8] ;  /* 0x0001d800010a7983 */ /* 0x001ea80000300800 */
[----:B------:R-:W2:Y:S01]  /*dea0*/  LDL.LU R11, [R1+0x1dc] ;  /* 0x0001dc00010b7983 */ /* 0x000ea20000300800 */
[C---:B----4-:R-:W-:Y:S03]  /*deb0*/  HMMA.16816.F32.BF16 R24, R16.reuse, R26, R20 ;  /* 0x0000001a1018723c */ /* 0x050fe60000041814 */
[----:B------:R-:W4:Y:S04]  /*dec0*/  LDL.LU.64 R22, [R1+0xe70] ;  /* 0x000e700001167983 */ /* 0x000f280000300a00 */
[----:B------:R-:W4:Y:S11]  /*ded0*/  LDL.LU.64 R20, [R1+0xe68] ;  /* 0x000e680001147983 */ /* 0x000f360000300a00 */
[----:B------:R-:W-:Y:S05]  /*dee0*/  @!UPT UIADD3 URZ, URZ, URZ, URZ ;  /* 0x0000003f3f3ff290 */ /* 0x000fea000fffe03f */
[----:B------:R-:W-:Y:S04]  /*def0*/  STL.64 [R1+0x1e0], R24 ;  /* 0x0001e01801007387 */ /* 0x000fe80000100a00 */
[----:B------:R0:W-:Y:S04]  /*df00*/  STL.64 [R1+0x1e8], R26 ;  /* 0x0001e81a01007387 */ /* 0x0001e80000100a00 */
[----:B0-----:R-:W4:Y:S02]  /*df10*/  LDL.LU.64 R26, [R1+0xe60] ;  /* 0x000e6000011a7983 */ /* 0x001f240000300a00 */
[----:B----4-:R-:W-:Y:S02]  /*df20*/  HMMA.16816.F32.BF16 R16, R16, R26, R20 ;  /* 0x0000001a1010723c */ /* 0x010fe40000041814 */
[----:B------:R-:W2:Y:S04]  /*df30*/  LDL.LU.64 R22, [R1+0xe58] ;  /* 0x000e580001167983 */ /* 0x000ea80000300a00 */
[----:B------:R-:W2:Y:S01]  /*df40*/  LDL.LU.64 R20, [R1+0xe50] ;  /* 0x000e500001147983 */ /* 0x000ea20000300a00 */
[----:B---3--:R-:W-:-:S02]  /*df50*/  IMAD.MOV.U32 R2, RZ, RZ, R6 ;  /* 0x000000ffff027224 */ /* 0x008fc400078e0006 */
[----:B------:R-:W-:Y:S11]  /*df60*/  IMAD.MOV.U32 R0, RZ, RZ, R7 ;  /* 0x000000ffff007224 */ /* 0x000ff600078e0007 */
[----:B------:R-:W-:Y:S03]  /*df70*/  @!UPT UIADD3 URZ, URZ, URZ, URZ ;  /* 0x0000003f3f3ff290 */ /* 0x000fe6000fffe03f */
[----:B------:R-:W-:Y:S04]  /*df80*/  STL.64 [R1+0x110], R16 ;  /* 0x0001101001007387 */ /* 0x000fe80000100a00 */
[----:B------:R0:W-:Y:S04]  /*df90*/  STL.64 [R1+0x118], R18 ;  /* 0x0001181201007387 */ /* 0x0001e80000100a00 */
[----:B0-----:R-:W3:Y:S01]  /*dfa0*/  LDL.64 R18, [R1+0x38] ;  /* 0x0000380001127983 */ /* 0x001ee20000100a00 */
[C---:B--2---:R-:W-:Y:S11]  /*dfb0*/  HMMA.16816.F32.BF16 R12, R20.reuse, R6, R12 ;  /* 0x00000006140c723c */ /* 0x044ff6000004180c */
[----:B------:R-:W-:Y:S11]  /*dfc0*/  @!UPT UIADD3 URZ, URZ, URZ, URZ ;  /* 0x0000003f3f3ff290 */ /* 0x000ff6000fffe03f */
[----:B------:R-:W-:Y:S01]  /*dfd0*/  @!UPT UIADD3 URZ, URZ, URZ, URZ ;  /* 0x0000003f3f3ff290 */ /* 0x000fe2000fffe03f */
[----:B------:R-:W-:Y:S04]  /*dfe0*/  STL.64 [R1+0x100], R12 ;  /* 0x0001000c01007387 */ /* 0x000fe80000100a00 */
[----:B------:R0:W-:Y:S04]  /*dff0*/  STL.64 [R1+0x108], R14 ;  /* 0x0001080e01007387 */ /* 0x0001e80000100a00 */
[----:B0-----:R-:W2:Y:S04]  /*e000*/  LDL.LU.64 R14, [R1+0xe48] ;  /* 0x000e4800010e7983 */ /* 0x001ea80000300a00 */
[----:B------:R-:W2:Y:S04]  /*e010*/  LDL.LU.64 R12, [R1+0xe40] ;  /* 0x000e4000010c7983 */ /* 0x000ea80000300a00 */
[----:B------:R-:W2:Y:S02]  /*e020*/  LDL.LU.64 R6, [R1+0xe38] ;  /* 0x000e380001067983 */ /* 0x000ea40000300a00 */
[----:B--2---:R-:W-:Y:S01]  /*e030*/  HMMA.16816.F32.BF16 R12, R20, R6, R12 ;  /* 0x00000006140c723c */ /* 0x004fe2000004180c */
[----:B------:R-:W-:-:S02]  /*e040*/  IMAD.MOV.U32 R24, RZ, RZ, R6 ;  /* 0x000000ffff187224 */ /* 0x000fc400078e0006 */
[----:B------:R-:W-:Y:S11]  /*e050*/  IMAD.MOV.U32 R3, RZ, RZ, R7 ;  /* 0x000000ffff037224 */ /* 0x000ff600078e0007 */
[----:B------:R-:W-:Y:S09]  /*e060*/  @!UPT UIADD3 URZ, URZ, URZ, URZ ;  /* 0x0000003f3f3ff290 */ /* 0x000ff2000fffe03f */
        /* <DEDUP_REMOVED lines=12> */
[----:B------:R-:W3:Y:S04]  /*e130*/  LDL.LU.64 R6, [R1+0xe10] ;  /* 0x000e100001067983 */ /* 0x000ee80000300a00 */
[----:B------:R-:W3:Y:S04]  /*e140*/  LDL.LU.64 R4, [R1+0xe08] ;  /* 0x000e080001047983 */ /* 0x000ee80000300a00 */
[----:B------:R-:W-:Y:S04]  /*e150*/  STL.64 [R1+0xdf8], R26 ;  /* 0x000df81a01007387 */ /* 0x000fe80000100a00 */
[----:B------:R0:W-:Y:S04]  /*e160*/  STL.64 [R1+0xdf0], R24 ;  /* 0x000df01801007387 */ /* 0x0001e80000100a00 */
[----:B0-----:R-:W4:Y:S04]  /*e170*/  LDL.LU R24, [R1+0x2e0] ;  /* 0x0002e00001187983 */ /* 0x001f280000300800 */
[----:B------:R-:W4:Y:S04]  /*e180*/  LDL.LU R25, [R1+0x2e4] ;  /* 0x0002e40001197983 */ /* 0x000f280000300800 */
[----:B------:R-:W4:Y:S04]  /*e190*/  LDL.LU R26, [R1+0x2e8] ;  /* 0x0002e800011a7983 */ /* 0x000f280000300800 */
[----:B------:R-:W4:Y:S01]  /*e1a0*/  LDL.LU R27, [R1+0x2ec] ;  /* 0x0002ec00011b7983 */ /* 0x000f220000300800 */
[C---:B---3--:R-:W-:Y:S11]  /*e1b0*/  HMMA.16816.F32.BF16 R4, R20.reuse, R18, R4 ;  /* 0x000000121404723c */ /* 0x048ff60000041804 */
[----:B------:R-:W-:Y:S11]  /*e1c0*/  @!UPT UIADD3 URZ, URZ, URZ, URZ ;  /* 0x0000003f3f3ff290 */ /* 0x000ff6000fffe03f */
[----:B------:R-:W-:Y:S01]  /*e1d0*/  @!UPT UIADD3 URZ, URZ, URZ, URZ ;  /* 0x0000003f3f3ff290 */ /* 0x000fe2000fffe03f */
[----:B------:R0:W-:Y:S02]  /*e1e0*/  STL.64 [R1+0xd0], R4 ;  /* 0x0000d00401007387 */ /* 0x0001e40000100a00 */
[----:B0-----:R-:W-:Y:S02]  /*e1f0*/  IMAD.MOV.U32 R5, RZ, RZ, R18 ;  /* 0x000000ffff057224 */ /* 0x001fe400078e0012 */
[----:B------:R-:W-:Y:S02]  /*e200*/  IMAD.MOV.U32 R4, RZ, RZ, R19 ;  /* 0x000000ffff047224 */ /* 0x000fe400078e0013 */
[----:B------:R-:W0:Y:S01]  /*e210*/  LDSM.16.MT88.4 R16, [R29+0x4180] ;  /* 0x004180001d10783b */ /* 0x000e220000004200 */
[C---:B--2---:R-:W-:Y:S03]  /*e220*/  HMMA.16816.F32.BF16 R12, R20.reuse, R14, R8 ;  /* 0x0000000e140c723c */ /* 0x044fe60000041808 */
[----:B------:R-:W-:Y:S04]  /*e230*/  STL.64 [R1+0xd8], R6 ;  /* 0x0000d80601007387 */ /* 0x000fe80000100a00 */
[----:B0-----:R0:W-:Y:S04]  /*e240*/  STL.64 [R1+0xde8], R18 ;  /* 0x000de81201007387 */ /* 0x0011e80000100a00 */
[----:B------:R-:W-:Y:S04]  /*e250*/  STL.64 [R1+0xde0], R16 ;  /* 0x000de01001007387 */ /* 0x000fe80000100a00 */
[----:B0-----:R-:W2:Y:S04]  /*e260*/  LDL.64 R18, [R1+0x8] ;  /* 0x0000080001127983 */ /* 0x001ea80000100a00 */
[----:B------:R-:W4:Y:S04]  /*e270*/  LDL.LU.64 R10, [R1+0xe00] ;  /* 0x000e0000010a7983 */ /* 0x000f280000300a00 */
[----:B------:R-:W-:Y:S04]  /*e280*/  STL.64 [R1+0x1d0], R12 ;  /* 0x0001d00c01007387 */ /* 0x000fe80000100a00 */
[----:B------:R-:W-:Y:S04]  /*e290*/  STL.64 [R1+0x1d8], R14 ;  /* 0x0001d80e01007387 */ /* 0x000fe80000100a00 */
[----:B------:R-:W0:Y:S04]  /*e2a0*/  LDSM.16.MT88.4 R12, [R29+0x4200] ;  /* 0x004200001d0c783b */ /* 0x000e280000004200 */
[----:B0-----:R-:W-:Y:S04]  /*e2b0*/  STL.64 [R1+0xd68], R14 ;  /* 0x000d680e01007387 */ /* 0x001fe80000100a00 */
[----:B------:R0:W-:Y:S04]  /*e2c0*/  STL.64 [R1+0xd60], R12 ;  /* 0x000d600c01007387 */ /* 0x0001e80000100a00 */
[----:B0-----:R-:W2:Y:S04]  /*e2d0*/  LDL.LU R12, [R1+0x3f0] ;  /* 0x0003f000010c7983 */ /* 0x001ea80000300800 */
[----:B------:R-:W2:Y:S04]  /*e2e0*/  LDL.LU R13, [R1+0x3f4] ;  /* 0x0003f400010d7983 */ /* 0x000ea80000300800 */
[----:B------:R-:W2:Y:S04]  /*e2f0*/  LDL.LU R14, [R1+0x3f8] ;  /* 0x0003f800010e7983 */ /* 0x000ea80000300800 */
[----:B------:R-:W2:Y:S01]  /*e300*/  LDL.LU R15, [R1+0x3fc] ;  /* 0x0003fc00010f7983 */ /* 0x000ea20000300800 */
[C---:B----4-:R-:W-:Y:S03]  /*e310*/  HMMA.16816.F32.BF16 R8, R20.reuse, R10, R24 ;  /* 0x0000000a1408723c */ /* 0x050fe60000041818 */
[----:B------:R-:W3:Y:S04]  /*e320*/  LDL.LU.64 R26, [R1+0xdf8] ;  /* 0x000df800011a7983 */ /* 0x000ee80000300a00 */
[----:B------:R-:W4:Y:S11]  /*e330*/  LDL.LU.64 R24, [R1+0xdf0] ;  /* 0x000df00001187983 */ /* 0x000f360000300a00 */
[----:B------:R-:W-:Y:S05]  /*e340*/  @!UPT UIADD3 URZ, URZ, URZ, URZ ;  /* 0x0000003f3f3ff290 */ /* 0x000fea000fffe03f */
[----:B------:R-:W-:Y:S04]  /*e350*/  STL.64 [R1+0x2e0], R8 ;  /* 0x0002e00801007387 */ /* 0x000fe80000100a00 */
[----:B------:R-:W-:Y:S04]  /*e360*/  STL.64 [R1+0x2e8], R10 ;  /* 0x0002e80a01007387 */ /* 0x000fe80000100a00 */
[----:B------:R-:W0:Y:S04]  /*e370*/  LDSM.16.MT88.4 R8, [R29+0x4280] ;  /* 0x004280001d08783b */ /* 0x000e280000004200 */
[----:B0-----:R-:W-:Y:S04]  /*e380*/  STL.64 [R1+0xd08], R10 ;  /* 0x000d080a01007387 */ /* 0x001fe80000100a00 */
[----:B------:R2:W-:Y:S02]  /*e390*/  STL.64 [R1+0xd00], R8 ;  /* 0x000d000801007387 */ /* 0x0005e40000100a00 */
[----:B--2---:R-:W-:Y:S11]  /*e3a0*/  HMMA.16816.F32.BF16 R8, R20, R18, R12 ;  /* 0x000000121408723c */ /* 0x004ff6000004180c */
        /* <DEDUP_REMOVED lines=8> */
[----:B------:R-:W-:-:S02]  /*e430*/  IMAD.MOV.U32 R13, RZ, RZ, R18 ;  /* 0x000000ffff0d7224 */ /* 0x000fc400078e0012 */
[----:B------:R-:W-:Y:S01]  /*e440*/  IMAD.MOV.U32 R12, RZ, RZ, R19 ;  /* 0x000000ffff0c7224 */ /* 0x000fe200078e0013 */
[----:B--2---:R0:W-:Y:S02]  /*e450*/  STL.64 [R1+0xd98], R10 ;  /* 0x000d980a01007387 */ /* 0x0041e40000100a00 */
[----:B0-----:R-:W-:Y:S02]  /*e460*/  IMAD.MOV.U32 R10, RZ, RZ, R5 ;  /* 0x000000ffff0a7224 */ /* 0x001fe400078e0005 */
[----:B------:R-:W-:Y:S02]  /*e470*/  IMAD.MOV.U32 R11, RZ, RZ, R4 ;  /* 0x000000ffff0b7224 */ /* 0x000fe400078e0004 */
[----:B------:R-:W0:Y:S04]  /*e480*/  LDSM.16.MT88.4 R4, [R29+0x4300] ;  /* 0x004300001d04783b */ /* 0x000e280000004200 */
[----:B------:R-:W-:Y:S04]  /*e490*/  STL.64 [R1+0xd90], R8 ;  /* 0x000d900801007387 */ /* 0x000fe80000100a00 */
[----:B------:R1:W-:Y:S02]  /*e4a0*/  STL.64 [R1+0xda8], R10 ;  /* 0x000da80a01007387 */ /* 0x0003e40000100a00 */
[----:B-1----:R-:W-:-:S02]  /*e4b0*/  IMAD.MOV.U32 R10, RZ, RZ, R28 ;  /* 0x000000ffff0a7224 */ /* 0x002fc400078e001c */
[----:B----4-:R-:W-:Y:S01]  /*e4c0*/  IMAD.MOV.U32 R11, RZ, RZ, R25 ;  /* 0x000000ffff0b7224 */ /* 0x010fe200078e0019 */
[----:B0-----:R0:W-:Y:S04]  /*e4d0*/  STL.64 [R1+0xc80], R6 ;  /* 0x000c800601007387 */ /* 0x0011e80000100a00 */
[----:B------:R-:W-:Y:S04]  /*e4e0*/  STL.64 [R1+0xc78], R4 ;  /* 0x000c780401007387 */ /* 0x000fe80000100a00 */
[----:B------:R-:W3:Y:S04]  /*e4f0*/  LDL.LU R16, [R1+0x3e0] ;  /* 0x0003e00001107983 */ /* 0x000ee80000300800 */
[----:B------:R-:W3:Y:S04]  /*e500*/  LDL.LU R17, [R1+0x3e4] ;  /* 0x0003e40001117983 */ /* 0x000ee80000300800 */
[----:B------:R-:W3:Y:S01]  /*e510*/  LDL.LU R18, [R1+0x3e8] ;  /* 0x0003e80001127983 */ /* 0x000ee20000300800 */
[----:B0-----:R-:W-:-:S03]  /*e520*/  IMAD.MOV.U32 R6, RZ, RZ, R13 ;  /* 0x000000ffff067224 */ /* 0x001fc600078e000d */
[----:B------:R-:W3:Y:S01]  /*e530*/  LDL.LU R19, [R1+0x3ec] ;  /* 0x0003ec0001137983 */ /* 0x000ee20000300800 */
[----:B------:R-:W-:-:S03]  /*e540*/  IMAD.MOV.U32 R7, RZ, RZ, R12 ;  /* 0x000000ffff077224 */ /* 0x000fc600078e000c */
[----:B------:R0:W-:Y:S02]  /*e550*/  STL.64 [R1+0xdc0], R10 ;  /* 0x000dc00a01007387 */ /* 0x0001e40000100a00 */
[----:B0-----:R-:W-:Y:S02]  /*e560*/  IMAD.MOV.U32 R10, RZ, RZ, R24 ;  /* 0x000000ffff0a7224 */ /* 0x001fe400078e0018 */
[----:B------:R-:W-:-:S05]  /*e570*/  IMAD.MOV.U32 R11, RZ, RZ, R3 ;  /* 0x000000ffff0b7224 */ /* 0x000fca00078e0003 */
[----:B------:R-:W-:Y:S04]  /*e580*/  STL.64 [R1+0xdd8], R10 ;  /* 0x000dd80a01007387 */ /* 0x000fe80000100a00 */
[----:B------:R0:W-:Y:S04]  /*e590*/  STL.64 [R1+0xd78], R6 ;  /* 0x000d780601007387 */ /* 0x0001e80000100a00 */
[----:B0-----:R-:W2:Y:S04]  /*e5a0*/  LDL.64 R6, [R1+0x18] ;  /* 0x0000180001067983 */ /* 0x001ea80000100a00 */
[----:B--2---:R0:W-:Y:S04]  /*e5b0*/  STL.64 [R1+0xda0], R6 ;  /* 0x000da00601007387 */ /* 0x0041e80000100a00 */
[----:B------:R-:W2:Y:S04]  /*e5c0*/  LDL.LU R4, [R1+0x430] ;  /* 0x0004300001047983 */ /* 0x000ea80000300800 */
[----:B------:R-:W2:Y:S04]  /*e5d0*/  LDL.LU R5, [R1+0x434] ;  /* 0x0004340001057983 */ /* 0x000ea80000300800 */
[----:B0-----:R-:W4:Y:S04]  /*e5e0*/  LDL.LU R6, [R1+0x438] ;  /* 0x0004380001067983 */ /* 0x001f280000300800 */
[----:B------:R-:W4:Y:S04]  /*e5f0*/  LDL.LU R7, [R1+0x43c] ;  /* 0x00043c0001077983 */ /* 0x000f280000300800 */
[----:B------:R-:W2:Y:S04]  /*e600*/  LDL.LU R8, [R1+0x460] ;  /* 0x0004600001087983 */ /* 0x000ea80000300800 */
[----:B------:R-:W3:Y:S04]  /*e610*/  LDL.LU R9, [R1+0x464] ;  /* 0x0004640001097983 */ /* 0x000ee80000300800 */
[----:B------:R-:W3:Y:S04]  /*e620*/  LDL.LU R10, [R1+0x468] ;  /* 0x00046800010a7983 */ /* 0x000ee80000300800 */
[----:B------:R-:W3:Y:S04]  /*e630*/  LDL.LU R11, [R1+0x46c] ;  /* 0x00046c00010b7983 */ /* 0x000ee80000300800 */
[----:B----4-:R-:W-:Y:S04]  /*e640*/  STL.64 [R1+0xdb8], R6 ;  /* 0x000db80601007387 */ /* 0x010fe80000100a00 */
[----:B--2---:R0:W-:Y:S04]  /*e650*/  STL.64 [R1+0xdb0], R4 ;  /* 0x000db00401007387 */ /* 0x0041e80000100a00 */
[----:B0-----:R-:W2:Y:S04]  /*e660*/  LDL.LU R4, [R1+0x440] ;  /* 0x0004400001047983 */ /* 0x001ea80000300800 */
[----:B------:R-:W2:Y:S04]  /*e670*/  LDL.LU R5, [R1+0x444] ;  /* 0x0004440001057983 */ /* 0x000ea80000300800 */
[----:B------:R-:W4:Y:S04]  /*e680*/  LDL.LU R6, [R1+0x448] ;  /* 0x0004480001067983 */ /* 0x000f280000300800 */
[----:B------:R-:W4:Y:S01]  /*e690*/  LDL.LU R7, [R1+0x44c] ;  /* 0x00044c0001077983 */ /* 0x000f220000300800 */
[----:B---3--:R-:W-:Y:S03]  /*e6a0*/  HMMA.16816.F32.BF16 R20, R20, R26, R16 ;  /* 0x0000001a1414723c */ /* 0x008fe60000041810 */
[----:B----4-:R-:W-:Y:S04]  /*e6b0*/  STL.64 [R1+0xdd0], R6 ;  /* 0x000dd00601007387 */ /* 0x010fe80000100a00 */
[----:B--2---:R0:W-:Y:S04]  /*e6c0*/  STL.64 [R1+0xdc8], R4 ;  /* 0x000dc80401007387 */ /* 0x0041e80000100a00 */
[----:B0-----:R-:W2:Y:S04]  /*e6d0*/  LDL.LU R4, [R1+0x450] ;  /* 0x0004500001047983 */ /* 0x001ea80000300800 */
[----:B------:R-:W2:Y:S04]  /*e6e0*/  LDL.LU R5, [R1+0x454] ;  /* 0x0004540001057983 */ /* 0x000ea80000300800 */
[----:B------:R-:W2:Y:S04]  /*e6f0*/  LDL.LU R6, [R1+0x458] ;  /* 0x0004580001067983 */ /* 0x000ea80000300800 */
[----:B------:R-:W2:Y:S04]  /*e700*/  LDL.LU R7, [R1+0x45c] ;  /* 0x00045c0001077983 */ /* 0x000ea80000300800 */
[----:B------:R-:W3:Y:S04]  /*e710*/  LDL.LU.64 R18, [R1+0xde8] ;  /* 0x000de80001127983 */ /* 0x000ee80000300a00 */
[----:B------:R-:W3:Y:S04]  /*e720*/  LDL.LU.64 R16, [R1+0xde0] ;  /* 0x000de00001107983 */ /* 0x000ee80000300a00 */
[----:B------:R0:W-:Y:S04]  /*e730*/  STL.64 [R1+0xd70], R26 ;  /* 0x000d701a01007387 */ /* 0x0001e80000100a00 */
[----:B------:R-:W4:Y:S04]  /*e740*/  LDL.LU R24, [R1+0x400] ;  /* 0x0004000001187983 */ /* 0x000f280000300800 */
[----:B------:R-:W-:Y:S04]  /*e750*/  STL.64 [R1+0x3e0], R20 ;  /* 0x0003e01401007387 */ /* 0x000fe80000100a00 */
[----:B------:R-:W-:Y:S04]  /*e760*/  STL.64 [R1+0x3e8], R22 ;  /* 0x0003e81601007387 */ /* 0x000fe80000100a00 */
[----:B------:R-:W4:Y:S04]  /*e770*/  LDL.LU R25, [R1+0x404] ;  /* 0x0004040001197983 */ /* 0x000f280000300800 */
[----:B0-----:R-:W2:Y:S04]  /*e780*/  LDL.LU R26, [R1+0x408] ;  /* 0x00040800011a7983 */ /* 0x001ea80000300800 */
[----:B------:R-:W2:Y:S04]  /*e790*/  LDL.LU R27, [R1+0x40c] ;  /* 0x00040c00011b7983 */ /* 0x000ea80000300800 */
[----:B------:R-:W0:Y:S01]  /*e7a0*/  LDSM.16.MT88.4 R20, [R29+0x4380] ;  /* 0x004380001d14783b */ /* 0x000e220000004200 */
[----:B------:R-:W-:-:S02]  /*e7b0*/  IMAD.MOV.U32 R14, RZ, RZ, R2 ;  /* 0x000000ffff0e7224 */ /* 0x000fc400078e0002 */
[----:B------:R-:W-:-:S07]  /*e7c0*/  IMAD.MOV.U32 R15, RZ, RZ, R0 ;  /* 0x000000ffff0f7224 */ /* 0x000fce00078e0000 */
[C---:B---3--:R-:W-:Y:S01]  /*e7d0*/  HMMA.16816.F32.BF16 R12, R16.reuse, R14, R8 ;  /* 0x0000000e100c723c */ /* 0x048fe20000041808 */
[----:B--2---:R-:W-:Y:S04]  /*e7e0*/  STL.64 [R1+0xd88], R26 ;  /* 0x000d881a01007387 */ /* 0x004fe80000100a00 */
[----:B----4-:R1:W-:Y:S04]  /*e7f0*/  STL.64 [R1+0xd80], R24 ;  /* 0x000d801801007387 */ /* 0x0103e80000100a00 */
[----:B-1----:R-:W2:Y:S04]  /*e800*/  LDL.LU R24, [R1+0x410] ;  /* 0x0004100001187983 */ /* 0x002ea80000300800 */
[----:B------:R-:W2:Y:S04]  /*e810*/  LDL.LU R25, [R1+0x414] ;  /* 0x0004140001197983 */ /* 0x000ea80000300800 */
[----:B------:R-:W2:Y:S04]  /*e820*/  LDL.LU R26, [R1+0x418] ;  /* 0x00041800011a7983 */ /* 0x000ea80000300800 */
[----:B------:R-:W2:Y:S04]  /*e830*/  LDL.LU R27, [R1+0x41c] ;  /* 0x00041c00011b7983 */ /* 0x000ea80000300800 */
[----:B0-----:R-:W-:Y:S04]  /*e840*/  STL [R1+0xbe0], R23 ;  /* 0x000be01701007387 */ /* 0x001fe80000100800 */
[----:B------:R0:W-:Y:S04]  /*e850*/  STL [R1+0xc58], R22 ;  /* 0x000c581601007387 */ /* 0x0001e80000100800 */
[----:B------:R-:W-:Y:S04]  /*e860*/  STL.64 [R1+0xc50], R20 ;  /* 0x000c501401007387 */ /* 0x000fe80000100a00 */
[----:B0-----:R-:W3:Y:S04]  /*e870*/  LDL.LU.64 R22, [R1+0x28] ;  /* 0x0000280001167983 */ /* 0x001ee80000300a00 */
[----:B------:R-:W-:Y:S04]  /*e880*/  STL [R1+0xbdc], R29 ;  /* 0x000bdc1d01007387 */ /* 0x000fe80000100800 */
[----:B------:R-:W4:Y:S04]  /*e890*/  LDL.LU.64 R10, [R1+0xdd8] ;  /* 0x000dd800010a7983 */ /* 0x000f280000300a00 */
[----:B------:R0:W-:Y:S04]  /*e8a0*/  STL.64 [R1+0x460], R12 ;  /* 0x0004600c01007387 */ /* 0x0001e80000100a00 */
[----:B------:R1:W-:Y:S04]  /*e8b0*/  STL.64 [R1+0x468], R14 ;  /* 0x0004680e01007387 */ /* 0x0003e80000100a00 */
[----:B0-----:R-:W2:Y:S04]  /*e8c0*/  LDL.LU R12, [R1+0x3d0] ;  /* 0x0003d000010c7983 */ /* 0x001ea80000300800 */
[----:B------:R-:W2:Y:S04]  /*e8d0*/  LDL.LU R13, [R1+0x3d4] ;  /* 0x0003d400010d7983 */ /* 0x000ea80000300800 */
[----:B-1----:R-:W2:Y:S04]  /*e8e0*/  LDL.LU R14, [R1+0x3d8] ;  /* 0x0003d800010e7983 */ /* 0x002ea80000300800 */
        /* <DEDUP_REMOVED lines=8> */
[C---:B----4-:R-:W-:Y:S02]  /*e970*/  HMMA.16816.F32.BF16 R8, R16.reuse, R10, R4 ;  /* 0x0000000a1008723c */ /* 0x050fe40000041804 */
[----:B------:R-:W4:Y:S04]  /*e980*/  LDL.LU.64 R6, [R1+0xdb8] ;  /* 0x000db80001067983 */ /* 0x000f280000300a00 */
[----:B------:R-:W4:Y:S11]  /*e990*/  LDL.LU.64 R4, [R1+0xdb0] ;  /* 0x000db00001047983 */ /* 0x000f360000300a00 */
[----:B------:R-:W-:Y:S06]  /*e9a0*/  @!UPT UIADD3 URZ, URZ, URZ, URZ ;  /* 0x0000003f3f3ff290 */ /* 0x000fec000fffe03f */
[----:B------:R-:W-:Y:S04]  /*e9b0*/  STL.64 [R1+0x440], R8 ;  /* 0x0004400801007387 */ /* 0x000fe80000100a00 */
[----:B------:R0:W-:Y:S04]  /*e9c0*/  STL.64 [R1+0x448], R10 ;  /* 0x0004480a01007387 */ /* 0x0001e80000100a00 */
[----:B0-----:R-:W4:Y:S02]  /*e9d0*/  LDL.LU.64 R10, [R1+0xda8] ;  /* 0x000da800010a7983 */ /* 0x001f240000300a00 */
[C---:B----4-:R-:W-:Y:S02]  /*e9e0*/  HMMA.16816.F32.BF16 R8, R16.reuse, R10, R4 ;  /* 0x0000000a1008723c */ /* 0x050fe40000041804 */
[----:B------:R-:W2:Y:S11]  /*e9f0*/  LDL.LU.64 R6, [R1+0xda0] ;  /* 0x000da00001067983 */ /* 0x000eb60000300a00 */
[----:B------:R-:W-:Y:S10]  /*ea00*/  @!UPT UIADD3 URZ, URZ, URZ, URZ ;  /* 0x0000003f3f3ff290 */ /* 0x000ff4000fffe03f */
[----:B------:R-:W-:Y:S04]  /*ea10*/  STL.64 [R1+0x430], R8 ;  /* 0x0004300801007387 */ /* 0x000fe80000100a00 */
[----:B------:R0:W-:Y:S04]  /*ea20*/  STL.64 [R1+0x438], R10 ;  /* 0x0004380a01007387 */ /* 0x0001e80000100a00 */
[----:B0-----:R-:W3:Y:S04]  /*ea30*/  LDL.LU.64 R10, [R1+0xd98] ;  /* 0x000d9800010a7983 */ /* 0x001ee80000300a00 */
[----:B------:R-:W3:Y:S02]  /*ea40*/  LDL.LU.64 R8, [R1+0xd90] ;  /* 0x000d900001087983 */ /* 0x000ee40000300a00 */
[C---:B---3--:R-:W-:Y:S11]  /*ea50*/  HMMA.16816.F32.BF16 R8, R16.reuse, R22, R8 ;  /* 0x000000161008723c */ /* 0x048ff60000041808 */
[----:B------:R-:W-:Y:S11]  /*ea60*/  @!UPT UIADD3 URZ, URZ, URZ, URZ ;  /* 0x0000003f3f3ff290 */ /* 0x000ff6000fffe03f */
[----:B------:R-:W-:Y:S01]  /*ea70*/  @!UPT UIADD3 URZ, URZ, URZ, URZ ;  /* 0x0000003f3f3ff290 */ /* 0x000fe2000fffe03f */
[----:B------:R0:W-:Y:S04]  /*ea80*/  STL.64 [R1+0x420], R8 ;  /* 0x0004200801007387 */ /* 0x0001e80000100a00 */
[----:B------:R1:W-:Y:S04]  /*ea90*/  STL.64 [R1+0x428], R10 ;  /* 0x0004280a01007387 */ /* 0x0003e80000100a00 */
[----:B0-----:R-:W3:Y:S04]  /*eaa0*/  LDL.LU R8, [R1+0x3b0] ;  /* 0x0003b00001087983 */ /* 0x001ee80000300800 */
[----:B------:R-:W3:Y:S04]  /*eab0*/  LDL.LU R9, [R1+0x3b4] ;  /* 0x0003b40001097983 */ /* 0x000ee80000300800 */
[----:B-1----:R-:W4:Y:S04]  /*eac0*/  LDL.LU R10, [R1+0x3b8] ;  /* 0x0003b800010a7983 */ /* 0x002f280000300800 */
[----:B------:R-:W4:Y:S01]  /*ead0*/  LDL.LU R11, [R1+0x3bc] ;  /* 0x0003bc00010b7983 */ /* 0x000f220000300800 */
[----:B--2---:R-:W-:Y:S01]  /*eae0*/  HMMA.16816.F32.BF16 R24, R16, R6, R24 ;  /* 0x000000061018723c */ /* 0x004fe20000041818 */
[----:B------:R-:W-:-:S02]  /*eaf0*/  IMAD.MOV.U32 R21, RZ, RZ, R7 ;  /* 0x000000ffff157224 */ /* 0x000fc400078e0007 */
[----:B------:R-:W-:Y:S01]  /*eb00*/  IMAD.MOV.U32 R28, RZ, RZ, R6 ;  /* 0x000000ffff1c7224 */ /* 0x000fe200078e0006 */
[----:B----4-:R0:W-:Y:S04]  /*eb10*/  STL.64 [R1+0xd50], R10 ;  /* 0x000d500a01007387 */ /* 0x0101e80000100a00 */
[----:B---3--:R-:W-:Y:S04]  /*eb20*/  STL.64 [R1+0xd48], R8 ;  /* 0x000d480801007387 */ /* 0x008fe80000100a00 */
[----:B0-----:R-:W2:Y:S11]  /*eb30*/  LDL.64 R10, [R1+0x68] ;  /* 0x00006800010a7983 */ /* 0x001eb60000100a00 */
[----:B------:R-:W-:Y:S04]  /*eb40*/  STL.64 [R1+0x410], R24 ;  /* 0x0004101801007387 */ /* 0x000fe80000100a00 */
[----:B------:R0:W-:Y:S04]  /*eb50*/  STL.64 [R1+0x418], R26 ;  /* 0x0004181a01007387 */ /* 0x0001e80000100a00 */
[----:B0-----:R-:W3:Y:S04]  /*eb60*/  LDL.LU.64 R26, [R1+0xd88] ;  /* 0x000d8800011a7983 */ /* 0x001ee80000300a00 */
[----:B------:R-:W3:Y:S04]  /*eb70*/  LDL.LU.64 R24, [R1+0xd80] ;  /* 0x000d800001187983 */ /* 0x000ee80000300a00 */
[----:B------:R-:W3:Y:S04]  /*eb80*/  LDL.LU.64 R6, [R1+0xd78] ;  /* 0x000d780001067983 */ /* 0x000ee80000300a00 */
[----:B------:R0:W-:Y:S04]  /*eb90*/  STL.64 [R1+0xd38], R22 ;  /* 0x000d381601007387 */ /* 0x0001e80000100a00 */
[----:B------:R-:W-:Y:S04]  /*eba0*/  STL [R1+0xd30], R21 ;  /* 0x000d301501007387 */ /* 0x000fe80000100800 */
[----:B0-----:R-:W4:Y:S04]  /*ebb0*/  LDL.64 R22, [R1+0x48] ;  /* 0x0000480001167983 */ /* 0x001f280000100a00 */
[----:B----4-:R0:W-:Y:S04]  /*ebc0*/  STL.64 [R1+0xd40], R22 ;  /* 0x000d401601007387 */ /* 0x0101e80000100a00 */
[----:B0-----:R-:W4:Y:S01]  /*ebd0*/  LDL.64 R22, [R1+0x58] ;  /* 0x0000580001167983 */ /* 0x001f220000100a00 */
[C---:B---3--:R-:W-:Y:S03]  /*ebe0*/  HMMA.16816.F32.BF16 R24, R16.reuse, R6, R24 ;  /* 0x000000061018723c */ /* 0x048fe60000041818 */
[----:B----4-:R0:W-:Y:S04]  /*ebf0*/  STL.64 [R1+0xd58], R22 ;  /* 0x000d581601007387 */ /* 0x0101e80000100a00 */
[----:B------:R-:W3:Y:S04]  /*ec00*/  LDL.LU R20, [R1+0x3c0] ;  /* 0x0003c00001147983 */ /* 0x000ee80000300800 */
[----:B------:R-:W3:Y:S04]  /*ec10*/  LDL.LU R21, [R1+0x3c4] ;  /* 0x0003c40001157983 */ /* 0x000ee80000300800 */
[----:B0-----:R-:W3:Y:S04]  /*ec20*/  LDL.LU R22, [R1+0x3c8] ;  /* 0x0003c80001167983 */ /* 0x001ee80000300800 */
[----:B------:R-:W3:Y:S04]  /*ec30*/  LDL.LU R23, [R1+0x3cc] ;  /* 0x0003cc0001177983 */ /* 0x000ee80000300800 */
        /* <DEDUP_REMOVED lines=8> */
[----:B----4-:R-:W-:Y:S03]  /*ecc0*/  HMMA.16816.F32.BF16 R16, R16, R26, R12 ;  /* 0x0000001a1010723c */ /* 0x010fe6000004180c */
[----:B------:R-:W3:Y:S04]  /*ecd0*/  LDL.LU.64 R14, [R1+0xd68] ;  /* 0x000d6800010e7983 */ /* 0x000ee80000300a00 */
[----:B------:R-:W3:Y:S11]  /*ece0*/  LDL.LU.64 R12, [R1+0xd60] ;  /* 0x000d6000010c7983 */ /* 0x000ef60000300a00 */
[----:B------:R-:W-:Y:S05]  /*ecf0*/  @!UPT UIADD3 URZ, URZ, URZ, URZ ;  /* 0x0000003f3f3ff290 */ /* 0x000fea000fffe03f */
[----:B------:R0:W-:Y:S04]  /*ed00*/  STL.64 [R1+0x3d0], R16 ;  /* 0x0003d01001007387 */ /* 0x0001e80000100a00 */
[----:B------:R1:W-:Y:S04]  /*ed10*/  STL.64 [R1+0x3d8], R18 ;  /* 0x0003d81201007387 */ /* 0x0003e80000100a00 */
[----:B0-----:R-:W4:Y:S04]  /*ed20*/  LDL.LU R16, [R1+0x3a0] ;  /* 0x0003a00001107983 */ /* 0x001f280000300800 */
[----:B------:R-:W4:Y:S04]  /*ed30*/  LDL.LU R17, [R1+0x3a4] ;  /* 0x0003a40001117983 */ /* 0x000f280000300800 */
[----:B-1----:R-:W4:Y:S04]  /*ed40*/  LDL.LU R18, [R1+0x3a8] ;  /* 0x0003a80001127983 */ /* 0x002f280000300800 */
[----:B------:R-:W4:Y:S04]  /*ed50*/  LDL.LU R19, [R1+0x3ac] ;  /* 0x0003ac0001137983 */ /* 0x000f280000300800 */
[----:B------:R0:W-:Y:S04]  /*ed60*/  STL.64 [R1+0xd10], R26 ;  /* 0x000d101a01007387 */ /* 0x0001e80000100a00 */
[----:B------:R-:W4:Y:S04]  /*ed70*/  LDL.LU R24, [R1+0x380] ;  /* 0x0003800001187983 */ /* 0x000f280000300800 */
[----:B------:R-:W4:Y:S04]  /*ed80*/  LDL.LU R25, [R1+0x384] ;  /* 0x0003840001197983 */ /* 0x000f280000300800 */
[----:B0-----:R-:W4:Y:S04]  /*ed90*/  LDL.LU R26, [R1+0x388] ;  /* 0x00038800011a7983 */ /* 0x001f280000300800 */
[----:B------:R-:W4:Y:S01]  /*eda0*/  LDL.LU R27, [R1+0x38c] ;  /* 0x00038c00011b7983 */ /* 0x000f220000300800 */
[----:B--2---:R-:W-:-:S02]  /*edb0*/  IMAD.MOV.U32 R2, RZ, RZ, R10 ;  /* 0x000000ffff027224 */ /* 0x004fc400078e000a */
[----:B------:R-:W-:Y:S01]  /*edc0*/  IMAD.MOV.U32 R0, RZ, RZ, R11 ;  /* 0x000000ffff007224 */ /* 0x000fe200078e000b */
[C---:B---3--:R-:W-:Y:S01]  /*edd0*/  HMMA.16816.F32.BF16 R20, R12.reuse, R10, R20 ;  /* 0x0000000a0c14723c */ /* 0x048fe20000041814 */
[----:B----4-:R0:W-:Y:S04]  /*ede0*/  STL.64 [R1+0xd28], R26 ;  /* 0x000d281a01007387 */ /* 0x0101e80000100a00 */
[----:B------:R-:W-:Y:S04]  /*edf0*/  STL.64 [R1+0xd20], R24 ;  /* 0x000d201801007387 */ /* 0x000fe80000100a00 */
[----:B0-----:R-:W2:Y:S11]  /*ee00*/  LDL.64 R26, [R1+0x38] ;  /* 0x00003800011a7983 */ /* 0x001eb60000100a00 */
[----:B------:R-:W-:Y:S03]  /*ee10*/  @!UPT UIADD3 URZ, URZ, URZ, URZ ;  /* 0x0000003f3f3ff290 */ /* 0x000fe6000fffe03f */
[----:B------:R-:W-:Y:S04]  /*ee20*/  STL.64 [R1+0x3c0], R20 ;  /* 0x0003c01401007387 */ /* 0x000fe80000100a00 */
[----:B------:R0:W-:Y:S04]  /*ee30*/  STL.64 [R1+0x3c8], R22 ;  /* 0x0003c81601007387 */ /* 0x0001e80000100a00 */
[----:B0-----:R-:W3:Y:S04]  /*ee40*/  LDL.LU.64 R22, [R1+0xd58] ;  /* 0x000d580001167983 */ /* 0x001ee80000300a00 */
[----:B------:R-:W3:Y:S04]  /*ee50*/  LDL.LU.64 R10, [R1+0xd50] ;  /* 0x000d5000010a7983 */ /* 0x000ee80000300a00 */
[----:B------:R-:W3:Y:S02]  /*ee60*/  LDL.LU.64 R8, [R1+0xd48] ;  /* 0x000d480001087983 */ /* 0x000ee40000300a00 */
[----:B---3--:R-:W-:Y:S01]  /*ee70*/  HMMA.16816.F32.BF16 R8, R12, R22, R8 ;  /* 0x000000160c08723c */ /* 0x008fe20000041808 */
[----:B------:R-:W-:Y:S11]  /*ee80*/  IMAD.MOV.U32 R3, RZ, RZ, R23 ;  /* 0x000000ffff037224 */ /* 0x000ff600078e0017 */
[----:B------:R-:W-:Y:S11]  /*ee90*/  @!UPT UIADD3 URZ, URZ, URZ, URZ ;  /* 0x0000003f3f3ff290 */ /* 0x000ff6000fffe03f */
[----:B------:R0:W-:Y:S04]  /*eea0*/  STL.64 [R1+0x3b0], R8 ;  /* 0x0003b00801007387 */ /* 0x0001e80000100a00 */
[----:B------:R1:W-:Y:S01]  /*eeb0*/  STL.64 [R1+0x3b8], R10 ;  /* 0x0003b80a01007387 */ /* 0x0003e20000100a00 */
[----:B0-----:R-:W-:-:S03]  /*eec0*/  IMAD.MOV.U32 R8, RZ, RZ, R22 ;  /* 0x000000ffff087224 */ /* 0x001fc600078e0016 */
[----:B------:R-:W3:Y:S01]  /*eed0*/  LDL.LU.64 R22, [R1+0xd40] ;  /* 0x000d400001167983 */ /* 0x000ee20000300a00 */
[----:B--2---:R-:W-:Y:S01]  /*eee0*/  HMMA.16816.F32.BF16 R4, R12, R26, R4 ;  /* 0x0000001a0c04723c */ /* 0x004fe20000041804 */
[----:B------:R-:W-:Y:S02]  /*eef0*/  IMAD.MOV.U32 R20, RZ, RZ, R26 ;  /* 0x000000ffff147224 */ /* 0x000fe400078e001a */
[----:B-1----:R-:W-:-:S05]  /*ef00*/  IMAD.MOV.U32 R11, RZ, RZ, R27 ;  /* 0x000000ffff0b7224 */ /* 0x002fca00078e001b */
[----:B---3--:R-:W-:Y:S01]  /*ef10*/  HMMA.16816.F32.BF16 R16, R12, R22, R16 ;  /* 0x000000160c10723c */ /* 0x008fe20000041810 */
[----:B------:R-:W-:Y:S02]  /*ef20*/  IMAD.MOV.U32 R10, RZ, RZ, R22 ;  /* 0x000000ffff0a7224 */ /* 0x000fe400078e0016 */
[----:B------:R-:W-:Y:S02]  /*ef30*/  IMAD.MOV.U32 R9, RZ, RZ, R23 ;  /* 0x000000ffff097224 */ /* 0x000fe400078e0017 */
[----:B------:R-:W2:Y:S04]  /*ef40*/  LDL.LU.64 R22, [R1+0xd38] ;  /* 0x000d380001167983 */ /* 0x000ea80000300a00 */
[----:B------:R-:W3:Y:S11]  /*ef50*/  LDL.LU R21, [R1+0xd30] ;  /* 0x000d300001157983 */ /* 0x000ef60000300800 */
[----:B------:R-:W-:Y:S03]  /*ef60*/  @!UPT UIADD3 URZ, URZ, URZ, URZ ;  /* 0x0000003f3f3ff290 */ /* 0x000fe6000fffe03f */
[----:B------:R-:W-:Y:S04]  /*ef70*/  STL.64 [R1+0x3a0], R16 ;  /* 0x0003a01001007387 */ /* 0x000fe80000100a00 */
[----:B------:R0:W-:Y:S04]  /*ef80*/  STL.64 [R1+0x3a8], R18 ;  /* 0x0003a81201007387 */ /* 0x0001e80000100a00 */
[----:B------:R-:W2:Y:S04]  /*ef90*/  LDL.LU.64 R26, [R1+0xd28] ;  /* 0x000d2800011a7983 */ /* 0x000ea80000300a00 */
[----:B------:R-:W2:Y:S04]  /*efa0*/  LDL.LU.64 R24, [R1+0xd20] ;  /* 0x000d200001187983 */ /* 0x000ea80000300a00 */
[----:B------:R1:W-:Y:S01]  /*efb0*/  STL.64 [R1+0x390], R4 ;  /* 0x0003900401007387 */ /* 0x0003e20000100a00 */
[----:B0-----:R-:W-:-:S02]  /*efc0*/  IMAD.MOV.U32 R18, RZ, RZ, R16 ;  /* 0x000000ffff127224 */ /* 0x001fc400078e0010 */
[----:B------:R-:W-:Y:S01]  /*efd0*/  IMAD.MOV.U32 R19, RZ, RZ, R4 ;  /* 0x000000ffff137224 */ /* 0x000fe200078e0004 */
[----:B------:R0:W-:Y:S04]  /*efe0*/  STL.64 [R1+0x398], R6 ;  /* 0x0003980601007387 */ /* 0x0001e80000100a00 */
[----:B-1----:R-:W4:Y:S04]  /*eff0*/  LDL.LU R4, [R1+0x370] ;  /* 0x0003700001047983 */ /* 0x002f280000300800 */
[----:B------:R-:W4:Y:S04]  /*f000*/  LDL.LU R5, [R1+0x374] ;  /* 0x0003740001057983 */ /* 0x000f280000300800 */
[----:B0-----:R-:W4:Y:S04]  /*f010*/  LDL.LU R6, [R1+0x378] ;  /* 0x0003780001067983 */ /* 0x001f280000300800 */
[----:B------:R-:W4:Y:S04]  /*f020*/  LDL.LU R7, [R1+0x37c] ;  /* 0x00037c0001077983 */ /* 0x000f280000300800 */
[----:B------:R0:W-:Y:S04]  /*f030*/  STL.64 [R1+0xc88], R18 ;  /* 0x000c881201007387 */ /* 0x0001e80000100a00 */
[----:B------:R-:W3:Y:S04]  /*f040*/  LDL.LU R16, [R1+0x260] ;  /* 0x0002600001107983 */ /* 0x000ee80000300800 */
[----:B------:R-:W3:Y:S04]  /*f050*/  LDL.LU R17, [R1+0x264] ;  /* 0x0002640001117983 */ /* 0x000ee80000300800 */
[----:B0-----:R-:W3:Y:S04]  /*f060*/  LDL.LU R18, [R1+0x268] ;  /* 0x0002680001127983 */ /* 0x001ee80000300800 */
[----:B------:R-:W3:Y:S01]  /*f070*/  LDL.LU R19, [R1+0x26c] ;  /* 0x00026c0001137983 */ /* 0x000ee20000300800 */
[----:B--2---:R-:W-:Y:S03]  /*f080*/  HMMA.16816.F32.BF16 R24, R12, R22, R24 ;  /* 0x000000160c18723c */ /* 0x004fe60000041818 */
[----:B---3--:R0:W-:Y:S04]  /*f090*/  STL.64 [R1+0xc98], R18 ;  /* 0x000c981201007387 */ /* 0x0081e80000100a00 */
[----:B------:R-:W-:Y:S01]  /*f0a0*/  STL.64 [R1+0xc90], R16 ;  /* 0x000c901001007387 */ /* 0x000fe20000100a00 */
[----:B0-----:R-:W-:-:S02]  /*f0b0*/  IMAD.MOV.U32 R18, RZ, RZ, R28 ;  /* 0x000000ffff127224 */ /* 0x001fc400078e001c */
[----:B------:R-:W-:Y:S01]  /*f0c0*/  IMAD.MOV.U32 R19, RZ, RZ, R21 ;  /* 0x000000ffff137224 */ /* 0x000fe200078e0015 */
[----:B------:R0:W-:Y:S06]  /*f0d0*/  STL.64 [R1+0xca8], R22 ;  /* 0x000ca81601007387 */ /* 0x0001ec0000100a00 */
[----:B----4-:R-:W-:Y:S06]  /*f0e0*/  HMMA.16816.F32.BF16 R4, R12, R18, R4 ;  /* 0x000000120c04723c */ /* 0x010fec0000041804 */
[----:B------:R-:W-:Y:S01]  /*f0f0*/  STL.64 [R1+0x380], R24 ;  /* 0x0003801801007387 */ /* 0x000fe20000100a00 */
[----:B0-----:R-:W-:-:S02]  /*f100*/  IMAD.MOV.U32 R22, RZ, RZ, R20 ;  /* 0x000000ffff167224 */ /* 0x001fc400078e0014 */
[----:B------:R-:W-:Y:S01]  /*f110*/  IMAD.MOV.U32 R23, RZ, RZ, R11 ;  /* 0x000000ffff177224 */ /* 0x000fe200078e000b */
[----:B------:R-:W-:Y:S04]  /*f120*/  STL.64 [R1+0x388], R26 ;  /* 0x0003881a01007387 */ /* 0x000fe80000100a00 */
[----:B------:R0:W-:Y:S02]  /*f130*/  STL.64 [R1+0xcb8], R22 ;  /* 0x000cb81601007387 */ /* 0x0001e40000100a00 */
[----:B0-----:R-:W-:Y:S02]  /*f140*/  IMAD.MOV.U32 R22, RZ, RZ, R10 ;  /* 0x000000ffff167224 */ /* 0x001fe400078e000a */
[----:B------:R-:W-:-:S05]  /*f150*/  IMAD.MOV.U32 R23, RZ, RZ, R9 ;  /* 0x000000ffff177224 */ /* 0x000fca00078e0009 */
[----:B------:R0:W-:Y:S04]  /*f160*/  STL.64 [R1+0xcd0], R22 ;  /* 0x000cd01601007387 */ /* 0x0001e80000100a00 */
[----:B------:R-:W2:Y:S04]  /*f170*/  LDL.LU R24, [R1+0x360] ;  /* 0x0003600001187983 */ /* 0x000ea80000300800 */
[----:B------:R-:W2:Y:S01]  /*f180*/  LDL.LU R25, [R1+0x364] ;  /* 0x0003640001197983 */ /* 0x000ea20000300800 */
[----:B0-----:R-:W-:-:S03]  /*f190*/  IMAD.MOV.U32 R22, RZ, RZ, R8 ;  /* 0x000000ffff167224 */ /* 0x001fc600078e0008 */
[----:B------:R-:W2:Y:S01]  /*f1a0*/  LDL.LU R26, [R1+0x368] ;  /* 0x00036800011a7983 */ /* 0x000ea20000300800 */
[----:B------:R-:W-:-:S03]  /*f1b0*/  IMAD.MOV.U32 R23, RZ, RZ, R3 ;  /* 0x000000ffff177224 */ /* 0x000fc600078e0003 */
[----:B------:R-:W2:Y:S04]  /*f1c0*/  LDL.LU R27, [R1+0x36c] ;  /* 0x00036c00011b7983 */ /* 0x000ea80000300800 */
[----:B------:R-:W-:Y:S04]  /*f1d0*/  STL.64 [R1+0xce8], R22 ;  /* 0x000ce81601007387 */ /* 0x000fe80000100a00 */
[----:B------:R-:W3:Y:S04]  /*f1e0*/  LDL.LU R8, [R1+0x2d0] ;  /* 0x0002d00001087983 */ /* 0x000ee80000300800 */
[----:B------:R-:W3:Y:S04]  /*f1f0*/  LDL.LU R9, [R1+0x2d4] ;  /* 0x0002d40001097983 */ /* 0x000ee80000300800 */
[----:B------:R-:W3:Y:S04]  /*f200*/  LDL.LU R10, [R1+0x2d8] ;  /* 0x0002d800010a7983 */ /* 0x000ee80000300800 */
[----:B------:R-:W3:Y:S04]  /*f210*/  LDL.LU R11, [R1+0x2dc] ;  /* 0x0002dc00010b7983 */ /* 0x000ee80000300800 */
[----:B------:R-:W-:Y:S04]  /*f220*/  STL.64 [R1+0x370], R4 ;  /* 0x0003700401007387 */ /* 0x000fe80000100a00 */
[----:B------:R0:W-:Y:S04]  /*f230*/  STL.64 [R1+0x378], R6 ;  /* 0x0003780601007387 */ /* 0x0001e80000100a00 */
[----:B0-----:R-:W2:Y:S04]  /*f240*/  LDL.LU.64 R6, [R1+0xd18] ;  /* 0x000d180001067983 */ /* 0x001ea80000300a00 */
[----:B------:R0:W-:Y:S04]  /*f250*/  STL.64 [R1+0xcb0], R18 ;  /* 0x000cb01201007387 */ /* 0x0001e80000100a00 */
[----:B------:R-:W4:Y:S04]  /*f260*/  LDL.LU R16, [R1+0x290] ;  /* 0x0002900001107983 */ /* 0x000f280000300800 */
[----:B------:R-:W4:Y:S04]  /*f270*/  LDL.LU R17, [R1+0x294] ;  /* 0x0002940001117983 */ /* 0x000f280000300800 */
[----:B0-----:R-:W2:Y:S04]  /*f280*/  LDL.LU R18, [R1+0x298] ;  /* 0x0002980001127983 */ /* 0x001ea80000300800 */
[----:B------:R-:W2:Y:S04]  /*f290*/  LDL.LU R19, [R1+0x29c] ;  /* 0x00029c0001137983 */ /* 0x000ea80000300800 */
[----:B--2---:R-:W-:Y:S04]  /*f2a0*/  STL.64 [R1+0xcc8], R18 ;  /* 0x000cc81201007387 */ /* 0x004fe80000100a00 */
[----:B----4-:R0:W-:Y:S04]  /*f2b0*/  STL.64 [R1+0xcc0], R16 ;  /* 0x000cc01001007387 */ /* 0x0101e80000100a00 */
[----:B0-----:R-:W2:Y:S04]  /*f2c0*/  LDL.LU R16, [R1+0x2a0] ;  /* 0x0002a00001107983 */ /* 0x001ea80000300800 */
[----:B------:R-:W2:Y:S04]  /*f2d0*/  LDL.LU R17, [R1+0x2a4] ;  /* 0x0002a40001117983 */ /* 0x000ea80000300800 */
[----:B------:R-:W4:Y:S04]  /*f2e0*/  LDL.LU R18, [R1+0x2a8] ;  /* 0x0002a80001127983 */ /* 0x000f280000300800 */
[----:B------:R-:W4:Y:S01]  /*f2f0*/  LDL.LU R19, [R1+0x2ac] ;  /* 0x0002ac0001137983 */ /* 0x000f220000300800 */
[C---:B------:R-:W-:Y:S03]  /*f300*/  HMMA.16816.F32.BF16 R24, R12.reuse, R6, R24 ;  /* 0x000000060c18723c */ /* 0x040fe60000041818 */
[----:B----4-:R-:W-:Y:S04]  /*f310*/  STL.64 [R1+0xce0], R18 ;  /* 0x000ce01201007387 */ /* 0x010fe80000100a00 */
[----:B--2---:R0:W-:Y:S04]  /*f320*/  STL.64 [R1+0xcd8], R16 ;  /* 0x000cd81001007387 */ /* 0x0041e80000100a00 */
[----:B0-----:R-:W2:Y:S04]  /*f330*/  LDL.LU R16, [R1+0x2b0] ;  /* 0x0002b00001107983 */ /* 0x001ea80000300800 */
[----:B------:R-:W2:Y:S04]  /*f340*/  LDL.LU R17, [R1+0x2b4] ;  /* 0x0002b40001117983 */ /* 0x000ea80000300800 */
[----:B------:R-:W4:Y:S04]  /*f350*/  LDL.LU R18, [R1+0x2b8] ;  /* 0x0002b80001127983 */ /* 0x000f280000300800 */
[----:B------:R-:W4:Y:S04]  /*f360*/  LDL.LU R19, [R1+0x2bc] ;  /* 0x0002bc0001137983 */ /* 0x000f280000300800 */
[----:B----4-:R-:W-:Y:S04]  /*f370*/  STL.64 [R1+0xcf8], R18 ;  /* 0x000cf81201007387 */ /* 0x010fe80000100a00 */
[----:B--2---:R0:W-:Y:S04]  /*f380*/  STL.64 [R1+0xcf0], R16 ;  /* 0x000cf01001007387 */ /* 0x0041e80000100a00 */
[----:B0-----:R-:W2:Y:S04]  /*f390*/  LDL.LU R16, [R1+0x2c0] ;  /* 0x0002c00001107983 */ /* 0x001ea80000300800 */
[----:B------:R-:W2:Y:S04]  /*f3a0*/  LDL.LU R17, [R1+0x2c4] ;  /* 0x0002c40001117983 */ /* 0x000ea80000300800 */
[----:B------:R-:W2:Y:S04]  /*f3b0*/  LDL.LU R18, [R1+0x2c8] ;  /* 0x0002c80001127983 */ /* 0x000ea80000300800 */
[----:B------:R-:W2:Y:S04]  /*f3c0*/  LDL.LU R19, [R1+0x2cc] ;  /* 0x0002cc0001137983 */ /* 0x000ea80000300800 */
[----:B------:R-:W-:Y:S04]  /*f3d0*/  STL.64 [R1+0x360], R24 ;  /* 0x0003601801007387 */ /* 0x000fe80000100a00 */
[----:B------:R0:W-:Y:S04]  /*f3e0*/  STL.64 [R1+0x368], R26 ;  /* 0x0003681a01007387 */ /* 0x0001e80000100a00 */
[----:B0-----:R-:W3:Y:S04]  /*f3f0*/  LDL.LU.64 R26, [R1+0xd10] ;  /* 0x000d1000011a7983 */ /* 0x001ee80000300a00 */
[----:B------:R0:W-:Y:S04]  /*f400*/  STL.64 [R1+0xca0], R6 ;  /* 0x000ca00601007387 */ /* 0x0001e80000100a00 */
[----:B------:R-:W4:Y:S04]  /*f410*/  LDL.LU R4, [R1+0x270] ;  /* 0x0002700001047983 */ /* 0x000f280000300800 */
[----:B------:R-:W4:Y:S04]  /*f420*/  LDL.LU R5, [R1+0x274] ;  /* 0x0002740001057983 */ /* 0x000f280000300800 */
[----:B0-----:R-:W4:Y:S04]  /*f430*/  LDL.LU R6, [R1+0x278] ;  /* 0x0002780001067983 */ /* 0x001f280000300800 */
[----:B------:R-:W4:Y:S01]  /*f440*/  LDL.LU R7, [R1+0x27c] ;  /* 0x00027c0001077983 */ /* 0x000f220000300800 */
[----:B---3--:R-:W-:Y:S03]  /*f450*/  HMMA.16816.F32.BF16 R12, R12, R26, R8 ;  /* 0x0000001a0c0c723c */ /* 0x008fe60000041808 */
[----:B------:R-:W2:Y:S04]  /*f460*/  LDL.LU.64 R10, [R1+0xd08] ;  /* 0x000d0800010a7983 */ /* 0x000ea80000300a00 */
[----:B------:R-:W2:Y:S01]  /*f470*/  LDL.LU.64 R8, [R1+0xd00] ;  /* 0x000d000001087983 */ /* 0x000ea20000300a00 */
[----:B------:R-:W-:-:S02]  /*f480*/  IMAD.MOV.U32 R22, RZ, RZ, R2 ;  /* 0x000000ffff167224 */ /* 0x000fc400078e0002 */
[----:B------:R-:W-:Y:S11]  /*f490*/  IMAD.MOV.U32 R23, RZ, RZ, R0 ;  /* 0x000000ffff177224 */ /* 0x000ff600078e0000 */
[----:B------:R-:W-:Y:S02]  /*f4a0*/  @!UPT UIADD3 URZ, URZ, URZ, URZ ;  /* 0x0000003f3f3ff290 */ /* 0x000fe4000fffe03f */
[----:B------:R0:W-:Y:S04]  /*f4b0*/  STL.64 [R1+0x2d0], R12 ;  /* 0x0002d00c01007387 */ /* 0x0001e80000100a00 */
[----:B------:R1:W-:Y:S04]  /*f4c0*/  STL.64 [R1+0x2d8], R14 ;  /* 0x0002d80e01007387 */ /* 0x0003e80000100a00 */
[----:B0-----:R-:W3:Y:S04]  /*f4d0*/  LDL.LU R12, [R1+0x280] ;  /* 0x00028000010c7983 */ /* 0x001ee80000300800 */
[----:B------:R-:W3:Y:S04]  /*f4e0*/  LDL.LU R13, [R1+0x284] ;  /* 0x00028400010d7983 */ /* 0x000ee80000300800 */
[----:B-1----:R-:W3:Y:S04]  /*f4f0*/  LDL.LU R14, [R1+0x288] ;  /* 0x00028800010e7983 */ /* 0x002ee80000300800 */
[----:B------:R-:W3:Y:S01]  /*f500*/  LDL.LU R15, [R1+0x28c] ;  /* 0x00028c00010f7983 */ /* 0x000ee20000300800 */
[C---:B--2---:R-:W-:Y:S03]  /*f510*/  HMMA.16816.F32.BF16 R20, R8.reuse, R22, R16 ;  /* 0x000000160814723c */ /* 0x044fe60000041810 */
[----:B------:R-:W2:Y:S04]  /*f520*/  LDL.LU.64 R18, [R1+0xcf8] ;  /* 0x000cf80001127983 */ /* 0x000ea80000300a00 */
[----:B------:R-:W2:Y:S11]  /*f530*/  LDL.LU.64 R16, [R1+0xcf0] ;  /* 0x000cf00001107983 */ /* 0x000eb60000300a00 */
[----:B------:R-:W-:Y:S05]  /*f540*/  @!UPT UIADD3 URZ, URZ, URZ, URZ ;  /* 0x0000003f3f3ff290 */ /* 0x000fea000fffe03f */
[----:B------:R-:W-:Y:S04]  /*f550*/  STL.64 [R1+0x2c0], R20 ;  /* 0x0002c01401007387 */ /* 0x000fe80000100a00 */
[----:B------:R0:W-:Y:S04]  /*f560*/  STL.64 [R1+0x2c8], R22 ;  /* 0x0002c81601007387 */ /* 0x0001e80000100a00 */
[----:B0-----:R-:W2:Y:S01]  /*f570*/  LDL.LU.64 R22, [R1+0xce8] ;  /* 0x000ce80001167983 */ /* 0x001ea20000300a00 */
[----:B------:R-:W-:Y:S02]  /*f580*/  IMAD.MOV.U32 R24, RZ, RZ, R20 ;  /* 0x000000ffff187224 */ /* 0x000fe400078e0014 */
[C---:B--2---:R-:W-:Y:S01]  /*f590*/  HMMA.16816.F32.BF16 R20, R8.reuse, R22, R16 ;  /* 0x000000160814723c */ /* 0x044fe20000041810 */
[----:B------:R-:W2:Y:S04]  /*f5a0*/  LDL.LU.64 R18, [R1+0xce0] ;  /* 0x000ce00001127983 */ /* 0x000ea80000300a00 */
[----:B------:R-:W2:Y:S11]  /*f5b0*/  LDL.LU.64 R16, [R1+0xcd8] ;  /* 0x000cd80001107983 */ /* 0x000eb60000300a00 */
[----:B------:R-:W-:Y:S07]  /*f5c0*/  @!UPT UIADD3 URZ, URZ, URZ, URZ ;  /* 0x0000003f3f3ff290 */ /* 0x000fee000fffe03f */
        /* <DEDUP_REMOVED lines=10> */
[----:B0-----:R-:W2:Y:S02]  /*f670*/  LDL.LU.64 R22, [R1+0xcb8] ;  /* 0x000cb80001167983 */ /* 0x001ea40000300a00 */
[C---:B--2---:R-:W-:Y:S02]  /*f680*/  HMMA.16816.F32.BF16 R20, R8.reuse, R22, R16 ;  /* 0x000000160814723c */ /* 0x044fe40000041810 */
[----:B------:R-:W4:Y:S11]  /*f690*/  LDL.LU.64 R18, [R1+0xcb0] ;  /* 0x000cb00001127983 */ /* 0x000f360000300a00 */
[----:B------:R-:W-:Y:S10]  /*f6a0*/  @!UPT UIADD3 URZ, URZ, URZ, URZ ;  /* 0x0000003f3f3ff290 */ /* 0x000ff4000fffe03f */
[----:B------:R-:W-:Y:S04]  /*f6b0*/  STL.64 [R1+0x290], R20 ;  /* 0x0002901401007387 */ /* 0x000fe80000100a00 */
[----:B------:R0:W-:Y:S04]  /*f6c0*/  STL.64 [R1+0x298], R22 ;  /* 0x0002981601007387 */ /* 0x0001e80000100a00 */
[----:B0-----:R-:W3:Y:S02]  /*f6d0*/  LDL.LU.64 R22, [R1+0xca8] ;  /* 0x000ca80001167983 */ /* 0x001ee40000300a00 */
[----:B---3--:R-:W-:Y:S01]  /*f6e0*/  HMMA.16816.F32.BF16 R12, R8, R22, R12 ;  /* 0x00000016080c723c */ /* 0x008fe2000004180c */
[----:B------:R-:W-:Y:S11]  /*f6f0*/  IMAD.MOV.U32 R2, RZ, RZ, R23 ;  /* 0x000000ffff027224 */ /* 0x000ff600078e0017 */
[----:B------:R-:W-:Y:S11]  /*f700*/  @!UPT UIADD3 URZ, URZ, URZ, URZ ;  /* 0x0000003f3f3ff290 */ /* 0x000ff6000fffe03f */
[----:B------:R0:W-:Y:S04]  /*f710*/  STL.64 [R1+0x280], R12 ;  /* 0x0002800c01007387 */ /* 0x0001e80000100a00 */
[----:B------:R-:W-:Y:S04]  /*f720*/  STL.64 [R1+0x288], R14 ;  /* 0x0002880e01007387 */ /* 0x000fe80000100a00 */
[----:B------:R-:W2:Y:S01]  /*f730*/  LDL.LU R20, [R1+0x190] ;  /* 0x0001900001147983 */ /* 0x000ea20000300800 */
[----:B0-----:R-:W-:-:S03]  /*f740*/  IMAD.MOV.U32 R12, RZ, RZ, R22 ;  /* 0x000000ffff0c7224 */ /* 0x001fc600078e0016 */
[----:B------:R-:W2:Y:S04]  /*f750*/  LDL.LU R21, [R1+0x194] ;  /* 0x0001940001157983 */ /* 0x000ea80000300800 */
[----:B------:R-:W3:Y:S04]  /*f760*/  LDL.LU R22, [R1+0x198] ;  /* 0x0001980001167983 */ /* 0x000ee80000300800 */
[----:B------:R-:W3:Y:S01]  /*f770*/  LDL.LU R23, [R1+0x19c] ;  /* 0x00019c0001177983 */ /* 0x000ee20000300800 */
[C---:B----4-:R-:W-:Y:S03]  /*f780*/  HMMA.16816.F32.BF16 R16, R8.reuse, R18, R4 ;  /* 0x000000120810723c */ /* 0x050fe60000041804 */
[----:B---3--:R0:W-:Y:S04]  /*f790*/  STL.64 [R1+0xc68], R22 ;  /* 0x000c681601007387 */ /* 0x0081e80000100a00 */
[----:B--2---:R-:W-:Y:S04]  /*f7a0*/  STL.64 [R1+0xc60], R20 ;  /* 0x000c601401007387 */ /* 0x004fe80000100a00 */
[----:B0-----:R-:W2:Y:S04]  /*f7b0*/  LDL.LU.64 R22, [R1+0x58] ;  /* 0x0000580001167983 */ /* 0x001ea80000300a00 */
[----:B------:R0:W-:Y:S04]  /*f7c0*/  STL [R1+0xc38], R12 ;  /* 0x000c380c01007387 */ /* 0x0001e80000100800 */
[----:B0-----:R-:W3:Y:S04]  /*f7d0*/  LDL.LU R12, [R1+0x1c0] ;  /* 0x0001c000010c7983 */ /* 0x001ee80000300800 */
[----:B------:R-:W3:Y:S04]  /*f7e0*/  LDL.LU R13, [R1+0x1c4] ;  /* 0x0001c400010d7983 */ /* 0x000ee80000300800 */
[----:B------:R-:W3:Y:S04]  /*f7f0*/  LDL.LU R14, [R1+0x1c8] ;  /* 0x0001c800010e7983 */ /* 0x000ee80000300800 */
[----:B------:R-:W3:Y:S04]  /*f800*/  LDL.LU R15, [R1+0x1cc] ;  /* 0x0001cc00010f7983 */ /* 0x000ee80000300800 */
[----:B------:R-:W4:Y:S04]  /*f810*/  LDL.LU.64 R6, [R1+0xca0] ;  /* 0x000ca00001067983 */ /* 0x000f280000300a00 */
[----:B------:R-:W-:Y:S04]  /*f820*/  STL.64 [R1+0x270], R16 ;  /* 0x0002701001007387 */ /* 0x000fe80000100a00 */
[----:B------:R0:W-:Y:S04]  /*f830*/  STL.64 [R1+0x278], R18 ;  /* 0x0002781201007387 */ /* 0x0001e80000100a00 */
[----:B0-----:R-:W4:Y:S04]  /*f840*/  LDL.LU.64 R18, [R1+0xc98] ;  /* 0x000c980001127983 */ /* 0x001f280000300a00 */
[----:B------:R-:W4:Y:S01]  /*f850*/  LDL.LU.64 R16, [R1+0xc90] ;  /* 0x000c900001107983 */ /* 0x000f220000300a00 */
[C---:B---3--:R-:W-:Y:S08]  /*f860*/  HMMA.16816.F32.BF16 R12, R8.reuse, R26, R12 ;  /* 0x0000001a080c723c */ /* 0x048ff0000004180c */
[----:B----4-:R-:W-:Y:S01]  /*f870*/  HMMA.16816.F32.BF16 R4, R8, R6, R16 ;  /* 0x000000060804723c */ /* 0x010fe20000041810 */
[----:B------:R-:W3:Y:S11]  /*f880*/  LDL.LU.64 R18, [R1+0xc88] ;  /* 0x000c880001127983 */ /* 0x000ef60000300a00 */
[----:B------:R-:W-:Y:S11]  /*f890*/  @!UPT UIADD3 URZ, URZ, URZ, URZ ;  /* 0x0000003f3f3ff290 */ /* 0x000ff6000fffe03f */
[----:B------:R-:W-:Y:S04]  /*f8a0*/  STL.64 [R1+0x260], R4 ;  /* 0x0002600401007387 */ /* 0x000fe80000100a00 */
[----:B------:R0:W-:Y:S04]  /*f8b0*/  STL.64 [R1+0x268], R6 ;  /* 0x0002680601007387 */ /* 0x0001e80000100a00 */
[----:B0-----:R-:W2:Y:S04]  /*f8c0*/  LDL.LU.64 R6, [R1+0xc80] ;  /* 0x000c800001067983 */ /* 0x001ea80000300a00 */
[----:B------:R-:W2:Y:S04]  /*f8d0*/  LDL.LU.64 R4, [R1+0xc78] ;  /* 0x000c780001047983 */ /* 0x000ea80000300a00 */
[----:B------:R-:W4:Y:S04]  /*f8e0*/  LDL.LU.64 R10, [R1+0x68] ;  /* 0x00006800010a7983 */ /* 0x000f280000300a00 */
[----:B------:R-:W-:Y:S04]  /*f8f0*/  STL.64 [R1+0x1c0], R12 ;  /* 0x0001c00c01007387 */ /* 0x000fe80000100a00 */
[----:B------:R0:W-:Y:S04]  /*f900*/  STL.64 [R1+0x1c8], R14 ;  /* 0x0001c80e01007387 */ /* 0x0001e80000100a00 */
[----:B0-----:R-:W2:Y:S04]  /*f910*/  LDL.LU.64 R14, [R1+0x38] ;  /* 0x00003800010e7983 */ /* 0x001ea80000300a00 */
[----:B--2---:R0:W-:Y:S04]  /*f920*/  STL.64 [R1+0xc48], R14 ;  /* 0x000c480e01007387 */ /* 0x0041e80000100a00 */
[----:B0-----:R-:W2:Y:S04]  /*f930*/  LDL.LU.64 R14, [R1+0x48] ;  /* 0x00004800010e7983 */ /* 0x001ea80000300a00 */
[----:B--2---:R0:W-:Y:S04]  /*f940*/  STL.64 [R1+0xc70], R14 ;  /* 0x000c700e01007387 */ /* 0x0041e80000100a00 */
[----:B------:R-:W2:Y:S04]  /*f950*/  LDL.LU R12, [R1+0x1a0] ;  /* 0x0001a000010c7983 */ /* 0x000ea80000300800 */
[----:B------:R-:W2:Y:S04]  /*f960*/  LDL.LU R13, [R1+0x1a4] ;  /* 0x0001a400010d7983 */ /* 0x000ea80000300800 */
[----:B0-----:R-:W2:Y:S04]  /*f970*/  LDL.LU R14, [R1+0x1a8] ;  /* 0x0001a800010e7983 */ /* 0x001ea80000300800 */
[----:B------:R-:W2:Y:S04]  /*f980*/  LDL.LU R15, [R1+0x1ac] ;  /* 0x0001ac00010f7983 */ /* 0x000ea80000300800 */
[----:B------:R0:W-:Y:S04]  /*f990*/  STL.64 [R1+0xc00], R26 ;  /* 0x000c001a01007387 */ /* 0x0001e80000100a00 */
[----:B------:R-:W-:Y:S04]  /*f9a0*/  STL.64 [R1+0xbf8], R24 ;  /* 0x000bf81801007387 */ /* 0x000fe80000100a00 */
[----:B0-----:R-:W2:Y:S04]  /*f9b0*/  LDL.LU.64 R26, [R1+0x8] ;  /* 0x00000800011a7983 */ /* 0x001ea80000300a00 */
[----:B--2---:R0:W-:Y:S04]  /*f9c0*/  STL.64 [R1+0xc18], R26 ;  /* 0x000c181a01007387 */ /* 0x0041e80000100a00 */
[----:B0-----:R-:W2:Y:S04]  /*f9d0*/  LDL.LU.64 R26, [R1+0x18] ;  /* 0x00001800011a7983 */ /* 0x001ea80000300a00 */
[----:B--2---:R0:W-:Y:S04]  /*f9e0*/  STL.64 [R1+0xc30], R26 ;  /* 0x000c301a01007387 */ /* 0x0041e80000100a00 */
[----:B------:R-:W2:Y:S04]  /*f9f0*/  LDL.LU R24, [R1+0x1b0] ;  /* 0x0001b00001187983 */ /* 0x000ea80000300800 */
[----:B------:R-:W2:Y:S04]  /*fa00*/  LDL.LU R25, [R1+0x1b4] ;  /* 0x0001b40001197983 */ /* 0x000ea80000300800 */
[----:B0-----:R-:W2:Y:S04]  /*fa10*/  LDL.LU R26, [R1+0x1b8] ;  /* 0x0001b800011a7983 */ /* 0x001ea80000300800 */
[----:B------:R-:W2:Y:S01]  /*fa20*/  LDL.LU R27, [R1+0x1bc] ;  /* 0x0001bc00011b7983 */ /* 0x000ea20000300800 */
[----:B------:R-:W-:Y:S01]  /*fa30*/  HMMA.16816.F32.BF16 R12, R4, R22, R12 ;  /* 0x00000016040c723c */ /* 0x000fe2000004180c */
[----:B----4-:R-:W-:-:S02]  /*fa40*/  IMAD.MOV.U32 R17, RZ, RZ, R11 ;  /* 0x000000ffff117224 */ /* 0x010fc400078e000b */
[----:B------:R-:W-:Y:S02]  /*fa50*/  IMAD.MOV.U32 R3, RZ, RZ, R10 ;  /* 0x000000ffff037224 */ /* 0x000fe400078e000a */
[----:B------:R-:W-:Y:S02]  /*fa60*/  IMAD.MOV.U32 R28, RZ, RZ, R22 ;  /* 0x000000ffff1c7224 */ /* 0x000fe400078e0016 */
[----:B------:R-:W-:Y:S01]  /*fa70*/  IMAD.MOV.U32 R0, RZ, RZ, R23 ;  /* 0x000000ffff007224 */ /* 0x000fe200078e0017 */
[----:B--2---:R-:W-:Y:S11]  /*fa80*/  HMMA.16816.F32.BF16 R24, R4, R10, R24 ;  /* 0x0000000a0418723c */ /* 0x004ff60000041818 */
[----:B------:R-:W-:Y:S11]  /*fa90*/  @!UPT UIADD3 URZ, URZ, URZ, URZ ;  /* 0x0000003f3f3ff290 */ /* 0x000ff6000fffe03f */
[----:B------:R-:W-:Y:S01]  /*faa0*/  @!UPT UIADD3 URZ, URZ, URZ, URZ ;  /* 0x0000003f3f3ff290 */ /* 0x000fe2000fffe03f */
[----:B------:R-:W-:Y:S04]  /*fab0*/  STL.64 [R1+0x1b0], R24 ;  /* 0x0001b01801007387 */ /* 0x000fe80000100a00 */
[----:B------:R-:W-:Y:S04]  /*fac0*/  STL.64 [R1+0x1b8], R26 ;  /* 0x0001b81a01007387 */ /* 0x000fe80000100a00 */
[----:B---3--:R-:W-:Y:S04]  /*fad0*/  STL.64 [R1+0xc40], R18 ;  /* 0x000c401201007387 */ /* 0x008fe80000100a00 */
[----:B------:R0:W-:Y:S04]  /*fae0*/  STL [R1+0xc3c], R17 ;  /* 0x000c3c1101007387 */ /* 0x0001e80000100800 */
[----:B------:R-:W2:Y:S01]  /*faf0*/  LDL.LU R16, [R1+0x180] ;  /* 0x0001800001107983 */ /* 0x000ea20000300800 */
[----:B------:R-:W-:-:S03]  /*fb00*/  IMAD.MOV.U32 R10, RZ, RZ, R26 ;  /* 0x000000ffff0a7224 */ /* 0x000fc600078e001a */
[----:B0-----:R-:W2:Y:S04]  /*fb10*/  LDL.LU R17, [R1+0x184] ;  /* 0x0001840001117983 */ /* 0x001ea80000300800 */
[----:B------:R-:W2:Y:S01]  /*fb20*/  LDL.LU R18, [R1+0x188] ;  /* 0x0001880001127983 */ /* 0x000ea20000300800 */
[----:B------:R-:W-:-:S03]  /*fb30*/  IMAD.MOV.U32 R11, RZ, RZ, R27 ;  /* 0x000000ffff0b7224 */ /* 0x000fc600078e001b */
[----:B------:R-:W2:Y:S04]  /*fb40*/  LDL.LU R19, [R1+0x18c] ;  /* 0x00018c0001137983 */ /* 0x000ea80000300800 */
[----:B------:R-:W3:Y:S04]  /*fb50*/  LDL.LU R24, [R1+0x170] ;  /* 0x0001700001187983 */ /* 0x000ee80000300800 */
[----:B------:R-:W3:Y:S04]  /*fb60*/  LDL.LU R25, [R1+0x174] ;  /* 0x0001740001197983 */ /* 0x000ee80000300800 */
[----:B------:R-:W3:Y:S04]  /*fb70*/  LDL.LU R26, [R1+0x178] ;  /* 0x00017800011a7983 */ /* 0x000ee80000300800 */
[----:B------:R-:W3:Y:S04]  /*fb80*/  LDL.LU R27, [R1+0x17c] ;  /* 0x00017c00011b7983 */ /* 0x000ee80000300800 */
[----:B------:R-:W-:Y:S04]  /*fb90*/  STL.64 [R1+0x1a0], R12 ;  /* 0x0001a00c01007387 */ /* 0x000fe80000100a00 */
[----:B------:R0:W-:Y:S04]  /*fba0*/  STL.64 [R1+0x1a8], R14 ;  /* 0x0001a80e01007387 */ /* 0x0001e80000100a00 */
[----:B0-----:R-:W4:Y:S04]  /*fbb0*/  LDL.LU.64 R14, [R1+0xc70] ;  /* 0x000c7000010e7983 */ /* 0x001f280000300a00 */
[----:B------:R-:W4:Y:S04]  /*fbc0*/  LDL.LU.64 R22, [R1+0xc68] ;  /* 0x000c680001167983 */ /* 0x000f280000300a00 */
[----:B------:R-:W4:Y:S02]  /*fbd0*/  LDL.LU.64 R20, [R1+0xc60] ;  /* 0x000c600001147983 */ /* 0x000f240000300a00 */
[----:B----4-:R-:W-:Y:S11]  /*fbe0*/  HMMA.16816.F32.BF16 R20, R4, R14, R20 ;  /* 0x0000000e0414723c */ /* 0x010ff60000041814 */
[----:B------:R-:W-:Y:S11]  /*fbf0*/  @!UPT UIADD3 URZ, URZ, URZ, URZ ;  /* 0x0000003f3f3ff290 */ /* 0x000ff6000fffe03f */
[----:B------:R-:W-:Y:S01]  /*fc00*/  @!UPT UIADD3 URZ, URZ, URZ, URZ ;  /* 0x0000003f3f3ff290 */ /* 0x000fe2000fffe03f */
[----:B------:R-:W-:Y:S04]  /*fc10*/  STL.64 [R1+0x190], R20 ;  /* 0x0001901401007387 */ /* 0x000fe80000100a00 */
[----:B------:R0:W-:Y:S04]  /*fc20*/  STL.64 [R1+0x198], R22 ;  /* 0x0001981601007387 */ /* 0x0001e80000100a00 */
[----:B0-----:R-:W4:Y:S04]  /*fc30*/  LDL.LU R22, [R1+0xc58] ;  /* 0x000c580001167983 */ /* 0x001f280000300800 */
[----:B------:R-:W2:Y:S01]  /*fc40*/  LDL.LU.64 R20, [R1+0xc50] ;  /* 0x000c500001147983 */ /* 0x000ea20000300a00 */
[----:B------:R-:W-:-:S02]  /*fc50*/  IMAD.MOV.U32 R23, RZ, RZ, R14 ;  /* 0x000000ffff177224 */ /* 0x000fc400078e000e */
[----:B------:R-:W-:Y:S02]  /*fc60*/  IMAD.MOV.U32 R29, RZ, RZ, R15 ;  /* 0x000000ffff1d7224 */ /* 0x000fe400078e000f */
[----:B------:R-:W3:Y:S04]  /*fc70*/  LDL.LU.64 R14, [R1+0xc48] ;  /* 0x000c4800010e7983 */ /* 0x000ee80000300a00 */
        /* <DEDUP_REMOVED lines=11> */
[----:B------:R-:W3:Y:S04]  /*fd30*/  LDL.LU R22, [R1+0x158] ;  /* 0x0001580001167983 */ /* 0x000ee80000300800 */
[----:B------:R-:W3:Y:S04]  /*fd40*/  LDL.LU R23, [R1+0x15c] ;  /* 0x00015c0001177983 */ /* 0x000ee80000300800 */
[----:B---3--:R-:W-:Y:S04]  /*fd50*/  STL.64 [R1+0xc28], R22 ;  /* 0x000c281601007387 */ /* 0x008fe80000100a00 */
        /* <DEDUP_REMOVED lines=8> */
[----:B------:R-:W4:Y:S04]  /*fde0*/  LDL.LU R17, [R1+0xc3c] ;  /* 0x000c3c0001117983 */ /* 0x000f280000300800 */
[----:B------:R-:W2:Y:S04]  /*fdf0*/  LDL.LU R12, [R1+0xc38] ;  /* 0x000c3800010c7983 */ /* 0x000ea80000300800 */
[----:B------:R-:W3:Y:S04]  /*fe00*/  LDL.LU.64 R8, [R1+0x498] ;  /* 0x0004980001087983 */ /* 0x000ee80000300a00 */
[----:B------:R0:W-:Y:S02]  /*fe10*/  STL.64 [R1+0xb50], R10 ;  /* 0x000b500a01007387 */ /* 0x0001e40000100a00 */
[----:B0-----:R-:W-:-:S02]  /*fe20*/  IMAD.MOV.U32 R11, RZ, RZ, R2 ;  /* 0x000000ffff0b7224 */ /* 0x001fc400078e0002 */
[----:B--2---:R-:W-:-:S07]  /*fe30*/  IMAD.MOV.U32 R10, RZ, RZ, R12 ;  /* 0x000000ffff0a7224 */ /* 0x004fce00078e000c */
[C---:B------:R-:W-:Y:S01]  /*fe40*/  HMMA.16816.F32.BF16 R24, R4.reuse, R10, R24 ;  /* 0x0000000a0418723c */ /* 0x040fe20000041818 */
[----:B---3--:R-:W-:Y:S11]  /*fe50*/  STL.64 [R1+0xb48], R8 ;  /* 0x000b480801007387 */ /* 0x008ff60000100a00 */
[----:B------:R-:W-:Y:S11]  /*fe60*/  @!UPT UIADD3 URZ, URZ, URZ, URZ ;  /* 0x0000003f3f3ff290 */ /* 0x000ff6000fffe03f */
[----:B------:R-:W-:Y:S04]  /*fe70*/  STL.64 [R1+0x170], R24 ;  /* 0x0001701801007387 */ /* 0x000fe80000100a00 */
[----:B------:R0:W-:Y:S04]  /*fe80*/  STL.64 [R1+0x178], R26 ;  /* 0x0001781a01007387 */ /* 0x0001e80000100a00 */
[----:B0-----:R-:W2:Y:S01]  /*fe90*/  LDL.LU.64 R26, [R1+0xc30] ;  /* 0x000c3000011a7983 */ /* 0x001ea20000300a00 */
[----:B------:R-:W-:Y:S01]  /*fea0*/  IMAD.MOV.U32 R16, RZ, RZ, R14 ;  /* 0x000000ffff107224 */ /* 0x000fe200078e000e */
        /* <DEDUP_REMOVED lines=17> */
[----:B------:R-:W2:Y:S04]  /*ffc0*/  LDL.LU.64 R26, [R1+0xc00] ;  /* 0x000c0000011a7983 */ /* 0x000ea80000300a00 */
[----:B------:R-:W3:Y:S01]  /*ffd0*/  LDL.LU.64 R24, [R1+0xbf8] ;  /* 0x000bf80001187983 */ /* 0x000ee20000300a00 */
[----:B--2---:R-:W-:Y:S03]  /*ffe0*/  HMMA.16816.F32.BF16 R4, R4, R26, R20 ;  /* 0x0000001a0404723c */ /* 0x004fe60000041814 */
[----:B------:R-:W2:Y:S04]  /*fff0*/  LDL.LU.64 R22, [R1+0xbf0] ;  /* 0x000bf00001167983 */ /* 0x000ea80000300a00 */
[----:B------:R-:W2:Y:S11]  /*10000*/  LDL.LU.64 R20, [R1+0xbe8] ;  /* 0x000be80001147983 */ /* 0x000eb60000300a00 */
[----:B------:R-:W-:Y:S05]  /*10010*/  @!UPT UIADD3 URZ, URZ, URZ, URZ ;  /* 0x0000003f3f3ff290 */ /* 0x000fea000fffe03f */
[----:B------:R0:W-:Y:S04]  /*10020*/  STL.64 [R1+0xc0], R4 ;  /* 0x0000c00401007387 */ /* 0x0001e80000100a00 */
[----:B------:R1:W-:Y:S04]  /*10030*/  STL.64 [R1+0xc8], R6 ;  /* 0x0000c80601007387 */ /* 0x0003e80000100a00 */
[----:B0-----:R-:W2:Y:S04]  /*10040*/  LDL.LU.64 R4, [R1+0x478] ;  /* 0x0004780001047983 */ /* 0x001ea80000300a00 */
[----:B-1----:R-:W2:Y:S04]  /*10050*/  LDL.LU.64 R6, [R1+0x480] ;  /* 0x0004800001067983 */ /* 0x002ea80000300a00 */
[----:B--2---:R0:W-:Y:S04]  /*10060*/  STL.64 [R1+0xb90], R6 ;  /* 0x000b900601007387 */ /* 0x0041e80000100a00 */
[----:B------:R-:W-:Y:S01]  /*10070*/  STL.64 [R1+0xb88], R4 ;  /* 0x000b880401007387 */ /* 0x000fe20000100a00 */
[----:B0-----:R-:W-:-:S02]  /*10080*/  IMAD.MOV.U32 R6, RZ, RZ, R23 ;  /* 0x000000ffff067224 */ /* 0x001fc400078e0017 */
[----:B------:R-:W-:Y:S01]  /*10090*/  IMAD.MOV.U32 R7, RZ, RZ, R29 ;  /* 0x000000ffff077224 */ /* 0x000fe200078e001d */
[----:B------:R-:W2:Y:S04]  /*100a0*/  LDL.LU R23, [R1+0xbe0] ;  /* 0x000be00001177983 */ /* 0x000ea80000300800 */
[----:B------:R0:W5:Y:S04]  /*100b0*/  LDL.LU R29, [R1+0xbdc] ;  /* 0x000bdc00011d7983 */ /* 0x0001680000300800 */
[----:B------:R1:W-:Y:S02]  /*100c0*/  STL.64 [R1+0xba0], R6 ;  /* 0x000ba00601007387 */ /* 0x0003e40000100a00 */
[----:B-1----:R-:W-:-:S02]  /*100d0*/  IMAD.MOV.U32 R6, RZ, RZ, R28 ;  /* 0x000000ffff067224 */ /* 0x002fc400078e001c */
[----:B------:R-:W-:Y:S01]  /*100e0*/  IMAD.MOV.U32 R7, RZ, RZ, R0 ;  /* 0x000000ffff077224 */ /* 0x000fe200078e0000 */
[----:B------:R-:W2:Y:S04]  /*100f0*/  LDL.LU R28, [R1+0xbd8] ;  /* 0x000bd800011c7983 */ /* 0x000ea80000300800 */
[----:B------:R-:W2:Y:S04]  /*10100*/  LDL.LU R0, [R1+0xbd4] ;  /* 0x000bd40001007983 */ /* 0x000ea80000300800 */
[----:B------:R1:W-:Y:S02]  /*10110*/  STL.64 [R1+0xbb8], R6 ;  /* 0x000bb80601007387 */ /* 0x0003e40000100a00 */
[----:B-1----:R-:W-:-:S02]  /*10120*/  IMAD.MOV.U32 R6, RZ, RZ, R3 ;  /* 0x000000ffff067224 */ /* 0x002fc400078e0003 */
[----:B------:R-:W2:Y:S04]  /*10130*/  LDL.LU R3, [R1+0xbd0] ;  /* 0x000bd00001037983 */ /* 0x000ea80000300800 */
[----:B------:R-:W2:Y:S04]  /*10140*/  LDL.LU.64 R8, [R1+0x490] ;  /* 0x0004900001087983 */ /* 0x000ea80000300a00 */
[----:B------:R1:W-:Y:S02]  /*10150*/  STL.64 [R1+0xb78], R10 ;  /* 0x000b780a01007387 */ /* 0x0003e40000100a00 */
[----:B-1----:R-:W-:-:S02]  /*10160*/  IMAD.MOV.U32 R10, RZ, RZ, R16 ;  /* 0x000000ffff0a7224 */ /* 0x002fc400078e0010 */
[----:B------:R-:W-:Y:S01]  /*10170*/  IMAD.MOV.U32 R11, RZ, RZ, R15 ;  /* 0x000000ffff0b7224 */ /* 0x000fe200078e000f */
[----:B--2---:R1:W-:Y:S04]  /*10180*/  STL.64 [R1+0xb70], R8 ;  /* 0x000b700801007387 */ /* 0x0043e80000100a00 */
[----:B------:R2:W-:Y:S04]  /*10190*/  STL.64 [R1+0xb98], R10 ;  /* 0x000b980a01007387 */ /* 0x0005e80000100a00 */
[----:B-1----:R-:W3:Y:S04]  /*101a0*/  LDL.LU R8, [R1+0x90] ;  /* 0x0000900001087983 */ /* 0x002ee80000300800 */
[----:B------:R-:W3:Y:S04]  /*101b0*/  LDL.LU R9, [R1+0x94] ;  /* 0x0000940001097983 */ /* 0x000ee80000300800 */
[----:B--2---:R-:W2:Y:S04]  /*101c0*/  LDL.LU R10, [R1+0x98] ;  /* 0x00009800010a7983 */ /* 0x004ea80000300800 */
[----:B------:R-:W2:Y:S04]  /*101d0*/  LDL.LU R11, [R1+0x9c] ;  /* 0x00009c00010b7983 */ /* 0x000ea80000300800 */
[----:B--2---:R-:W-:Y:S04]  /*101e0*/  STL.64 [R1+0xbb0], R10 ;  /* 0x000bb00a01007387 */ /* 0x004fe80000100a00 */
[----:B---3--:R1:W-:Y:S04]  /*101f0*/  STL.64 [R1+0xba8], R8 ;  /* 0x000ba80801007387 */ /* 0x0083e80000100a00 */
[----:B-1----:R-:W2:Y:S04]  /*10200*/  LDL.LU R8, [R1+0xa0] ;  /* 0x0000a00001087983 */ /* 0x002ea80000300800 */
[----:B------:R-:W2:Y:S04]  /*10210*/  LDL.LU R9, [R1+0xa4] ;  /* 0x0000a40001097983 */ /* 0x000ea80000300800 */
[----:B------:R-:W3:Y:S04]  /*10220*/  LDL.LU R10, [R1+0xa8] ;  /* 0x0000a800010a7983 */ /* 0x000ee80000300800 */
[----:B------:R-:W3:Y:S01]  /*10230*/  LDL.LU R11, [R1+0xac] ;  /* 0x0000ac00010b7983 */ /* 0x000ee20000300800 */
[----:B----4-:R-:W-:-:S03]  /*10240*/  IMAD.MOV.U32 R7, RZ, RZ, R17 ;  /* 0x000000ffff077224 */ /* 0x010fc600078e0011 */
[----:B---3--:R-:W-:Y:S04]  /*10250*/  STL.64 [R1+0xbc8], R10 ;  /* 0x000bc80a01007387 */ /* 0x008fe80000100a00 */
[----:B--2---:R1:W-:Y:S04]  /*10260*/  STL.64 [R1+0xbc0], R8 ;  /* 0x000bc00801007387 */ /* 0x0043e80000100a00 */
[----:B-1----:R-:W2:Y:S04]  /*10270*/  LDL.LU R8, [R1+0xb0] ;  /* 0x0000b00001087983 */ /* 0x002ea80000300800 */
[----:B------:R-:W2:Y:S04]  /*10280*/  LDL.LU R9, [R1+0xb4] ;  /* 0x0000b40001097983 */ /* 0x000ea80000300800 */
[----:B------:R-:W2:Y:S04]  /*10290*/  LDL.LU R10, [R1+0xb8] ;  /* 0x0000b800010a7983 */ /* 0x000ea80000300800 */
[----:B------:R-:W2:Y:S04]  /*102a0*/  LDL.LU R11, [R1+0xbc] ;  /* 0x0000bc00010b7983 */ /* 0x000ea80000300800 */
[----:B------:R-:W3:Y:S04]  /*102b0*/  LDL.LU.64 R16, [R1+0x4b0] ;  /* 0x0004b00001107983 */ /* 0x000ee80000300a00 */
[----:B------:R1:W-:Y:S02]  /*102c0*/  STL.64 [R1+0xb30], R18 ;  /* 0x000b301201007387 */ /* 0x0003e40000100a00 */
[----:B-1----:R-:W-:-:S02]  /*102d0*/  IMAD.MOV.U32 R18, RZ, RZ, R14 ;  /* 0x000000ffff127224 */ /* 0x002fc400078e000e */
[----:B---3--:R-:W-:Y:S04]  /*102e0*/  STL.64 [R1+0xb28], R16 ;  /* 0x000b281001007387 */ /* 0x008fe80000100a00 */
[----:B------:R-:W3:Y:S04]  /*102f0*/  LDL.LU.64 R14, [R1+0x4a0] ;  /* 0x0004a000010e7983 */ /* 0x000ee80000300a00 */
[----:B------:R1:W-:Y:S04]  /*10300*/  STL.64 [R1+0xaf8], R26 ;  /* 0x000af81a01007387 */ /* 0x0003e80000100a00 */
[----:B-1----:R-:W4:Y:S01]  /*10310*/  LDL.LU.64 R26, [R1+0x488] ;  /* 0x00048800011a7983 */ /* 0x002f220000300a00 */
[----:B--2---:R-:W-:Y:S03]  /*10320*/  HMMA.16816.F32.BF16 R4, R20, R6, R8 ;  /* 0x000000061404723c */ /* 0x004fe60000041808 */
[----:B------:R1:W-:Y:S04]  /*10330*/  STL.64 [R1+0xaf0], R24 ;  /* 0x000af01801007387 */ /* 0x0003e80000100a00 */
[----:B----4-:R2:W-:Y:S04]  /*10340*/  STL.64 [R1+0xb80], R26 ;  /* 0x000b801a01007387 */ /* 0x0105e80000100a00 */
[----:B-1----:R-:W4:Y:S04]  /*10350*/  LDL.LU R24, [R1+0x140] ;  /* 0x0001400001187983 */ /* 0x002f280000300800 */
[----:B------:R-:W4:Y:S04]  /*10360*/  LDL.LU R25, [R1+0x144] ;  /* 0x0001440001197983 */ /* 0x000f280000300800 */
[----:B--2---:R-:W4:Y:S04]  /*10370*/  LDL.LU R26, [R1+0x148] ;  /* 0x00014800011a7983 */ /* 0x004f280000300800 */
[----:B------:R-:W4:Y:S04]  /*10380*/  LDL.LU R27, [R1+0x14c] ;  /* 0x00014c00011b7983 */ /* 0x000f280000300800 */
[----:B------:R-:W2:Y:S04]  /*10390*/  LDL.LU.64 R10, [R1+0xbc8] ;  /* 0x000bc800010a7983 */ /* 0x000ea80000300a00 */
[----:B------:R-:W2:Y:S04]  /*103a0*/  LDL.LU.64 R8, [R1+0xbc0] ;  /* 0x000bc00001087983 */ /* 0x000ea80000300a00 */
[----:B------:R-:W-:Y:S04]  /*103b0*/  STL.64 [R1+0xb0], R4 ;  /* 0x0000b00401007387 */ /* 0x000fe80000100a00 */
[----:B------:R1:W-:Y:S04]  /*103c0*/  STL.64 [R1+0xb8], R6 ;  /* 0x0000b80601007387 */ /* 0x0003e80000100a00 */
[----:B-1----:R-:W2:Y:S04]  /*103d0*/  LDL.LU.64 R6, [R1+0xbb8] ;  /* 0x000bb80001067983 */ /* 0x002ea80000300a00 */
[----:B------:R-:W3:Y:S01]  /*103e0*/  LDL.LU.64 R16, [R1+0x4a8] ;  /* 0x0004a80001107983 */ /* 0x000ee20000300a00 */
[----:B------:R-:W-:-:S05]  /*103f0*/  IMAD.MOV.U32 R19, RZ, RZ, R13 ;  /* 0x000000ffff137224 */ /* 0x000fca00078e000d */
[----:B------:R-:W-:Y:S01]  /*10400*/  STL.64 [R1+0xb60], R18 ;  /* 0x000b601201007387 */ /* 0x000fe20000100a00 */
[C---:B--2---:R-:W-:Y:S03]  /*10410*/  HMMA.16816.F32.BF16 R4, R20.reuse, R6, R8 ;  /* 0x000000061404723c */ /* 0x044fe60000041808 */
[----:B---3--:R1:W-:Y:S04]  /*10420*/  STL.64 [R1+0xb58], R16 ;  /* 0x000b581001007387 */ /* 0x0083e80000100a00 */
[----:B-1----:R-:W2:Y:S04]  /*10430*/  LDL.LU R16, [R1+0x80] ;  /* 0x0000800001107983 */ /* 0x002ea80000300800 */
[----:B------:R-:W2:Y:S04]  /*10440*/  LDL.LU R17, [R1+0x84] ;  /* 0x0000840001117983 */ /* 0x000ea80000300800 */
[----:B------:R-:W2:Y:S04]  /*10450*/  LDL.LU R18, [R1+0x88] ;  /* 0x0000880001127983 */ /* 0x000ea80000300800 */
[----:B------:R-:W2:Y:S04]  /*10460*/  LDL.LU R19, [R1+0x8c] ;  /* 0x00008c0001137983 */ /* 0x000ea80000300800 */
[----:B------:R-:W3:Y:S04]  /*10470*/  LDL.LU.64 R10, [R1+0xbb0] ;  /* 0x000bb000010a7983 */ /* 0x000ee80000300a00 */
[----:B------:R-:W3:Y:S04]  /*10480*/  LDL.LU.64 R8, [R1+0xba8] ;  /* 0x000ba80001087983 */ /* 0x000ee80000300a00 */
[----:B------:R-:W-:Y:S04]  /*10490*/  STL.64 [R1+0xa0], R4 ;  /* 0x0000a00401007387 */ /* 0x000fe80000100a00 */
[----:B------:R1:W-:Y:S04]  /*104a0*/  STL.64 [R1+0xa8], R6 ;  /* 0x0000a80601007387 */ /* 0x0003e80000100a00 */
[----:B-1----:R-:W3:Y:S02]  /*104b0*/  LDL.LU.64 R6, [R1+0xba0] ;  /* 0x000ba00001067983 */ /* 0x002ee40000300a00 */
[C---:B---3--:R-:W-:Y:S02]  /*104c0*/  HMMA.16816.F32.BF16 R4, R20.reuse, R6, R8 ;  /* 0x000000061404723c */ /* 0x048fe40000041808 */
[----:B------:R-:W4:Y:S11]  /*104d0*/  LDL.LU.64 R10, [R1+0xb98] ;  /* 0x000b9800010a7983 */ /* 0x000f360000300a00 */
[----:B------:R-:W-:Y:S10]  /*104e0*/  @!UPT UIADD3 URZ, URZ, URZ, URZ ;  /* 0x0000003f3f3ff290 */ /* 0x000ff4000fffe03f */
[----:B------:R-:W-:Y:S04]  /*104f0*/  STL.64 [R1+0x90], R4 ;  /* 0x0000900401007387 */ /* 0x000fe80000100a00 */
[----:B------:R1:W-:Y:S04]  /*10500*/  STL.64 [R1+0x98], R6 ;  /* 0x0000980601007387 */ /* 0x0003e80000100a00 */
[----:B-1----:R-:W3:Y:S04]  /*10510*/  LDL.LU.64 R6, [R1+0xb90] ;  /* 0x000b900001067983 */ /* 0x002ee80000300a00 */
[----:B------:R-:W2:Y:S01]  /*10520*/  LDL.LU.64 R4, [R1+0xb88] ;  /* 0x000b880001047983 */ /* 0x000ea20000300a00 */
[----:B----4-:R-:W-:Y:S03]  /*10530*/  HMMA.16816.F32.BF16 R8, R20, R10, R24 ;  /* 0x0000000a1408723c */ /* 0x010fe60000041818 */
[----:B------:R-:W4:Y:S11]  /*10540*/  LDL.LU.64 R26, [R1+0xb80] ;  /* 0x000b8000011a7983 */ /* 0x000f360000300a00 */
[----:B------:R-:W-:Y:S09]  /*10550*/  @!UPT UIADD3 URZ, URZ, URZ, URZ ;  /* 0x0000003f3f3ff290 */ /* 0x000ff2000fffe03f */
[----:B------:R-:W-:Y:S04]  /*10560*/  STL.64 [R1+0x140], R8 ;  /* 0x0001400801007387 */ /* 0x000fe80000100a00 */
[----:B------:R1:W-:Y:S04]  /*10570*/  STL.64 [R1+0x148], R10 ;  /* 0x0001480a01007387 */ /* 0x0003e80000100a00 */
[----:B-1----:R-:W4:Y:S04]  /*10580*/  LDL.LU.64 R10, [R1+0xb78] ;  /* 0x000b7800010a7983 */ /* 0x002f280000300a00 */
[----:B------:R-:W4:Y:S01]  /*10590*/  LDL.LU.64 R8, [R1+0xb70] ;  /* 0x000b700001087983 */ /* 0x000f220000300a00 */
[----:B------:R-:W-:-:S04]  /*105a0*/  IMAD.MOV.U32 R13, RZ, RZ, c[0x0][0x18c] ;  /* 0x00006300ff0d7624 */ /* 0x000fc800078e00ff */
[----:B------:R-:W-:-:S04]  /*105b0*/  IMAD.SHL.U32 R13, R13, 0x20, RZ ;  /* 0x000000200d0d7824 */ /* 0x000fc800078e00ff */
[----:B--2---:R-:W-:-:S04]  /*105c0*/  IMAD.WIDE R4, R13, 0x2, R4 ;  /* 0x000000020d047825 */ /* 0x004fc800078e0204 */
[C---:B---3--:R-:W-:Y:S01]  /*105d0*/  IMAD.WIDE R6, R13.reuse, 0x2, R6 ;  /* 0x000000020d067825 */ /* 0x048fe200078e0206 */
[----:B------:R-:W-:Y:S04]  /*105e0*/  STL [R1+0xa9c], R4 ;  /* 0x000a9c0401007387 */ /* 0x000fe80000100800 */
[----:B------:R4:W-:Y:S04]  /*105f0*/  STL [R1+0xa98], R5 ;  /* 0x000a980501007387 */ /* 0x0009e80000100800 */
[----:B------:R-:W-:Y:S01]  /*10600*/  STL [R1+0xa94], R6 ;  /* 0x000a940601007387 */ /* 0x000fe20000100800 */
[----:B----4-:R-:W-:-:S04]  /*10610*/  IMAD.WIDE R4, R13, 0x2, R26 ;  /* 0x000000020d047825 */ /* 0x010fc800078e021a */
[----:B------:R-:W-:Y:S02]  /*10620*/  IMAD.MOV.U32 R26, RZ, RZ, R2 ;  /* 0x000000ffff1a7224 */ /* 0x000fe400078e0002 */
[----:B------:R-:W2:Y:S04]  /*10630*/  LDL.LU R2, [R1+0xb68] ;  /* 0x000b680001027983 */ /* 0x000ea80000300800 */
[----:B------:R1:W-:Y:S02]  /*10640*/  STL [R1+0xa90], R7 ;  /* 0x000a900701007387 */ /* 0x0003e40000100800 */
[----:B-1----:R-:W-:Y:S02]  /*10650*/  IMAD.WIDE R6, R13, 0x2, R8 ;  /* 0x000000020d067825 */ /* 0x002fe400078e0208 */
[----:B------:R-:W-:Y:S01]  /*10660*/  HMMA.16816.F32.BF16 R8, R20, R10, R16 ;  /* 0x0000000a1408723c */ /* 0x000fe20000041810 */
[----:B------:R-:W3:Y:S04]  /*10670*/  LDL.LU.64 R18, [R1+0xb60] ;  /* 0x000b600001127983 */ /* 0x000ee80000300a00 */
[----:B------:R-:W4:Y:S11]  /*10680*/  LDL.LU.64 R16, [R1+0xb58] ;  /* 0x000b580001107983 */ /* 0x000f360000300a00 */
[----:B------:R-:W-:Y:S07]  /*10690*/  @!UPT UIADD3 URZ, URZ, URZ, URZ ;  /* 0x0000003f3f3ff290 */ /* 0x000fee000fffe03f */
[----:B------:R-:W-:Y:S04]  /*106a0*/  STL.64 [R1+0x80], R8 ;  /* 0x0000800801007387 */ /* 0x000fe80000100a00 */
[----:B------:R1:W-:Y:S04]  /*106b0*/  STL.64 [R1+0x88], R10 ;  /* 0x0000880a01007387 */ /* 0x0003e80000100a00 */
[----:B-1----:R0:W5:Y:S04]  /*106c0*/  LDL.LU.64 R10, [R1+0xb50] ;  /* 0x000b5000010a7983 */ /* 0x0021680000300a00 */
[----:B------:R-:W2:Y:S04]  /*106d0*/  LDL.LU.64 R8, [R1+0xb48] ;  /* 0x000b480001087983 */ /* 0x000ea80000300a00 */
[----:B------:R-:W-:Y:S04]  /*106e0*/  STL [R1+0xa8c], R4 ;  /* 0x000a8c0401007387 */ /* 0x000fe80000100800 */
[----:B------:R-:W2:Y:S01]  /*106f0*/  LDL.LU.64 R24, [R1+0x4c0] ;  /* 0x0004c00001187983 */ /* 0x000ea20000300a00 */
[----:B------:R-:W-:-:S05]  /*10700*/  IMAD.MOV.U32 R27, RZ, RZ, R12 ;  /* 0x000000ffff1b7224 */ /* 0x000fca00078e000c */
[----:B------:R-:W-:Y:S04]  /*10710*/  STL.64 [R1+0xb40], R26 ;  /* 0x000b401a01007387 */ /* 0x000fe80000100a00 */
[----:B--2---:R1:W-:Y:S04]  /*10720*/  STL.64 [R1+0xb38], R24 ;  /* 0x000b381801007387 */ /* 0x0043e80000100a00 */
[----:B-1----:R-:W3:Y:S04]  /*10730*/  LDL.LU R24, [R1+0x70] ;  /* 0x0000700001187983 */ /* 0x002ee80000300800 */
[----:B------:R-:W3:Y:S04]  /*10740*/  LDL.LU R25, [R1+0x74] ;  /* 0x0000740001197983 */ /* 0x000ee80000300800 */
[----:B------:R-:W3:Y:S04]  /*10750*/  LDL.LU R26, [R1+0x78] ;  /* 0x00007800011a7983 */ /* 0x000ee80000300800 */
[----:B------:R-:W3:Y:S04]  /*10760*/  LDL.LU R27, [R1+0x7c] ;  /* 0x00007c00011b7983 */ /* 0x000ee80000300800 */
[----:B------:R-:W-:Y:S04]  /*10770*/  STL [R1+0xa84], R5 ;  /* 0x000a840501007387 */ /* 0x000fe80000100800 */
[----:B------:R-:W-:Y:S04]  /*10780*/  STL [R1+0xa80], R6 ;  /* 0x000a800601007387 */ /* 0x000fe80000100800 */
[----:B------:R4:W-:Y:S02]  /*10790*/  STL [R1+0xa7c], R7 ;  /* 0x000a7c0701007387 */ /* 0x0009e40000100800 */
[----:B----4-:R-:W-:-:S04]  /*107a0*/  IMAD.WIDE R6, R13, 0x2, R16 ;  /* 0x000000020d067825 */ /* 0x010fc800078e0210 */
[----:B------:R-:W-:-:S04]  /*107b0*/  IMAD.WIDE R8, R13, 0x2, R8 ;  /* 0x000000020d087825 */ /* 0x000fc800078e0208 */
[C---:B------:R-:W-:Y:S01]  /*107c0*/  IMAD.WIDE R4, R13.reuse, 0x2, R14 ;  /* 0x000000020d047825 */ /* 0x040fe200078e020e */
[----:B------:R-:W-:Y:S04]  /*107d0*/  STL [R1+0xa78], R8 ;  /* 0x000a780801007387 */ /* 0x000fe80000100800 */
[----:B------:R-:W-:Y:S04]  /*107e0*/  STL [R1+0xa74], R9 ;  /* 0x000a740901007387 */ /* 0x000fe80000100800 */
[----:B------:R-:W2:Y:S01]  /*107f0*/  LDL.LU.64 R14, [R1+0x4e0] ;  /* 0x0004e000010e7983 */ /* 0x000ea20000300a00 */
[----:B---3--:R-:W-:Y:S03]  /*10800*/  HMMA.16816.F32.BF16 R16, R20, R18, R24 ;  /* 0x000000121410723c */ /* 0x008fe60000041818 */
[----:B------:R-:W3:Y:S04]  /*10810*/  LDL.LU.64 R26, [R1+0xb40] ;  /* 0x000b4000011a7983 */ /* 0x000ee80000300a00 */
[----:B------:R-:W4:Y:S11]  /*10820*/  LDL.LU.64 R24, [R1+0xb38] ;  /* 0x000b380001187983 */ /* 0x000f360000300a00 */
[----:B------:R-:W-:Y:S05]  /*10830*/  @!UPT UIADD3 URZ, URZ, URZ, URZ ;  /* 0x0000003f3f3ff290 */ /* 0x000fea000fffe03f */
[----:B------:R-:W-:Y:S04]  /*10840*/  STL.64 [R1+0x70], R16 ;  /* 0x0000701001007387 */ /* 0x000fe80000100a00 */
[----:B------:R1:W-:Y:S04]  /*10850*/  STL.64 [R1+0x78], R18 ;  /* 0x0000781201007387 */ /* 0x0003e80000100a00 */
[----:B-1----:R-:W2:Y:S04]  /*10860*/  LDL.LU.64 R18, [R1+0xb30] ;  /* 0x000b300001127983 */ /* 0x002ea80000300a00 */
[----:B------:R-:W2:Y:S02]  /*10870*/  LDL.LU.64 R16, [R1+0xb28] ;  /* 0x000b280001107983 */ /* 0x000ea40000300a00 */
[----:B--2---:R-:W-:-:S02]  /*10880*/  IMAD.WIDE R8, R13, 0x2, R16 ;  /* 0x000000020d087825 */ /* 0x004fc400078e0210 */
[----:B------:R-:W2:Y:S04]  /*10890*/  LDL.LU.64 R16, [R1+0x4e8] ;  /* 0x0004e80001107983 */ /* 0x000ea80000300a00 */
[----:B------:R-:W-:Y:S04]  /*108a0*/  STL.64 [R1+0xad8], R18 ;  /* 0x000ad81201007387 */ /* 0x000fe80000100a00 */
[----:B--2---:R1:W-:Y:S04]  /*108b0*/  STL.64 [R1+0xad0], R16 ;  /* 0x000ad01001007387 */ /* 0x0043e80000100a00 */
[----:B-1----:R-:W2:Y:S04]  /*108c0*/  LDL.LU R16, [R1+0x120] ;  /* 0x0001200001107983 */ /* 0x002ea80000300800 */
[----:B------:R-:W2:Y:S04]  /*108d0*/  LDL.LU R17, [R1+0x124] ;  /* 0x0001240001117983 */ /* 0x000ea80000300800 */
[----:B------:R-:W2:Y:S04]  /*108e0*/  LDL.LU R18, [R1+0x128] ;  /* 0x0001280001127983 */ /* 0x000ea80000300800 */
[----:B------:R-:W2:Y:S04]  /*108f0*/  LDL.LU R19, [R1+0x12c] ;  /* 0x00012c0001137983 */ /* 0x000ea80000300800 */
[----:B--2---:R-:W-:Y:S04]  /*10900*/  STL.64 [R1+0xb08], R18 ;  /* 0x000b081201007387 */ /* 0x004fe80000100a00 */
[----:B------:R1:W-:Y:S02]  /*10910*/  STL.64 [R1+0xb00], R16 ;  /* 0x000b001001007387 */ /* 0x0003e40000100a00 */
[----:B-1----:R-:W-:-:S02]  /*10920*/  IMAD.MOV.U32 R16, RZ, RZ, R2 ;  /* 0x000000ffff107224 */ /* 0x002fc400078e0002 */
[----:B------:R-:W2:Y:S01]  /*10930*/  LDL.LU R2, [R1+0xb20] ;  /* 0x000b200001027983 */ /* 0x000ea20000300800 */
[----:B------:R-:W-:-:S03]  /*10940*/  IMAD.MOV.U32 R17, RZ, RZ, R3 ;  /* 0x000000ffff117224 */ /* 0x000fc600078e0003 */
[----:B------:R-:W2:Y:S01]  /*10950*/  LDL.LU R3, [R1+0xb1c] ;  /* 0x000b1c0001037983 */ /* 0x000ea20000300800 */
[----:B------:R-:W-:-:S03]  /*10960*/  IMAD.MOV.U32 R18, RZ, RZ, R0 ;  /* 0x000000ffff127224 */ /* 0x000fc600078e0000 */
[----:B------:R-:W3:Y:S04]  /*10970*/  LDL.LU R0, [R1+0xb18] ;  /* 0x000b180001007983 */ /* 0x000ee80000300800 */
[----:B------:R-:W-:Y:S04]  /*10980*/  STL [R1+0xa70], R4 ;  /* 0x000a700401007387 */ /* 0x000fe80000100800 */
[----:B------:R2:W-:Y:S04]  /*10990*/  STL [R1+0xa6c], R5 ;  /* 0x000a6c0501007387 */ /* 0x0005e80000100800 */
[----:B------:R-:W-:Y:S04]  /*109a0*/  STL [R1+0xa64], R6 ;  /* 0x000a640601007387 */ /* 0x000fe80000100800 */
[----:B------:R4:W-:Y:S01]  /*109b0*/  STL [R1+0xa60], R7 ;  /* 0x000a600701007387 */ /* 0x0009e20000100800 */
[----:B------:R-:W-:-:S02]  /*109c0*/  IMAD.MOV.U32 R19, RZ, RZ, R28 ;  /* 0x000000ffff137224 */ /* 0x000fc400078e001c */
[C---:B--2---:R-:W-:Y:S02]  /*109d0*/  IMAD.WIDE R4, R13.reuse, 0x2, R2 ;  /* 0x000000020d047825 */ /* 0x044fe400078e0202 */
[----:B------:R-:W2:Y:S02]  /*109e0*/  LDL.LU.64 R2, [R1+0xb10] ;  /* 0x000b100001027983 */ /* 0x000ea40000300a00 */
[C---:B----4-:R-:W-:Y:S02]  /*109f0*/  IMAD.WIDE R6, R13.reuse, 0x2, R24 ;  /* 0x000000020d067825 */ /* 0x050fe400078e0218 */
[----:B---3--:R-:W-:Y:S01]  /*10a00*/  HMMA.16816.F32.BF16 R24, R20, R26, R16 ;  /* 0x0000001a1418723c */ /* 0x008fe20000041810 */
[----:B------:R-:W-:Y:S04]  /*10a10*/  STL [R1+0xa5c], R8 ;  /* 0x000a5c0801007387 */ /* 0x000fe80000100800 */
[----:B------:R-:W-:Y:S04]  /*10a20*/  STL [R1+0x534], R9 ;  /* 0x0005340901007387 */ /* 0x000fe80000100800 */
[----:B------:R-:W3:Y:S04]  /*10a30*/  LDL.LU.64 R18, [R1+0xb08] ;  /* 0x000b080001127983 */ /* 0x000ee80000300a00 */
[----:B------:R-:W3:Y:S10]  /*10a40*/  LDL.LU.64 R16, [R1+0xb00] ;  /* 0x000b000001107983 */ /* 0x000ef40000300a00 */
[----:B------:R-:W-:Y:S04]  /*10a50*/  STL.64 [R1+0x130], R24 ;  /* 0x0001301801007387 */ /* 0x000fe80000100a00 */
[----:B------:R1:W-:Y:S04]  /*10a60*/  STL.64 [R1+0x138], R26 ;  /* 0x0001381a01007387 */ /* 0x0003e80000100a00 */
[----:B-1----:R-:W3:Y:S04]  /*10a70*/  LDL.LU.64 R26, [R1+0xaf8] ;  /* 0x000af800011a7983 */ /* 0x002ee80000300a00 */
[----:B------:R0:W5:Y:S01]  /*10a80*/  LDL.LU.64 R24, [R1+0xaf0] ;  /* 0x000af00001187983 */ /* 0x0001620000300a00 */
[----:B--2---:R-:W-:-:S03]  /*10a90*/  IMAD.WIDE R8, R13, 0x2, R2 ;  /* 0x000000020d087825 */ /* 0x004fc600078e0202 */
[----:B------:R-:W2:Y:S04]  /*10aa0*/  LDL.LU.64 R2, [R1+0xae8] ;  /* 0x000ae80001027983 */ /* 0x000ea80000300a00 */
[----:B------:R-:W-:Y:S04]  /*10ab0*/  STL [R1+0x4b4], R4 ;  /* 0x0004b40401007387 */ /* 0x000fe80000100800 */
[----:B------:R1:W-:Y:S04]  /*10ac0*/  STL [R1+0x4b0], R5 ;  /* 0x0004b00501007387 */ /* 0x0003e80000100800 */
[----:B-1----:R-:W4:Y:S04]  /*10ad0*/  LDL.LU.64 R4, [R1+0x4d0] ;  /* 0x0004d00001047983 */ /* 0x002f280000300a00 */
[----:B------:R-:W-:Y:S04]  /*10ae0*/  STL [R1+0x4ac], R6 ;  /* 0x0004ac0601007387 */ /* 0x000fe80000100800 */
[----:B------:R-:W4:Y:S04]  /*10af0*/  LDL.LU R12, [R1+0xa58] ;  /* 0x000a5800010c7983 */ /* 0x000f280000300800 */
[----:B------:R2:W-:Y:S04]  /*10b00*/  STL [R1+0x4a8], R7 ;  /* 0x0004a80701007387 */ /* 0x0005e80000100800 */
[----:B------:R-:W-:Y:S04]  /*10b10*/  STL [R1+0x4a4], R8 ;  /* 0x0004a40801007387 */ /* 0x000fe80000100800 */
[----:B------:R-:W-:Y:S01]  /*10b20*/  STL [R1+0x4a0], R9 ;  /* 0x0004a00901007387 */ /* 0x000fe20000100800 */
[----:B--2---:R-:W-:-:S03]  /*10b30*/  IMAD.WIDE R6, R13, 0x2, R2 ;  /* 0x000000020d067825 */ /* 0x004fc600078e0202 */
[----:B------:R-:W2:Y:S01]  /*10b40*/  LDL.LU.64 R2, [R1+0xae0] ;  /* 0x000ae00001027983 */ /* 0x000ea20000300a00 */
[----:B---3--:R-:W-:Y:S01]  /*10b50*/  HMMA.16816.F32.BF16 R16, R20, R26, R16 ;  /* 0x0000001a1410723c */ /* 0x008fe20000041810 */
[C---:B----4-:R-:W-:Y:S11]  /*10b60*/  IMAD.WIDE R4, R13.reuse, 0x2, R4 ;  /* 0x000000020d047825 */ /* 0x050ff600078e0204 */
[----:B------:R-:W-:Y:S11]  /*10b70*/  @!UPT UIADD3 URZ, URZ, URZ, URZ ;  /* 0x0000003f3f3ff290 */ /* 0x000ff6000fffe03f */
[----:B------:R-:W-:Y:S01]  /*10b80*/  STL.64 [R1+0x120], R16 ;  /* 0x0001201001007387 */ /* 0x000fe20000100a00 */
[----:B------:R-:W-:Y:S02]  /*10b90*/  IMAD.MOV.U32 R23, RZ, RZ, R19 ;  /* 0x000000ffff177224 */ /* 0x000fe400078e0013 */
[----:B------:R-:W-:Y:S01]  /*10ba0*/  IMAD.MOV.U32 R22, RZ, RZ, R18 ;  /* 0x000000ffff167224 */ /* 0x000fe200078e0012 */
[----:B------:R1:W-:Y:S01]  /*10bb0*/  STL.64 [R1+0x128], R18 ;  /* 0x0001281201007387 */ /* 0x0003e20000100a00 */
[----:B------:R-:W-:Y:S02]  /*10bc0*/  IMAD.MOV.U32 R21, RZ, RZ, R17 ;  /* 0x000000ffff157224 */ /* 0x000fe400078e0011 */
[----:B------:R-:W-:Y:S01]  /*10bd0*/  IMAD.MOV.U32 R20, RZ, RZ, R16 ;  /* 0x000000ffff147224 */ /* 0x000fe200078e0010 */
[----:B-1----:R0:W5:Y:S04]  /*10be0*/  LDL.LU.64 R18, [R1+0xad8] ;  /* 0x000ad80001127983 */ /* 0x0021680000300a00 */
[----:B------:R-:W3:Y:S04]  /*10bf0*/  LDL.LU.64 R16, [R1+0xad0] ;  /* 0x000ad00001107983 */ /* 0x000ee80000300a00 */
[----:B------:R-:W-:Y:S04]  /*10c00*/  STL [R1+0x49c], R4 ;  /* 0x00049c0401007387 */ /* 0x000fe80000100800 */
[----:B------:R1:W-:Y:S04]  /*10c10*/  STL [R1+0x498], R5 ;  /* 0x0004980501007387 */ /* 0x0003e80000100800 */
[----:B------:R-:W-:Y:S04]  /*10c20*/  STL [R1+0x494], R6 ;  /* 0x0004940601007387 */ /* 0x000fe80000100800 */
[----:B------:R-:W-:Y:S01]  /*10c30*/  STL [R1+0x490], R7 ;  /* 0x0004900701007387 */ /* 0x000fe20000100800 */
[----:B--2---:R-:W-:-:S03]  /*10c40*/  IMAD.WIDE R8, R13, 0x2, R2 ;  /* 0x000000020d087825 */ /* 0x004fc600078e0202 */
[----:B------:R-:W2:Y:S04]  /*10c50*/  LDL.LU.64 R2, [R1+0xac8] ;  /* 0x000ac80001027983 */ /* 0x000ea80000300a00 */
[----:B------:R-:W4:Y:S01]  /*10c60*/  S2R R28, SR_TID.X ;  /* 0x00000000001c7919 */ /* 0x000f220000002100 */
[----:B------:R-:W-:-:S04]  /*10c70*/  IADD3 R12, R12, -0x1, RZ ;  /* 0xffffffff0c0c7810 */ /* 0x000fc80007ffe0ff */
[----:B------:R-:W-:Y:S01]  /*10c80*/  ISETP.NE.U32.AND P0, PT, R12, RZ, PT ;  /* 0x000000ff0c00720c */ /* 0x000fe20003f05070 */
[----:B------:R-:W-:Y:S02]  /*10c90*/  IMAD.MOV.U32 R26, RZ, RZ, c[0x0][0x188] ;  /* 0x00006200ff1a7624 */ /* 0x000fe400078e00ff */
[----:B-1----:R-:W-:Y:S01]  /*10ca0*/  IMAD.WIDE R4, R13, 0x2, R14 ;  /* 0x000000020d047825 */ /* 0x002fe200078e020e */
[----:B------:R1:W-:Y:S03]  /*10cb0*/  STL [R1+0xa58], R12 ;  /* 0x000a580c01007387 */ /* 0x0003e60000100800 */
[----:B------:R-:W-:Y:S01]  /*10cc0*/  IMAD.SHL.U32 R26, R26, 0x20, RZ ;  /* 0x000000201a1a7824 */ /* 0x000fe200078e00ff */
[----:B------:R-:W-:Y:S01]  /*10cd0*/  IADD3 R0, R0, -0x20, RZ ;  /* 0xffffffe000007810 */ /* 0x000fe20007ffe0ff */
[----:B-1----:R-:W-:Y:S01]  /*10ce0*/  IMAD.MOV.U32 R12, RZ, RZ, R9 ;  /* 0x000000ffff0c7224 */ /* 0x002fe200078e0009 */
[----:B----4-:R-:W-:-:S05]  /*10cf0*/  LOP3.LUT R28, R28, 0x7f, RZ, 0xc0, !PT ;  /* 0x0000007f1c1c7812 */ /* 0x010fca00078ec0ff */
[----:B------:R-:W-:Y:S02]  /*10d00*/  IMAD.SHL.U32 R28, R28, 0x2, RZ ;  /* 0x000000021c1c7824 */ /* 0x000fe400078e00ff */
[----:B---3--:R-:W-:-:S04]  /*10d10*/  IMAD.WIDE R6, R13, 0x2, R16 ;  /* 0x000000020d067825 */ /* 0x008fc800078e0210 */
[----:B------:R-:W-:Y:S02]  /*10d20*/  IMAD.MOV.U32 R17, RZ, RZ, R4 ;  /* 0x000000ffff117224 */ /* 0x000fe400078e0004 */
[----:B------:R-:W-:Y:S02]  /*10d30*/  IMAD.MOV.U32 R16, RZ, RZ, R5 ;  /* 0x000000ffff107224 */ /* 0x000fe400078e0005 */
[----:B------:R-:W-:Y:S02]  /*10d40*/  IMAD.MOV.U32 R15, RZ, RZ, R6 ;  /* 0x000000ffff0f7224 */ /* 0x000fe400078e0006 */
[----:B------:R-:W-:Y:S02]  /*10d50*/  IMAD.MOV.U32 R14, RZ, RZ, R7 ;  /* 0x000000ffff0e7224 */ /* 0x000fe400078e0007 */
[----:B------:R-:W-:Y:S02]  /*10d60*/  IMAD.MOV.U32 R13, RZ, RZ, R8 ;  /* 0x000000ffff0d7224 */ /* 0x000fe400078e0008 */
[----:B--2---:R-:W-:Y:S01]  /*10d70*/  IMAD.WIDE R2, R26, 0x2, R2 ;  /* 0x000000021a027825 */ /* 0x004fe200078e0202 */
[----:B0-----:R-:W-:Y:S01]  /*10d80*/  @!P0 CALL.REL.NOINC `(.L_x_1) ;  /* 0x0000001000008944 */ /* 0x001fe20003c00000 */
[----:B------:R-:W-:Y:S05]  /*10d90*/  BRA `(.L_x_2) ;  /* 0xffff39a000007947 */ /* 0x000fea000383ffff */
.L_x_1:
[----:B------:R-:W-:-:S04]  /*10da0*/  NOP ;  /* 0x0000000000007918 */ /* 0x000fc80000000000 */
[----:B------:R-:W2:Y:S01]  /*10db0*/  LDL.LU R2, [R1+0x13c] ;  /* 0x00013c0001027983 */ /* 0x000ea20000300800 */
[----:B------:R-:W-:-:S02]  /*10dc0*/  IMAD.MOV.U32 R12, RZ, RZ, R22 ;  /* 0x000000ffff0c7224 */ /* 0x000fc400078e0016 */
[----:B------:R-:W-:Y:S01]  /*10dd0*/  IMAD.MOV.U32 R14, RZ, RZ, R23 ;  /* 0x000000ffff0e7224 */ /* 0x000fe200078e0017 */
[----:B------:R-:W2:Y:S04]  /*10de0*/  LDL.LU R3, [R1+0x138] ;  /* 0x0001380001037983 */ /* 0x000ea80000300800 */
[----:B------:R-:W3:Y:S04]  /*10df0*/  LDL.LU R8, [R1+0x7c] ;  /* 0x00007c0001087983 */ /* 0x000ee80000300800 */
[----:B------:R-:W3:Y:S01]  /*10e00*/  LDL.LU R9, [R1+0x78] ;  /* 0x0000780001097983 */ /* 0x000ee20000300800 */
[----:B------:R-:W-:-:S03]  /*10e10*/  IMAD.MOV.U32 R5, RZ, RZ, R20 ;  /* 0x000000ffff057224 */ /* 0x000fc600078e0014 */
[----:B------:R-:W4:Y:S01]  /*10e20*/  LDL.LU R6, [R1+0x8c] ;  /* 0x00008c0001067983 */ /* 0x000f220000300800 */
[----:B------:R-:W-:-:S03]  /*10e30*/  IMAD.MOV.U32 R4, RZ, RZ, R21 ;  /* 0x000000ffff047224 */ /* 0x000fc600078e0015 */
[----:B------:R-:W4:Y:S04]  /*10e40*/  LDL.LU R7, [R1+0x88] ;  /* 0x0000880001077983 */ /* 0x000f280000300800 */
[----:B------:R-:W4:Y:S04]  /*10e50*/  LDL.LU R20, [R1+0x134] ;  /* 0x0001340001147983 */ /* 0x000f280000300800 */
[----:B------:R-:W4:Y:S04]  /*10e60*/  LDL.LU R21, [R1+0x130] ;  /* 0x0001300001157983 */ /* 0x000f280000300800 */
[----:B------:R-:W4:Y:S04]  /*10e70*/  LDL.LU R22, [R1+0x74] ;  /* 0x0000740001167983 */ /* 0x000f280000300800 */
[----:B------:R-:W4:Y:S04]  /*10e80*/  LDL.LU R23, [R1+0x70] ;  /* 0x0000700001177983 */ /* 0x000f280000300800 */
[----:B------:R-:W4:Y:S04]  /*10e90*/  LDL.LU R26, [R1+0x84] ;  /* 0x00008400011a7983 */ /* 0x000f280000300800 */
[----:B------:R-:W4:Y:S04]  /*10ea0*/  LDL.LU R27, [R1+0x80] ;  /* 0x00008000011b7983 */ /* 0x000f280000300800 */
[----:B-----5:R0:W-:Y:S04]  /*10eb0*/  STL [R1+0xbb4], R10 ;  /* 0x000bb40a01007387 */ /* 0x0201e80000100800 */
[----:B------:R-:W-:Y:S04]  /*10ec0*/  STL [R1+0xbb0], R11 ;  /* 0x000bb00b01007387 */ /* 0x000fe80000100800 */
[----:B------:R-:W-:Y:S01]  /*10ed0*/  STL [R1+0xb90], R25 ;  /* 0x000b901901007387 */ /* 0x000fe20000100800 */
[----:B0-----:R-:W-:-:S03]  /*10ee0*/  F2FP.BF16.PACK_AB R10, R14, R12 ;  /* 0x0000000c0e0a723e */ /* 0x001fc600000010ff */
[----:B------:R-:W-:Y:S04]  /*10ef0*/  STL [R1+0xb8c], R24 ;  /* 0x000b8c1801007387 */ /* 0x000fe80000100800 */
[----:B------:R-:W-:Y:S04]  /*10f00*/  STL [R1+0xb88], R19 ;  /* 0x000b881301007387 */ /* 0x000fe80000100800 */
[----:B------:R-:W-:Y:S04]  /*10f10*/  STL [R1+0xb84], R18 ;  /* 0x000b841201007387 */ /* 0x000fe80000100800 */
[----:B------:R-:W-:Y:S01]  /*10f20*/  STL [R1+0x4cc], R10 ;  /* 0x0004cc0a01007387 */ /* 0x000fe20000100800 */
[----:B--2---:R-:W-:-:S02]  /*10f30*/  F2FP.BF16.PACK_AB R0, R2, R3 ;  /* 0x000000030200723e */ /* 0x004fc400000010ff */
[----:B---3--:R-:W-:-:S03]  /*10f40*/  F2FP.BF16.PACK_AB R3, R8, R9 ;  /* 0x000000090803723e */ /* 0x008fc600000010ff */
[----:B------:R0:W-:Y:S04]  /*10f50*/  STL [R1+0x4c8], R0 ;  /* 0x0004c80001007387 */ /* 0x0001e80000100800 */
[----:B------:R1:W-:Y:S01]  /*10f60*/  STL [R1+0x4c4], R3 ;  /* 0x0004c40301007387 */ /* 0x0003e20000100800 */
[----:B----4-:R-:W-:Y:S02]  /*10f70*/  F2FP.BF16.PACK_AB R2, R6, R7 ;  /* 0x000000070602723e */ /* 0x010fe400000010ff */
[----:B0-----:R-:W-:-:S03]  /*10f80*/  F2FP.BF16.PACK_AB R0, R4, R5 ;  /* 0x000000050400723e */ /* 0x001fc600000010ff */
[----:B------:R0:W-:Y:S01]  /*10f90*/  STL [R1+0x4c0], R2 ;  /* 0x0004c00201007387 */ /* 0x0001e20000100800 */
[----:B-1----:R-:W-:-:S03]  /*10fa0*/  F2FP.BF16.PACK_AB R3, R20, R21 ;  /* 0x000000151403723e */ /* 0x002fc600000010ff */
[----:B------:R1:W-:Y:S04]  /*10fb0*/  STL [R1+0x4bc], R0 ;  /* 0x0004bc0001007387 */ /* 0x0003e80000100800 */
[----:B------:R-:W-:Y:S04]  /*10fc0*/  STL [R1+0x4b8], R3 ;  /* 0x0004b80301007387 */ /* 0x000fe80000100800 */
[----:B------:R-:W2:Y:S01]  /*10fd0*/  LDL.LU R18, [R1+0x368] ;  /* 0x0003680001127983 */ /* 0x000ea20000300800 */
[----:B0-----:R-:W-:Y:S02]  /*10fe0*/  F2FP.BF16.PACK_AB R2, R22, R23 ;  /* 0x000000171602723e */ /* 0x001fe400000010ff */
[----:B-1----:R-:W-:-:S03]  /*10ff0*/  F2FP.BF16.PACK_AB R0, R26, R27 ;  /* 0x0000001b1a00723e */ /* 0x002fc600000010ff */
[----:B------:R-:W-:Y:S04]  /*11000*/  STL [R1+0x4b4], R2 ;  /* 0x0004b40201007387 */ /* 0x000fe80000100800 */
[----:B--2---:R0:W-:Y:S04]  /*11010*/  STL [R1+0xc4c], R18 ;  /* 0x000c4c1201007387 */ /* 0x0041e80000100800 */
[----:B------:R-:W-:Y:S04]  /*11020*/  STL [R1+0x4b0], R0 ;  /* 0x0004b00001007387 */ /* 0x000fe80000100800 */
[----:B0-----:R-:W2:Y:S04]  /*11030*/  LDL.LU R18, [R1+0x2d8] ;  /* 0x0002d80001127983 */ /* 0x001ea80000300800 */
[----:B--2---:R0:W-:Y:S04]  /*11040*/  STL [R1+0xc54], R18 ;  /* 0x000c541201007387 */ /* 0x0041e80000100800 */
        /* <DEDUP_REMOVED lines=31> */
[----:B------:R-:W3:Y:S04]  /*11240*/  LDL.LU R19, [R1+0x37c] ;  /* 0x00037c0001137983 */ /* 0x000ee80000300800 */
[----:B---3--:R0:W-:Y:S04]  /*11250*/  STL [R1+0xc48], R19 ;  /* 0x000c481301007387 */ /* 0x0081e80000100800 */
[----:B0-----:R-:W3:Y:S04]  /*11260*/  LDL.LU R19, [R1+0x36c] ;  /* 0x00036c0001137983 */ /* 0x001ee80000300800 */
        /* <DEDUP_REMOVED lines=33> */
[----:B0-----:R-:W2:Y:S04]  /*11480*/  LDL.LU R19, [R1+0xcc] ;  /* 0x0000cc0001137983 */ /* 0x001ea80000300800 */
[----:B------:R-:W3:Y:S04]  /*11490*/  LDL.LU R24, [R1+0x378] ;  /* 0x0003780001187983 */ /* 0x000ee80000300800 */
[----:B------:R-:W4:Y:S04]  /*114a0*/  LDL.LU R25, [R1+0x38c] ;  /* 0x00038c0001197983 */ /* 0x000f280000300800 */
[----:B------:R-:W4:Y:S04]  /*114b0*/  LDL.LU R11, [R1+0x388] ;  /* 0x00038800010b7983 */ /* 0x000f280000300800 */
[----:B------:R-:W3:Y:S04]  /*114c0*/  LDL.LU R10, [R1+0x2d4] ;  /* 0x0002d400010a7983 */ /* 0x000ee80000300800 */
        /* <DEDUP_REMOVED lines=22> */
[----:B------:R-:W3:Y:S01]  /*11630*/  LDL.LU R27, [R1+0x420] ;  /* 0x00042000011b7983 */ /* 0x000ee20000300800 */
[----:B--2---:R-:W-:-:S03]  /*11640*/  F2FP.BF16.PACK_AB R18, R19, R18 ;  /* 0x000000121312723e */ /* 0x004fc600000010ff */
[----:B------:R-:W2:Y:S04]  /*11650*/  LDL.LU R19, [R1+0xcd0] ;  /* 0x000cd00001137983 */ /* 0x000ea80000300800 */
[----:B------:R0:W-:Y:S04]  /*11660*/  STL [R1+0x4ac], R18 ;  /* 0x0004ac1201007387 */ /* 0x0001e80000100800 */
[----:B0-----:R-:W2:Y:S02]  /*11670*/  LDL.LU R18, [R1+0xccc] ;  /* 0x000ccc0001127983 */ /* 0x001ea40000300800 */
[----:B--2---:R-:W-:-:S02]  /*11680*/  F2FP.BF16.PACK_AB R18, R19, R18 ;  /* 0x000000121312723e */ /* 0x004fc400000010ff */
        /* <DEDUP_REMOVED lines=65> */
[----:B------:R4:W-:Y:S02]  /*11aa0*/  STL [R1+0x288], R18 ;  /* 0x0002881201007387 */ /* 0x0009e40000100800 */
[----:B----4-:R-:W-:Y:S02]  /*11ab0*/  F2FP.BF16.PACK_AB R18, R25, R11 ;  /* 0x0000000b1912723e */ /* 0x010fe400000010ff */
[----:B---3--:R-:W-:Y:S02]  /*11ac0*/  F2FP.BF16.PACK_AB R11, R10, R29 ;  /* 0x0000001d0a0b723e */ /* 0x008fe400000010ff */
[----:B------:R-:W-:-:S02]  /*11ad0*/  F2FP.BF16.PACK_AB R10, R0, R28 ;  /* 0x0000001c000a723e */ /* 0x000fc400000010ff */
[----:B------:R-:W-:Y:S02]  /*11ae0*/  F2FP.BF16.PACK_AB R0, R17, R15 ;  /* 0x0000000f1100723e */ /* 0x000fe400000010ff */
[----:B--2---:R-:W-:-:S05]  /*11af0*/  F2FP.BF16.PACK_AB R19, R19, R24 ;  /* 0x000000181313723e */ /* 0x004fca00000010ff */
[----:B------:R-:W-:Y:S04]  /*11b00*/  STL [R1+0x284], R19 ;  /* 0x0002841301007387 */ /* 0x000fe80000100800 */
[----:B------:R-:W-:Y:S04]  /*11b10*/  STL [R1+0x280], R18 ;  /* 0x0002801201007387 */ /* 0x000fe80000100800 */
[----:B------:R0:W-:Y:S04]  /*11b20*/  STL [R1+0x27c], R11 ;  /* 0x00027c0b01007387 */ /* 0x0001e80000100800 */
[----:B------:R1:W-:Y:S04]  /*11b30*/  STL [R1+0x278], R10 ;  /* 0x0002780a01007387 */ /* 0x0003e80000100800 */
[----:B------:R2:W-:Y:S01]  /*11b40*/  STL [R1+0x274], R0 ;  /* 0x0002740001007387 */ /* 0x0005e20000100800 */
[----:B0-----:R-:W-:-:S02]  /*11b50*/  F2FP.BF16.PACK_AB R11, R13, R16 ;  /* 0x000000100d0b723e */ /* 0x001fc400000010ff */
[----:B-1----:R-:W-:-:S03]  /*11b60*/  F2FP.BF16.PACK_AB R10, R14, R12 ;  /* 0x0000000c0e0a723e */ /* 0x002fc600000010ff */
[----:B------:R-:W-:Y:S01]  /*11b70*/  STL [R1+0x270], R11 ;  /* 0x0002700b01007387 */ /* 0x000fe20000100800 */
[----:B--2---:R-:W-:Y:S02]  /*11b80*/  F2FP.BF16.PACK_AB R0, R2, R3 ;  /* 0x000000030200723e */ /* 0x004fe400000010ff */
[----:B------:R-:W-:Y:S01]  /*11b90*/  F2FP.BF16.PACK_AB R3, R8, R9 ;  /* 0x000000090803723e */ /* 0x000fe200000010ff */
[----:B------:R-:W-:Y:S01]  /*11ba0*/  STL [R1+0x26c], R10 ;  /* 0x00026c0a01007387 */ /* 0x000fe20000100800 */
[----:B------:R-:W-:-:S03]  /*11bb0*/  F2FP.BF16.PACK_AB R2, R6, R7 ;  /* 0x000000070602723e */ /* 0x000fc600000010ff */
[----:B------:R0:W-:Y:S04]  /*11bc0*/  STL [R1+0x268], R0 ;  /* 0x0002680001007387 */ /* 0x0001e80000100800 */
[----:B------:R1:W-:Y:S01]  /*11bd0*/  STL [R1+0x264], R3 ;  /* 0x0002640301007387 */ /* 0x0003e20000100800 */
        /* <DEDUP_REMOVED lines=197> */
[----:B------:R1:W-:Y:S04]  /*12830*/  STL [R1+0xc4], R3 ;  /* 0x0000c40301007387 */ /* 0x0003e80000100800 */
[----:B------:R2:W-:Y:S01]  /*12840*/  STL [R1+0xc0], R2 ;  /* 0x0000c00201007387 */ /* 0x0005e20000100800 */
[----:B0-----:R-:W-:Y:S02]  /*12850*/  F2FP.BF16.PACK_AB R0, R4, R5 ;  /* 0x000000050400723e */ /* 0x001fe400000010ff */
[----:B-1----:R-:W-:-:S03]  /*12860*/  F2FP.BF16.PACK_AB R3, R20, R21 ;  /* 0x000000151403723e */ /* 0x002fc600000010ff */
[----:B------:R0:W-:Y:S01]  /*12870*/  STL [R1+0x8c], R0 ;  /* 0x00008c0001007387 */ /* 0x0001e20000100800 */
[----:B--2---:R-:W-:-:S03]  /*12880*/  F2FP.BF16.PACK_AB R2, R22, R23 ;  /* 0x000000171602723e */ /* 0x004fc600000010ff */
[----:B------:R-:W-:Y:S04]  /*12890*/  STL [R1+0x88], R3 ;  /* 0x0000880301007387 */ /* 0x000fe80000100800 */
[----:B------:R-:W2:Y:S04]  /*128a0*/  LDL.LU R10, [R1+0x188] ;  /* 0x00018800010a7983 */ /* 0x000ea80000300800 */
[----:B------:R-:W-:Y:S04]  /*128b0*/  STL [R1+0x84], R2 ;  /* 0x0000840201007387 */ /* 0x000fe80000100800 */
[----:B------:R-:W3:Y:S01]  /*128c0*/  LDL.LU R11, [R1+0x19c] ;  /* 0x00019c00010b7983 */ /* 0x000ee20000300800 */
[----:B0-----:R-:W-:-:S05]  /*128d0*/  F2FP.BF16.PACK_AB R0, R26, R27 ;  /* 0x0000001b1a00723e */ /* 0x001fca00000010ff */
[----:B------:R-:W-:Y:S04]  /*128e0*/  STL [R1+0x80], R0 ;  /* 0x0000800001007387 */ /* 0x000fe80000100800 */
[----:B---3--:R0:W-:Y:S04]  /*128f0*/  STL [R1+0xbb8], R11 ;  /* 0x000bb80b01007387 */ /* 0x0081e80000100800 */
[----:B0-----:R-:W2:Y:S04]  /*12900*/  LDL.LU R11, [R1+0x18c] ;  /* 0x00018c00010b7983 */ /* 0x001ea80000300800 */
[----:B------:R-:W3:Y:S04]  /*12910*/  LDL.LU R7, [R1+0x198] ;  /* 0x0001980001077983 */ /* 0x000ee80000300800 */
[----:B------:R-:W4:Y:S04]  /*12920*/  LDL.LU R4, [R1+0x1ac] ;  /* 0x0001ac0001047983 */ /* 0x000f280000300800 */
[----:B------:R-:W4:Y:S04]  /*12930*/  LDL.LU R5, [R1+0x1a8] ;  /* 0x0001a80001057983 */ /* 0x000f280000300800 */
[----:B------:R-:W2:Y:S04]  /*12940*/  LDL.LU R25, [R1+0x1b0] ;  /* 0x0001b00001197983 */ /* 0x000ea80000300800 */
[----:B--2---:R0:W-:Y:S04]  /*12950*/  STL [R1+0xb98], R25 ;  /* 0x000b981901007387 */ /* 0x0041e80000100800 */
[----:B0-----:R-:W2:Y:S04]  /*12960*/  LDL.LU R25, [R1+0x1a0] ;  /* 0x0001a00001197983 */ /* 0x001ea80000300800 */
[----:B--2---:R0:W-:Y:S04]  /*12970*/  STL [R1+0xba0], R25 ;  /* 0x000ba01901007387 */ /* 0x0041e80000100800 */
[----:B0-----:R-:W2:Y:S04]  /*12980*/  LDL.LU R25, [R1+0x190] ;  /* 0x0001900001197983 */ /* 0x001ea80000300800 */
[----:B--2---:R0:W-:Y:S04]  /*12990*/  STL [R1+0xba8], R25 ;  /* 0x000ba81901007387 */ /* 0x0041e80000100800 */
[----:B0-----:R-:W2:Y:S04]  /*129a0*/  LDL.LU R25, [R1+0x180] ;  /* 0x0001800001197983 */ /* 0x001ea80000300800 */
[----:B------:R-:W2:Y:S04]  /*129b0*/  LDL.LU R24, [R1+0x29c] ;  /* 0x00029c0001187983 */ /* 0x000ea80000300800 */
[----:B--2---:R0:W-:Y:S04]  /*129c0*/  STL [R1+0xb94], R24 ;  /* 0x000b941801007387 */ /* 0x0041e80000100800 */
[----:B0-----:R-:W2:Y:S04]  /*129d0*/  LDL.LU R24, [R1+0x1b4] ;  /* 0x0001b40001187983 */ /* 0x001ea80000300800 */
[----:B--2---:R0:W-:Y:S04]  /*129e0*/  STL [R1+0xb9c], R24 ;  /* 0x000b9c1801007387 */ /* 0x0041e80000100800 */
[----:B0-----:R-:W2:Y:S04]  /*129f0*/  LDL.LU R24, [R1+0x1a4] ;  /* 0x0001a40001187983 */ /* 0x001ea80000300800 */
[----:B--2---:R0:W-:Y:S04]  /*12a00*/  STL [R1+0xba4], R24 ;  /* 0x000ba41801007387 */ /* 0x0041e80000100800 */
[----:B0-----:R-:W2:Y:S01]  /*12a10*/  LDL.LU R24, [R1+0x194] ;  /* 0x0001940001187983 */ /* 0x001ea20000300800 */
[----:B------:R-:W-:-:S03]  /*12a20*/  F2FP.BF16.PACK_AB R10, R11, R10 ;  /* 0x0000000a0b0a723e */ /* 0x000fc600000010ff */
[----:B--2---:R0:W-:Y:S04]  /*12a30*/  STL [R1+0xbac], R24 ;  /* 0x000bac1801007387 */ /* 0x0041e80000100800 */
        /* <DEDUP_REMOVED lines=23> */
[----:B------:R-:W3:Y:S04]  /*12bb0*/  LDL.LU R11, [R1+0xbb8] ;  /* 0x000bb800010b7983 */ /* 0x000ee80000300800 */
[----:B------:R0:W-:Y:S04]  /*12bc0*/  STL [R1+0x7c], R10 ;  /* 0x00007c0a01007387 */ /* 0x0001e80000100800 */
[----:B0-----:R-:W2:Y:S01]  /*12bd0*/  LDL.LU R10, [R1+0xbb4] ;  /* 0x000bb400010a7983 */ /* 0x001ea20000300800 */
[----:B---3--:R-:W-:-:S03]  /*12be0*/  F2FP.BF16.PACK_AB R7, R11, R7 ;  /* 0x000000070b07723e */ /* 0x008fc600000010ff */
[----:B------:R-:W3:Y:S01]  /*12bf0*/  LDL.LU R11, [R1+0xbb0] ;  /* 0x000bb000010b7983 */ /* 0x000ee20000300800 */
[----:B----4-:R-:W-:-:S03]  /*12c00*/  F2FP.BF16.PACK_AB R4, R4, R5 ;  /* 0x000000050404723e */ /* 0x010fc600000010ff */
[----:B------:R0:W-:Y:S01]  /*12c10*/  STL [R1+0x78], R7 ;  /* 0x0000780701007387 */ /* 0x0001e20000100800 */
[----:B--2---:R-:W-:-:S03]  /*12c20*/  F2FP.BF16.PACK_AB R25, R24, R25 ;  /* 0x000000191819723e */ /* 0x004fc600000010ff */
[----:B0-----:R-:W2:Y:S04]  /*12c30*/  LDL.LU R7, [R1+0x3a4] ;  /* 0x0003a40001077983 */ /* 0x001ea80000300800 */
[----:B------:R0:W-:Y:S04]  /*12c40*/  STL [R1+0x74], R4 ;  /* 0x0000740401007387 */ /* 0x0001e80000100800 */
[----:B0-----:R-:W4:Y:S01]  /*12c50*/  LDL.LU R4, [R1+0x3b4] ;  /* 0x0003b40001047983 */ /* 0x001f220000300800 */
[----:B---3--:R-:W-:-:S05]  /*12c60*/  F2FP.BF16.PACK_AB R5, R11, R10 ;  /* 0x0000000a0b05723e */ /* 0x008fca00000010ff */
[----:B------:R0:W-:Y:S04]  /*12c70*/  STL [R1+0x70], R5 ;  /* 0x0000700501007387 */ /* 0x0001e80000100800 */
[----:B0-----:R-:W4:Y:S04]  /*12c80*/  LDL.LU R5, [R1+0x3b0] ;  /* 0x0003b00001057983 */ /* 0x001f280000300800 */
[----:B------:R-:W3:Y:S04]  /*12c90*/  LDL.LU R10, [R1+0x3c4] ;  /* 0x0003c400010a7983 */ /* 0x000ee80000300800 */
[----:B------:R-:W3:Y:S04]  /*12ca0*/  LDL.LU R11, [R1+0x3c0] ;  /* 0x0003c000010b7983 */ /* 0x000ee80000300800 */
        /* <DEDUP_REMOVED lines=13> */
[----:B------:R0:W-:Y:S01]  /*12d80*/  STL [R1+0x60], R25 ;  /* 0x0000601901007387 */ /* 0x0001e20000100800 */
[----:B------:R-:W-:-:S03]  /*12d90*/  F2FP.BF16.PACK_AB R29, R18, R29 ;  /* 0x0000001d121d723e */ /* 0x000fc600000010ff */
[----:B0-----:R-:W3:Y:S01]  /*12da0*/  LDL.LU R25, [R1+0xb90] ;  /* 0x000b900001197983 */ /* 0x001ee20000300800 */
[----:B--2---:R-:W-:-:S03]  /*12db0*/  F2FP.BF16.PACK_AB R19, R24, R19 ;  /* 0x000000131813723e */ /* 0x004fc600000010ff */
[----:B------:R-:W2:Y:S04]  /*12dc0*/  LDL.LU R24, [R1+0xb8c] ;  /* 0x000b8c0001187983 */ /* 0x000ea80000300800 */
[----:B------:R0:W-:Y:S04]  /*12dd0*/  STL [R1+0x5c], R19 ;  /* 0x00005c1301007387 */ /* 0x0001e80000100800 */
[----:B0-----:R-:W2:Y:S04]  /*12de0*/  LDL.LU R19, [R1+0xb88] ;  /* 0x000b880001137983 */ /* 0x001ea80000300800 */
[----:B------:R-:W2:Y:S01]  /*12df0*/  LDL.LU R18, [R1+0xb84] ;  /* 0x000b840001127983 */ /* 0x000ea20000300800 */
[----:B------:R-:W-:-:S02]  /*12e00*/  F2FP.BF16.PACK_AB R28, R0, R28 ;  /* 0x0000001c001c723e */ /* 0x000fc400000010ff */
[----:B------:R-:W-:Y:S02]  /*12e10*/  F2FP.BF16.PACK_AB R27, R13, R27 ;  /* 0x0000001b0d1b723e */ /* 0x000fe400000010ff */
[----:B------:R-:W-:Y:S01]  /*12e20*/  F2FP.BF16.PACK_AB R0, R17, R15 ;  /* 0x0000000f1100723e */ /* 0x000fe200000010ff */
[----:B------:R-:W-:Y:S01]  /*12e30*/  STL [R1+0x58], R29 ;  /* 0x0000581d01007387 */ /* 0x000fe20000100800 */
[----:B------:R-:W-:Y:S02]  /*12e40*/  F2FP.BF16.PACK_AB R26, R16, R26 ;  /* 0x0000001a101a723e */ /* 0x000fe400000010ff */
[----:B---3--:R-:W-:Y:S01]  /*12e50*/  F2FP.BF16.PACK_AB R25, R14, R25 ;  /* 0x000000190e19723e */ /* 0x008fe200000010ff */
[----:B------:R-:W-:Y:S01]  /*12e60*/  STL [R1+0x54], R28 ;  /* 0x0000541c01007387 */ /* 0x000fe20000100800 */
[----:B------:R-:W-:Y:S02]  /*12e70*/  F2FP.BF16.PACK_AB R23, R2, R23 ;  /* 0x000000170217723e */ /* 0x000fe400000010ff */
[----:B------:R-:W-:Y:S01]  /*12e80*/  F2FP.BF16.PACK_AB R22, R3, R22 ;  /* 0x000000160316723e */ /* 0x000fe200000010ff */
[----:B------:R-:W-:Y:S01]  /*12e90*/  STL [R1+0xac8], R27 ;  /* 0x000ac81b01007387 */ /* 0x000fe20000100800 */
[----:B------:R-:W-:-:S03]  /*12ea0*/  F2FP.BF16.PACK_AB R21, R8, R21 ;  /* 0x000000150815723e */ /* 0x000fc600000010ff */
[----:B------:R-:W-:Y:S01]  /*12eb0*/  STL [R1+0x50], R0 ;  /* 0x0000500001007387 */ /* 0x000fe20000100800 */
[----:B------:R-:W-:-:S03]  /*12ec0*/  F2FP.BF16.PACK_AB R20, R9, R20 ;  /* 0x000000140914723e */ /* 0x000fc600000010ff */
[----:B------:R-:W-:Y:S01]  /*12ed0*/  STL [R1+0xacc], R26 ;  /* 0x000acc1a01007387 */ /* 0x000fe20000100800 */
[----:B----4-:R-:W-:-:S03]  /*12ee0*/  F2FP.BF16.PACK_AB R17, R4, R5 ;  /* 0x000000050411723e */ /* 0x010fc600000010ff */
[----:B------:R-:W-:Y:S01]  /*12ef0*/  STL [R1+0xad0], R25 ;  /* 0x000ad01901007387 */ /* 0x000fe20000100800 */
[----:B--2---:R-:W-:-:S05]  /*12f00*/  F2FP.BF16.PACK_AB R24, R12, R24 ;  /* 0x000000180c18723e */ /* 0x004fca00000010ff */
[----:B------:R-:W-:Y:S04]  /*12f10*/  STL [R1+0xad4], R24 ;  /* 0x000ad41801007387 */ /* 0x000fe80000100800 */
[----:B------:R-:W-:Y:S01]  /*12f20*/  STL [R1+0xad8], R23 ;  /* 0x000ad81701007387 */ /* 0x000fe20000100800 */
[----:B------:R-:W-:-:S03]  /*12f30*/  F2FP.BF16.PACK_AB R19, R6, R19 ;  /* 0x000000130613723e */ /* 0x000fc600000010ff */
[----:B------:R-:W-:Y:S01]  /*12f40*/  STL [R1+0xadc], R22 ;  /* 0x000adc1601007387 */ /* 0x000fe20000100800 */
[----:B------:R-:W-:-:S03]  /*12f50*/  F2FP.BF16.PACK_AB R18, R7, R18 ;  /* 0x000000120712723e */ /* 0x000fc600000010ff */
[----:B------:R-:W-:Y:S04]  /*12f60*/  STL [R1+0xae0], R21 ;  /* 0x000ae01501007387 */ /* 0x000fe80000100800 */
[----:B------:R-:W-:Y:S04]  /*12f70*/  STL [R1+0xae4], R20 ;  /* 0x000ae41401007387 */ /* 0x000fe80000100800 */
[----:B------:R-:W-:Y:S04]  /*12f80*/  STL [R1+0xae8], R19 ;  /* 0x000ae81301007387 */ /* 0x000fe80000100800 */
[----:B------:R-:W-:Y:S04]  /*12f90*/  STL [R1+0xaec], R18 ;  /* 0x000aec1201007387 */ /* 0x000fe80000100800 */
[----:B------:R-:W-:Y:S04]  /*12fa0*/  STL [R1+0xaf0], R17 ;  /* 0x000af01101007387 */ /* 0x000fe80000100800 */
[----:B------:R-:W2:Y:S04]  /*12fb0*/  LDL.LU R15, [R1+0x438] ;  /* 0x00043800010f7983 */ /* 0x000ea80000300800 */
[----:B------:R-:W3:Y:S04]  /*12fc0*/  LDL.LU R14, [R1+0x448] ;  /* 0x00044800010e7983 */ /* 0x000ee80000300800 */
[----:B---3--:R0:W-:Y:S04]  /*12fd0*/  STL [R1+0xb80], R14 ;  /* 0x000b800e01007387 */ /* 0x0081e80000100800 */
[----:B0-----:R-:W2:Y:S04]  /*12fe0*/  LDL.LU R14, [R1+0x43c] ;  /* 0x00043c00010e7983 */ /* 0x001ea80000300800 */
[----:B------:R-:W3:Y:S04]  /*12ff0*/  LDL.LU R13, [R1+0x458] ;  /* 0x00045800010d7983 */ /* 0x000ee80000300800 */
[----:B---3--:R0:W-:Y:S04]  /*13000*/  STL [R1+0xb7c], R13 ;  /* 0x000b7c0d01007387 */ /* 0x0081e80000100800 */
[----:B0-----:R-:W3:Y:S04]  /*13010*/  LDL.LU R13, [R1+0x44c] ;  /* 0x00044c00010d7983 */ /* 0x001ee80000300800 */
[----:B------:R-:W4:Y:S01]  /*13020*/  LDL.LU R12, [R1+0x468] ;  /* 0x00046800010c7983 */ /* 0x000f220000300800 */
[----:B------:R-:W-:-:S03]  /*13030*/  F2FP.BF16.PACK_AB R16, R10, R11 ;  /* 0x0000000b0a10723e */ /* 0x000fc600000010ff */
[----:B----4-:R0:W-:Y:S04]  /*13040*/  STL [R1+0xb78], R12 ;  /* 0x000b780c01007387 */ /* 0x0101e80000100800 */
[----:B0-----:R-:W4:Y:S04]  /*13050*/  LDL.LU R12, [R1+0x45c] ;  /* 0x00045c00010c7983 */ /* 0x001f280000300800 */
[----:B------:R-:W2:Y:S04]  /*13060*/  LDL.LU R11, [R1+0x430] ;  /* 0x00043000010b7983 */ /* 0x000ea80000300800 */
[----:B--2---:R0:W-:Y:S04]  /*13070*/  STL [R1+0xb74], R11 ;  /* 0x000b740b01007387 */ /* 0x0041e80000100800 */
[----:B0-----:R-:W2:Y:S04]  /*13080*/  LDL.LU R11, [R1+0x46c] ;  /* 0x00046c00010b7983 */ /* 0x001ea80000300800 */
        /* <DEDUP_REMOVED lines=21> */
[----:B------:R0:W-:Y:S04]  /*131e0*/  STL [R1+0xaf4], R16 ;  /* 0x000af41001007387 */ /* 0x0001e80000100800 */
        /* <DEDUP_REMOVED lines=66> */
[----:B------:R-:W3:Y:S02]  /*13610*/  LDL.LU R14, [R1+0xb80] ;  /* 0x000b8000010e7983 */ /* 0x000ee40000300800 */
[----:B---3--:R-:W-:-:S02]  /*13620*/  F2FP.BF16.PACK_AB R14, R13, R14 ;  /* 0x0000000e0d0e723e */ /* 0x008fc400000010ff */
[----:B------:R-:W4:Y:S02]  /*13630*/  LDL.LU R13, [R1+0xb7c] ;  /* 0x000b7c00010d7983 */ /* 0x000f240000300800 */
[----:B----4-:R-:W-:Y:S02]  /*13640*/  F2FP.BF16.PACK_AB R13, R12, R13 ;  /* 0x0000000d0c0d723e */ /* 0x010fe400000010ff */
[----:B------:R-:W3:Y:S02]  /*13650*/  LDL.LU R12, [R1+0xb78] ;  /* 0x000b7800010c7983 */ /* 0x000ee40000300800 */
[----:B---3--:R-:W-:Y:S02]  /*13660*/  F2FP.BF16.PACK_AB R12, R11, R12 ;  /* 0x0000000c0b0c723e */ /* 0x008fe400000010ff */
[----:B------:R-:W3:Y:S02]  /*13670*/  LDL.LU R11, [R1+0xb74] ;  /* 0x000b7400010b7983 */ /* 0x000ee40000300800 */
[----:B---3--:R-:W-:-:S02]  /*13680*/  F2FP.BF16.PACK_AB R11, R10, R11 ;  /* 0x0000000b0a0b723e */ /* 0x008fc400000010ff */
[----:B------:R-:W3:Y:S02]  /*13690*/  LDL.LU R10, [R1+0xb70] ;  /* 0x000b7000010a7983 */ /* 0x000ee40000300800 */
[----:B---3--:R-:W-:Y:S02]  /*136a0*/  F2FP.BF16.PACK_AB R10, R9, R10 ;  /* 0x0000000a090a723e */ /* 0x008fe400000010ff */
        /* <DEDUP_REMOVED lines=12> */
[----:B------:R-:W2:Y:S02]  /*13770*/  LDL.LU R16, [R1+0xb54] ;  /* 0x000b540001107983 */ /* 0x000ea40000300800 */
[----:B--2---:R-:W-:Y:S02]  /*13780*/  F2FP.BF16.PACK_AB R16, R17, R16 ;  /* 0x000000101110723e */ /* 0x004fe400000010ff */
        /* <DEDUP_REMOVED lines=13> */
[----:B------:R0:W-:Y:S04]  /*13860*/  STL [R1], R16 ;  /* 0x0000001001007387 */ /* 0x0001e80000100800 */
        /* <DEDUP_REMOVED lines=30> */
[----:B------:R-:W2:Y:S01]  /*13a50*/  LDL.LU R17, [R1+0xaf8] ;  /* 0x000af80001117983 */ /* 0x000ea20000300800 */
[----:B------:R-:W-:-:S03]  /*13a60*/  F2FP.BF16.PACK_AB R20, R19, R20 ;  /* 0x000000141314723e */ /* 0x000fc600000010ff */
[----:B------:R0:W-:Y:S01]  /*13a70*/  STL [R1+0x20], R16 ;  /* 0x0000201001007387 */ /* 0x0001e20000100800 */
[----:B------:R-:W-:Y:S02]  /*13a80*/  F2FP.BF16.PACK_AB R22, R21, R22 ;  /* 0x000000161516723e */ /* 0x000fe400000010ff */
[----:B------:R-:W-:Y:S01]  /*13a90*/  F2FP.BF16.PACK_AB R24, R23, R24 ;  /* 0x000000181718723e */ /* 0x000fe200000010ff */
[----:B0-----:R0:W5:Y:S01]  /*13aa0*/  LDL.LU R16, [R1+0xaf4] ;  /* 0x000af40001107983 */ /* 0x0011620000300800 */
[----:B------:R-:W-:Y:S02]  /*13ab0*/  F2FP.BF16.PACK_AB R26, R25, R26 ;  /* 0x0000001a191a723e */ /* 0x000fe400000010ff */
[----:B------:R-:W-:Y:S02]  /*13ac0*/  F2FP.BF16.PACK_AB R29, R27, R29 ;  /* 0x0000001d1b1d723e */ /* 0x000fe400000010ff */
[----:B------:R-:W-:Y:S02]  /*13ad0*/  F2FP.BF16.PACK_AB R28, R0, R28 ;  /* 0x0000001c001c723e */ /* 0x000fe400000010ff */
[----:B------:R-:W-:-:S02]  /*13ae0*/  F2FP.BF16.PACK_AB R0, R2, R3 ;  /* 0x000000030200723e */ /* 0x000fc400000010ff */
[----:B--2---:R-:W-:Y:S02]  /*13af0*/  F2FP.BF16.PACK_AB R18, R17, R18 ;  /* 0x000000121112723e */ /* 0x004fe400000010ff */
[----:B------:R0:W5:Y:S04]  /*13b00*/  LDL.LU R17, [R1+0xaf0] ;  /* 0x000af00001117983 */ /* 0x0001680000300800 */
[----:B------:R1:W-:Y:S04]  /*13b10*/  STL [R1+0x3c], R18 ;  /* 0x00003c1201007387 */ /* 0x0003e80000100800 */
[----:B-1----:R0:W5:Y:S04]  /*13b20*/  LDL.LU R18, [R1+0xaec] ;  /* 0x000aec0001127983 */ /* 0x0021680000300800 */
        /* <DEDUP_REMOVED lines=14> */
[----:B------:R0:W-:Y:S04]  /*13c10*/  STL [R1+0x40], R0 ;  /* 0x0000400001007387 */ /* 0x0001e80000100800 */
[----:B------:R0:W-:Y:S02]  /*13c20*/  STL [R1+0x44], R28 ;  /* 0x0000441c01007387 */ /* 0x0001e40000100800 */
.L_x_0:
[----:B01----:R-:W2:Y:S04]  /*13c30*/  LDL.LU R29, [R1] ;  /* 0x00000000011d7983 */ /* 0x003ea80000300800 */
[----:B------:R-:W3:Y:S04]  /*13c40*/  LDL.LU R3, [R1+0x4] ;  /* 0x0000040001037983 */ /* 0x000ee80000300800 */
[----:B------:R-:W4:Y:S04]  /*13c50*/  LDL.LU R2, [R1+0x8] ;  /* 0x0000080001027983 */ /* 0x000f280000300800 */
[----:B------:R-:W4:Y:S04]  /*13c60*/  LDL.LU R0, [R1+0xc] ;  /* 0x00000c0001007983 */ /* 0x000f280000300800 */
[----:B------:R0:W-:Y:S04]  /*13c70*/  STL [R1+0xc28], R7 ;  /* 0x000c280701007387 */ /* 0x0001e80000100800 */
[----:B0-----:R-:W4:Y:S04]  /*13c80*/  LDL.LU R7, [R1+0x1c] ;  /* 0x00001c0001077983 */ /* 0x001f280000300800 */
[----:B------:R-:W-:Y:S04]  /*13c90*/  STL.64 [R1+0xc20], R10 ;  /* 0x000c200a01007387 */ /* 0x000fe80000100a00 */
[----:B------:R-:W-:Y:S04]  /*13ca0*/  STL.64 [R1+0xc18], R8 ;  /* 0x000c180801007387 */ /* 0x000fe80000100a00 */
[----:B------:R-:W-:Y:S04]  /*13cb0*/  STL.64 [R1+0xc10], R14 ;  /* 0x000c100e01007387 */ /* 0x000fe80000100a00 */
[----:B------:R0:W-:Y:S04]  /*13cc0*/  STL.64 [R1+0xc08], R12 ;  /* 0x000c080c01007387 */ /* 0x0001e80000100a00 */
[----:B0-----:R-:W4:Y:S04]  /*13cd0*/  LDL.LU R12, [R1+0x30] ;  /* 0x00003000010c7983 */ /* 0x001f280000300800 */
[----:B------:R-:W4:Y:S04]  /*13ce0*/  LDL.LU R13, [R1+0x34] ;  /* 0x00003400010d7983 */ /* 0x000f280000300800 */
[----:B------:R-:W4:Y:S04]  /*13cf0*/  LDL.LU R14, [R1+0x38] ;  /* 0x00003800010e7983 */ /* 0x000f280000300800 */
[----:B------:R-:W4:Y:S04]  /*13d00*/  LDL.LU R15, [R1+0x3c] ;  /* 0x00003c00010f7983 */ /* 0x000f280000300800 */
[----:B------:R-:W4:Y:S04]  /*13d10*/  LDL.LU R8, [R1+0x40] ;  /* 0x0000400001087983 */ /* 0x000f280000300800 */
[----:B------:R-:W4:Y:S04]  /*13d20*/  LDL.LU R9, [R1+0x44] ;  /* 0x0000440001097983 */ /* 0x000f280000300800 */
[----:B------:R-:W4:Y:S04]  /*13d30*/  LDL.LU R10, [R1+0x48] ;  /* 0x00004800010a7983 */ /* 0x000f280000300800 */
[----:B------:R-:W4:Y:S04]  /*13d40*/  LDL.LU R11, [R1+0x4c] ;  /* 0x00004c00010b7983 */ /* 0x000f280000300800 */
[----:B-----5:R-:W-:Y:S04]  /*13d50*/  STL.64 [R1+0xc00], R18 ;  /* 0x000c001201007387 */ /* 0x020fe80000100a00 */
[----:B------:R0:W-:Y:S04]  /*13d60*/  STL.64 [R1+0xbf8], R16 ;  /* 0x000bf81001007387 */ /* 0x0001e80000100a00 */
[----:B0-----:R-:W4:Y:S04]  /*13d70*/  LDL.LU R16, [R1+0x20] ;  /* 0x0000200001107983 */ /* 0x001f280000300800 */
[----:B------:R-:W4:Y:S04]  /*13d80*/  LDL.LU R17, [R1+0x24] ;  /* 0x0000240001117983 */ /* 0x000f280000300800 */
[----:B------:R-:W4:Y:S04]  /*13d90*/  LDL.LU R18, [R1+0x28] ;  /* 0x0000280001127983 */ /* 0x000f280000300800 */
[----:B------:R-:W4:Y:S04]  /*13da0*/  LDL.LU R19, [R1+0x2c] ;  /* 0x00002c0001137983 */ /* 0x000f280000300800 */
[----:B------:R-:W4:Y:S04]  /*13db0*/  LDL R28, [R1+0xa50] ;  /* 0x000a5000011c7983 */ /* 0x000f280000100800 */
[----:B------:R-:W-:Y:S04]  /*13dc0*/  STL.64 [R1+0xbf0], R22 ;  /* 0x000bf01601007387 */ /* 0x000fe80000100a00 */
[----:B------:R0:W-:Y:S04]  /*13dd0*/  STL.64 [R1+0xbe8], R20 ;  /* 0x000be81401007387 */ /* 0x0001e80000100a00 */
[----:B0-----:R-:W4:Y:S04]  /*13de0*/  LDL.LU R20, [R1+0x10] ;  /* 0x0000100001147983 */ /* 0x001f280000300800 */
[----:B------:R-:W4:Y:S04]  /*13df0*/  LDL.LU R21, [R1+0x14] ;  /* 0x0000140001157983 */ /* 0x000f280000300800 */
[----:B------:R-:W4:Y:S04]  /*13e00*/  LDL.LU R22, [R1+0x18] ;  /* 0x0000180001167983 */ /* 0x000f280000300800 */
[----:B------:R-:W-:Y:S04]  /*13e10*/  STL.64 [R1+0xbe0], R26 ;  /* 0x000be01a01007387 */ /* 0x000fe80000100a00 */
[----:B------:R2:W-:Y:S02]  /*13e20*/  STL.64 [R1+0xbd8], R24 ;  /* 0x000bd81801007387 */ /* 0x0005e40000100a00 */
[----:B--2---:R-:W-:-:S02]  /*13e30*/  IMAD.MOV.U32 R24, RZ, RZ, R29 ;  /* 0x000000ffff187224 */ /* 0x004fc400078e001d */
[----:B------:R-:W0:Y:S01]  /*13e40*/  S2R R29, SR_TID.X ;  /* 0x00000000001d7919 */ /* 0x000e220000002100 */
[----:B---3--:R-:W-:-:S03]  /*13e50*/  IMAD.MOV.U32 R25, RZ, RZ, R3 ;  /* 0x000000ffff197224 */ /* 0x008fc600078e0003 */
[----:B------:R-:W1:Y:S01]  /*13e60*/  S2R R3, SR_TID.X ;  /* 0x0000000000037919 */ /* 0x000e620000002100 */
[----:B----4-:R-:W-:Y:S02]  /*13e70*/  IMAD.MOV.U32 R26, RZ, RZ, R2 ;  /* 0x000000ffff1a7224 */ /* 0x010fe400078e0002 */
[----:B------:R-:W-:Y:S02]  /*13e80*/  IMAD.MOV.U32 R27, RZ, RZ, R0 ;  /* 0x000000ffff1b7224 */ /* 0x000fe400078e0000 */
[C---:B0-----:R-:W-:Y:S02]  /*13e90*/  IMAD.SHL.U32 R0, R29.reuse, 0x4, RZ ;  /* 0x000000041d007824 */ /* 0x041fe400078e00ff */
[----:B------:R-:W-:Y:S02]  /*13ea0*/  IMAD.SHL.U32 R2, R29, 0x100, RZ ;  /* 0x000001001d027824 */ /* 0x000fe400078e00ff */
[----:B------:R-:W-:Y:S01]  /*13eb0*/  IMAD.MOV.U32 R23, RZ, RZ, R7 ;  /* 0x000000ffff177224 */ /* 0x000fe200078e0007 */
[----:B-1----:R-:W-:Y:S01]  /*13ec0*/  LOP3.LUT R7, R3, 0x60, RZ, 0xc0, !PT ;  /* 0x0000006003077812 */ /* 0x002fe200078ec0ff */
[----:B------:R-:W-:Y:S01]  /*13ed0*/  IMAD.SHL.U32 R3, R29, 0x20, RZ ;  /* 0x000000201d037824 */ /* 0x000fe200078e00ff */
[----:B------:R-:W-:-:S02]  /*13ee0*/  LOP3.LUT R0, R0, 0x70, RZ, 0xc0, !PT ;  /* 0x0000007000007812 */ /* 0x000fc400078ec0ff */
[----:B------:R-:W-:-:S03]  /*13ef0*/  LOP3.LUT R2, R2, 0x1800, RZ, 0xc0, !PT ;  /* 0x0000180002027812 */ /* 0x000fc600078ec0ff */
[----:B------:R-:W-:Y:S01]  /*13f00*/  IMAD R0, R7, 0x8, R0 ;  /* 0x0000000807007824 */ /* 0x000fe200078e0200 */
[----:B------:R-:W-:Y:S01]  /*13f10*/  LOP3.LUT R2, R2, 0x60, R3, 0xf8, !PT ;  /* 0x0000006002027812 */ /* 0x000fe200078ef803 */
[----:B------:R-:W2:Y:S01]  /*13f20*/  LDL.LU R7, [R1+0xc28] ;  /* 0x000c280001077983 */ /* 0x000ea20000300800 */
[----:B------:R-:W-:Y:S02]  /*13f30*/  IMAD.SHL.U32 R29, R29, 0x400, RZ ;  /* 0x000004001d1d7824 */ /* 0x000fe400078e00ff */
[----:B------:R-:W-:Y:S01]  /*13f40*/  LOP3.LUT R0, R2, R0, RZ, 0x3c, !PT ;  /* 0x0000000002007212 */ /* 0x000fe200078e3cff */
[----:B------:R-:W-:Y:S02]  /*13f50*/  BAR.SYNC.DEFER_BLOCKING 0x0 ;  /* 0x0000000000007b1d */ /* 0x000fe40000010000 */
[----:B------:R-:W-:-:S04]  /*13f60*/  LOP3.LUT R29, R29, 0x1800, RZ, 0xc0, !PT ;  /* 0x000018001d1d7812 */ /* 0x000fc800078ec0ff */
[----:B------:R-:W0:Y:S04]  /*13f70*/  S2R R2, SR_TID.X ;  /* 0x0000000000027919 */ /* 0x000e280000002100 */
[----:B------:R-:W-:Y:S01]  /*13f80*/  STS.128 [R0+0x80], R12 ;  /* 0x0000800c00007388 */ /* 0x000fe20000000c00 */
[----:B0-----:R-:W-:-:S03]  /*13f90*/  LOP3.LUT R2, R2, 0x7f, RZ, 0xc0, !PT ;  /* 0x0000007f02027812 */ /* 0x001fc600078ec0ff */
[----:B------:R0:W-:Y:S04]  /*13fa0*/  STS.128 [R0], R8 ;  /* 0x0000000800007388 */ /* 0x0001e80000000c00 */
[----:B0-----:R-:W3:Y:S04]  /*13fb0*/  LDL.LU.64 R10, [R1+0xc20] ;  /* 0x000c2000010a7983 */ /* 0x001ee80000300a00 */
[----:B------:R-:W3:Y:S04]  /*13fc0*/  LDL.LU.64 R8, [R1+0xc18] ;  /* 0x000c180001087983 */ /* 0x000ee80000300a00 */
[----:B------:R-:W4:Y:S04]  /*13fd0*/  LDL.LU.64 R14, [R1+0xc10] ;  /* 0x000c1000010e7983 */ /* 0x000f280000300a00 */
[----:B------:R-:W4:Y:S04]  /*13fe0*/  LDL.LU.64 R12, [R1+0xc08] ;  /* 0x000c0800010c7983 */ /* 0x000f280000300a00 */
[----:B------:R0:W-:Y:S01]  /*13ff0*/  STS.128 [R0+0x400], R16 ;  /* 0x0004001000007388 */ /* 0x0001e20000000c00 */
[----:B------:R-:W-:-:S02]  /*14000*/  IADD3 R3, R28, 0x1, RZ ;  /* 0x000000011c037810 */ /* 0x000fc40007ffe0ff */
[----:B------:R-:W-:Y:S02]  /*14010*/  IADD3 R28, R28, 0x2, RZ ;  /* 0x000000021c1c7810 */ /* 0x000fe40007ffe0ff */
[----:B------:R-:W-:Y:S02]  /*14020*/  ISETP.GE.AND P0, PT, R3, c[0x0][0x17c], PT ;  /* 0x00005f0003007a0c */ /* 0x000fe40003f06270 */
[----:B------:R-:W-:Y:S01]  /*14030*/  ISETP.GE.AND P3, PT, R28, c[0x0][0x17c], PT ;  /* 0x00005f001c007a0c */ /* 0x000fe20003f66270 */
[----:B------:R-:W-:Y:S01]  /*14040*/  IMAD R28, R2, 0x10, R29 ;  /* 0x00000010021c7824 */ /* 0x000fe200078e021d */
[----:B------:R-:W-:Y:S04]  /*14050*/  STS.128 [R0+0x480], R20 ;  /* 0x0004801400007388 */ /* 0x000fe80000000c00 */
[----:B------:R-:W-:Y:S06]  /*14060*/  BAR.SYNC.DEFER_BLOCKING 0x0 ;  /* 0x0000000000007b1d */ /* 0x000fec0000010000 */
[----:B0-----:R-:W4:Y:S01]  /*14070*/  LDL.LU.64 R18, [R1+0xc00] ;  /* 0x000c000001127983 */ /* 0x001f220000300a00 */
[----:B------:R-:W-:-:S03]  /*14080*/  LOP3.LUT R29, R28, 0x20, RZ, 0x3c, !PT ;  /* 0x000000201c1d7812 */ /* 0x000fc600078e3cff */
[----:B------:R-:W4:Y:S04]  /*14090*/  LDL.LU.64 R16, [R1+0xbf8] ;  /* 0x000bf80001107983 */ /* 0x000f280000300a00 */
[----:B------:R-:W0:Y:S01]  /*140a0*/  LDS.128 R20, [R28] ;  /* 0x000000001c147984 */ /* 0x000e220000000c00 */
[----:B------:R-:W-:-:S03]  /*140b0*/  LOP3.LUT R3, R28, 0x40, RZ, 0x3c, !PT ;  /* 0x000000401c037812 */ /* 0x000fc600078e3cff */
[----:B0-----:R-:W-:Y:S04]  /*140c0*/  STL.64 [R1+0x30], R20 ;  /* 0x0000301401007387 */ /* 0x001fe80000100a00 */
[----:B------:R-:W-:Y:S04]  /*140d0*/  STL.64 [R1+0x38], R22 ;  /* 0x0000381601007387 */ /* 0x000fe80000100a00 */
[----:B------:R-:W0:Y:S01]  /*140e0*/  LDS.128 R20, [R29] ;  /* 0x000000001d147984 */ /* 0x000e220000000c00 */
[----:B------:R-:W-:-:S03]  /*140f0*/  LOP3.LUT R2, R28, 0x60, RZ, 0x3c, !PT ;  /* 0x000000601c027812 */ /* 0x000fc600078e3cff */
[----:B0-----:R-:W-:Y:S04]  /*14100*/  STL.64 [R1+0xa0], R20 ;  /* 0x0000a01401007387 */ /* 0x001fe80000100a00 */
[----:B------:R-:W-:Y:S04]  /*14110*/  STL.64 [R1+0xa8], R22 ;  /* 0x0000a81601007387 */ /* 0x000fe80000100a00 */
[----:B------:R-:W0:Y:S04]  /*14120*/  LDS.128 R20, [R3] ;  /* 0x0000000003147984 */ /* 0x000e280000000c00 */
[----:B0-----:R-:W-:Y:S04]  /*14130*/  STL.64 [R1+0xd0], R20 ;  /* 0x0000d01401007387 */ /* 0x001fe80000100a00 */
[----:B------:R-:W-:Y:S04]  /*14140*/  STL.64 [R1+0xd8], R22 ;  /* 0x0000d81601007387 */ /* 0x000fe80000100a00 */
[----:B------:R-:W0:Y:S04]  /*14150*/  LDS.128 R20, [R2] ;  /* 0x0000000002147984 */ /* 0x000e280000000c00 */
[----:B------:R-:W-:Y:S06]  /*14160*/  BAR.SYNC.DEFER_BLOCKING 0x0 ;  /* 0x0000000000007b1d */ /* 0x000fec0000010000 */
[----:B------:R-:W-:Y:S04]  /*14170*/  STS.128 [R0], R24 ;  /* 0x0000001800007388 */ /* 0x000fe80000000c00 */
[----:B--2---:R-:W-:Y:S04]  /*14180*/  STS.128 [R0+0x80], R4 ;  /* 0x0000800400007388 */ /* 0x004fe80000000c00 */
[----:B---3--:R-:W-:Y:S04]  /*14190*/  STS.128 [R0+0x400], R8 ;  /* 0x0004000800007388 */ /* 0x008fe80000000c00 */
[----:B----4-:R-:W-:Y:S04]  /*141a0*/  STS.128 [R0+0x480], R12 ;  /* 0x0004800c00007388 */ /* 0x010fe80000000c00 */
[----:B------:R-:W-:Y:S06]  /*141b0*/  BAR.SYNC.DEFER_BLOCKING 0x0 ;  /* 0x0000000000007b1d */ /* 0x000fec0000010000 */
[----:B------:R-:W1:Y:S04]  /*141c0*/  LDS.128 R24, [R28] ;  /* 0x000000001c187984 */ /* 0x000e680000000c00 */
[----:B0-----:R-:W-:Y:S04]  /*141d0*/  STL.64 [R1+0xf0], R20 ;  /* 0x0000f01401007387 */ /* 0x001fe80000100a00 */
[----:B------:R0:W-:Y:S04]  /*141e0*/  STL.64 [R1+0xf8], R22 ;  /* 0x0000f81601007387 */ /* 0x0001e80000100a00 */
[----:B0-----:R-:W2:Y:S04]  /*141f0*/  LDL.LU.64 R22, [R1+0xbf0] ;  /* 0x000bf00001167983 */ /* 0x001ea80000300a00 */
[----:B------:R-:W2:Y:S04]  /*14200*/  LDL.LU.64 R20, [R1+0xbe8] ;  /* 0x000be80001147983 */ /* 0x000ea80000300a00 */
[----:B------:R-:W3:Y:S04]  /*14210*/  LDL.LU R4, [R1+0xc0] ;  /* 0x0000c00001047983 */ /* 0x000ee80000300800 */
[----:B------:R-:W3:Y:S04]  /*14220*/  LDL.LU R5, [R1+0xc4] ;  /* 0x0000c40001057983 */ /* 0x000ee80000300800 */
[----:B------:R-:W3:Y:S04]  /*14230*/  LDL.LU R6, [R1+0xc8] ;  /* 0x0000c80001067983 */ /* 0x000ee80000300800 */
[----:B------:R-:W3:Y:S04]  /*14240*/  LDL.LU R7, [R1+0xcc] ;  /* 0x0000cc0001077983 */ /* 0x000ee80000300800 */
[----:B------:R-:W4:Y:S04]  /*14250*/  LDL.LU R12, [R1+0x80] ;  /* 0x00008000010c7983 */ /* 0x000f280000300800 */
[----:B------:R-:W4:Y:S04]  /*14260*/  LDL.LU R13, [R1+0x84] ;  /* 0x00008400010d7983 */ /* 0x000f280000300800 */
[----:B------:R-:W4:Y:S04]  /*14270*/  LDL.LU R14, [R1+0x88] ;  /* 0x00008800010e7983 */ /* 0x000f280000300800 */
[----:B------:R-:W4:Y:S04]  /*14280*/  LDL.LU R15, [R1+0x8c] ;  /* 0x00008c00010f7983 */ /* 0x000f280000300800 */
[----:B-1----:R-:W-:Y:S04]  /*14290*/  STL.64 [R1+0x20], R24 ;  /* 0x0000201801007387 */ /* 0x002fe80000100a00 */
[----:B------:R-:W-:Y:S04]  /*142a0*/  STL.64 [R1+0x28], R26 ;  /* 0x0000281a01007387 */ /* 0x000fe80000100a00 */
        /* <DEDUP_REMOVED lines=9> */
[----:B------:R-:W-:Y:S06]  /*14340*/  BAR.SYNC.DEFER_BLOCKING 0x0 ;  /* 0x0000000000007b1d */ /* 0x000fec0000010000 */
[----:B0-----:R-:W-:Y:S04]  /*14350*/  STL.64 [R1+0x100], R24 ;  /* 0x0001001801007387 */ /* 0x001fe80000100a00 */
[----:B------:R0:W-:Y:S04]  /*14360*/  STL.64 [R1+0x108], R26 ;  /* 0x0001081a01007387 */ /* 0x0001e80000100a00 */
[----:B0-----:R-:W3:Y:S04]  /*14370*/  LDL.LU.64 R26, [R1+0xbe0] ;  /* 0x000be000011a7983 */ /* 0x001ee80000300a00 */
[----:B------:R-:W4:Y:S04]  /*14380*/  LDL.LU.64 R24, [R1+0xbd8] ;  /* 0x000bd80001187983 */ /* 0x000f280000300a00 */
[----:B------:R0:W-:Y:S04]  /*14390*/  STS.128 [R0], R16 ;  /* 0x0000001000007388 */ /* 0x0001e80000000c00 */
[----:B0-----:R-:W4:Y:S04]  /*143a0*/  LDL.LU R16, [R1+0x70] ;  /* 0x0000700001107983 */ /* 0x001f280000300800 */
[----:B------:R-:W4:Y:S04]  /*143b0*/  LDL.LU R17, [R1+0x74] ;  /* 0x0000740001117983 */ /* 0x000f280000300800 */
[----:B------:R-:W4:Y:S04]  /*143c0*/  LDL.LU R18, [R1+0x78] ;  /* 0x0000780001127983 */ /* 0x000f280000300800 */
[----:B------:R-:W4:Y:S04]  /*143d0*/  LDL.LU R19, [R1+0x7c] ;  /* 0x00007c0001137983 */ /* 0x000f280000300800 */
[----:B--2---:R0:W-:Y:S04]  /*143e0*/  STS.128 [R0+0x80], R20 ;  /* 0x0000801400007388 */ /* 0x0041e80000000c00 */
[----:B0-----:R-:W2:Y:S04]  /*143f0*/  LDL.LU R20, [R1+0x60] ;  /* 0x0000600001147983 */ /* 0x001ea80000300800 */
[----:B------:R-:W2:Y:S04]  /*14400*/  LDL.LU R21, [R1+0x64] ;  /* 0x0000640001157983 */ /* 0x000ea80000300800 */
[----:B------:R-:W2:Y:S04]  /*14410*/  LDL.LU R22, [R1+0x68] ;  /* 0x0000680001167983 */ /* 0x000ea80000300800 */
[----:B------:R-:W2:Y:S04]  /*14420*/  LDL.LU R23, [R1+0x6c] ;  /* 0x00006c0001177983 */ /* 0x000ea80000300800 */
[----:B---3--:R-:W-:Y:S04]  /*14430*/  STL [R1+0xb30], R27 ;  /* 0x000b301b01007387 */ /* 0x008fe80000100800 */
[----:B----4-:R0:W-:Y:S04]  /*14440*/  STS.128 [R0+0x400], R24 ;  /* 0x0004001800007388 */ /* 0x0101e80000000c00 */
[----:B0-----:R-:W3:Y:S04]  /*14450*/  LDL.LU R24, [R1+0x50] ;  /* 0x0000500001187983 */ /* 0x001ee80000300800 */
[----:B------:R-:W3:Y:S04]  /*14460*/  LDL.LU R25, [R1+0x54] ;  /* 0x0000540001197983 */ /* 0x000ee80000300800 */
[----:B------:R-:W3:Y:S04]  /*14470*/  LDL.LU R26, [R1+0x58] ;  /* 0x00005800011a7983 */ /* 0x000ee80000300800 */
[----:B------:R-:W3:Y:S04]  /*14480*/  LDL.LU R27, [R1+0x5c] ;  /* 0x00005c00011b7983 */ /* 0x000ee80000300800 */
[----:B---3--:R-:W-:Y:S04]  /*14490*/  STS.128 [R0+0x480], R24 ;  /* 0x0004801800007388 */ /* 0x008fe80000000c00 */
[----:B------:R-:W-:Y:S06]  /*144a0*/  BAR.SYNC.DEFER_BLOCKING 0x0 ;  /* 0x0000000000007b1d */ /* 0x000fec0000010000 */
[----:B------:R-:W0:Y:S04]  /*144b0*/  LDS.128 R24, [R28] ;  /* 0x000000001c187984 */ /* 0x000e280000000c00 */
[----:B0-----:R-:W-:Y:S04]  /*144c0*/  STL.64 [R1], R24 ;  /* 0x0000001801007387 */ /* 0x001fe80000100a00 */
[----:B------:R-:W-:Y:S04]  /*144d0*/  STL.64 [R1+0x8], R26 ;  /* 0x0000081a01007387 */ /* 0x000fe80000100a00 */
[----:B------:R-:W0:Y:S04]  /*144e0*/  LDS.128 R24, [R29] ;  /* 0x000000001d187984 */ /* 0x000e280000000c00 */
[----:B0-----:R-:W-:Y:S04]  /*144f0*/  STL.64 [R1+0x40], R24 ;  /* 0x0000401801007387 */ /* 0x001fe80000100a00 */
[----:B------:R-:W-:Y:S04]  /*14500*/  STL.64 [R1+0x48], R26 ;  /* 0x0000481a01007387 */ /* 0x000fe80000100a00 */
[----:B------:R-:W0:Y:S04]  /*14510*/  LDS.128 R24, [R8] ;  /* 0x0000000008187984 */ /* 0x000e280000000c00 */
[----:B0-----:R-:W-:Y:S04]  /*14520*/  STL.64 [R1+0x50], R24 ;  /* 0x0000501801007387 */ /* 0x001fe80000100a00 */
[----:B------:R-:W-:Y:S04]  /*14530*/  STL.64 [R1+0x58], R26 ;  /* 0x0000581a01007387 */ /* 0x000fe80000100a00 */
[----:B------:R-:W0:Y:S04]  /*14540*/  LDS.128 R24, [R9] ;  /* 0x0000000009187984 */ /* 0x000e280000000c00 */
[----:B------:R-:W-:Y:S06]  /*14550*/  BAR.SYNC.DEFER_BLOCKING 0x0 ;  /* 0x0000000000007b1d */ /* 0x000fec0000010000 */
[----:B------:R1:W-:Y:S04]  /*14560*/  STS.128 [R0+0x80], R16 ;  /* 0x0000801000007388 */ /* 0x0003e80000000c00 */
[----:B0-----:R-:W-:Y:S04]  /*14570*/  STL.64 [R1+0xe0], R24 ;  /* 0x0000e01801007387 */ /* 0x001fe80000100a00 */
[----:B------:R-:W-:Y:S04]  /*14580*/  STL.64 [R1+0xe8], R26 ;  /* 0x0000e81a01007387 */ /* 0x000fe80000100a00 */
[----:B-1----:R-:W3:Y:S04]  /*14590*/  LDL.LU R16, [R1+0x260] ;  /* 0x0002600001107983 */ /* 0x002ee80000300800 */
[----:B------:R-:W3:Y:S04]  /*145a0*/  LDL.LU R17, [R1+0x264] ;  /* 0x0002640001117983 */ /* 0x000ee80000300800 */
[----:B------:R-:W4:Y:S04]  /*145b0*/  LDL.LU R18, [R1+0x268] ;  /* 0x0002680001127983 */ /* 0x000f280000300800 */
[----:B------:R-:W4:Y:S04]  /*145c0*/  LDL.LU R19, [R1+0x26c] ;  /* 0x00026c0001137983 */ /* 0x000f280000300800 */
[----:B--2---:R0:W-:Y:S04]  /*145d0*/  STS.128 [R0], R20 ;  /* 0x0000001400007388 */ /* 0x0041e80000000c00 */
[----:B----4-:R-:W-:Y:S04]  /*145e0*/  STL.64 [R1+0xb90], R18 ;  /* 0x000b901201007387 */ /* 0x010fe80000100a00 */
[----:B---3--:R1:W-:Y:S04]  /*145f0*/  STL.64 [R1+0xb88], R16 ;  /* 0x000b881001007387 */ /* 0x0083e80000100a00 */
[----:B0-----:R-:W2:Y:S04]  /*14600*/  LDL.LU R20, [R1+0x1c0] ;  /* 0x0001c00001147983 */ /* 0x001ea80000300800 */
[----:B------:R-:W2:Y:S04]  /*14610*/  LDL.LU R21, [R1+0x1c4] ;  /* 0x0001c40001157983 */ /* 0x000ea80000300800 */
[----:B------:R-:W3:Y:S04]  /*14620*/  LDL.LU R22, [R1+0x1c8] ;  /* 0x0001c80001167983 */ /* 0x000ee80000300800 */
[----:B------:R-:W3:Y:S04]  /*14630*/  LDL.LU R23, [R1+0x1cc] ;  /* 0x0001cc0001177983 */ /* 0x000ee80000300800 */
[----:B---3--:R-:W-:Y:S04]  /*14640*/  STL.64 [R1+0xba0], R22 ;  /* 0x000ba01601007387 */ /* 0x008fe80000100a00 */
[----:B--2---:R0:W-:Y:S04]  /*14650*/  STL.64 [R1+0xb98], R20 ;  /* 0x000b981401007387 */ /* 0x0041e80000100a00 */
[----:B-1----:R-:W2:Y:S04]  /*14660*/  LDL.LU R16, [R1+0x150] ;  /* 0x0001500001107983 */ /* 0x002ea80000300800 */
[----:B------:R-:W2:Y:S04]  /*14670*/  LDL.LU R17, [R1+0x154] ;  /* 0x0001540001117983 */ /* 0x000ea80000300800 */
[----:B------:R-:W3:Y:S04]  /*14680*/  LDL.LU R18, [R1+0x158] ;  /* 0x0001580001127983 */ /* 0x000ee80000300800 */
[----:B------:R-:W3:Y:S04]  /*14690*/  LDL.LU R19, [R1+0x15c] ;  /* 0x00015c0001137983 */ /* 0x000ee80000300800 */
[----:B---3--:R-:W-:Y:S04]  /*146a0*/  STL.64 [R1+0xbb0], R18 ;  /* 0x000bb01201007387 */ /* 0x008fe80000100a00 */
[----:B--2---:R1:W-:Y:S04]  /*146b0*/  STL.64 [R1+0xba8], R16 ;  /* 0x000ba81001007387 */ /* 0x0043e80000100a00 */
[----:B0-----:R-:W2:Y:S04]  /*146c0*/  LDL.LU R20, [R1+0x130] ;  /* 0x0001300001147983 */ /* 0x001ea80000300800 */
[----:B------:R-:W2:Y:S04]  /*146d0*/  LDL.LU R21, [R1+0x134] ;  /* 0x0001340001157983 */ /* 0x000ea80000300800 */
[----:B------:R-:W3:Y:S04]  /*146e0*/  LDL.LU R22, [R1+0x138] ;  /* 0x0001380001167983 */ /* 0x000ee80000300800 */
[----:B------:R-:W3:Y:S04]  /*146f0*/  LDL.LU R23, [R1+0x13c] ;  /* 0x00013c0001177983 */ /* 0x000ee80000300800 */
[----:B------:R-:W-:Y:S04]  /*14700*/  STS.128 [R0+0x400], R12 ;  /* 0x0004000c00007388 */ /* 0x000fe80000000c00 */
[----:B------:R-:W-:Y:S04]  /*14710*/  STS.128 [R0+0x480], R4 ;  /* 0x0004800400007388 */ /* 0x000fe80000000c00 */
[----:B------:R-:W-:Y:S06]  /*14720*/  BAR.SYNC.DEFER_BLOCKING 0x0 ;  /* 0x0000000000007b1d */ /* 0x000fec0000010000 */
[----:B------:R-:W0:Y:S04]  /*14730*/  LDS.128 R12, [R28] ;  /* 0x000000001c0c7984 */ /* 0x000e280000000c00 */
[----:B------:R-:W4:Y:S04]  /*14740*/  LDS.128 R4, [R8] ;  /* 0x0000000008047984 */ /* 0x000f280000000c00 */
[----:B---3--:R-:W-:Y:S04]  /*14750*/  STL.64 [R1+0xbc0], R22 ;  /* 0x000bc01601007387 */ /* 0x008fe80000100a00 */
[----:B--2---:R2:W-:Y:S04]  /*14760*/  STL.64 [R1+0xbb8], R20 ;  /* 0x000bb81401007387 */ /* 0x0045e80000100a00 */
[----:B-1----:R-:W3:Y:S04]  /*14770*/  LDL.LU R16, [R1+0x120] ;  /* 0x0001200001107983 */ /* 0x002ee80000300800 */
[----:B------:R-:W3:Y:S04]  /*14780*/  LDL.LU R17, [R1+0x124] ;  /* 0x0001240001117983 */ /* 0x000ee80000300800 */
[----:B------:R-:W2:Y:S04]  /*14790*/  LDL.LU R18, [R1+0x128] ;  /* 0x0001280001127983 */ /* 0x000ea80000300800 */
[----:B------:R-:W2:Y:S04]  /*147a0*/  LDL.LU R19, [R1+0x12c] ;  /* 0x00012c0001137983 */ /* 0x000ea80000300800 */
[----:B--2---:R-:W-:Y:S04]  /*147b0*/  STL.64 [R1+0xbd0], R18 ;  /* 0x000bd01201007387 */ /* 0x004fe80000100a00 */
[----:B---3--:R-:W-:Y:S04]  /*147c0*/  STL.64 [R1+0xbc8], R16 ;  /* 0x000bc81001007387 */ /* 0x008fe80000100a00 */
[----:B------:R-:W1:Y:S04]  /*147d0*/  LDS.128 R16, [R29] ;  /* 0x000000001d107984 */ /* 0x000e680000000c00 */
[----:B------:R-:W2:Y:S04]  /*147e0*/  LDL.LU R20, [R1+0x110] ;  /* 0x0001100001147983 */ /* 0x000ea80000300800 */
[----:B------:R-:W2:Y:S04]  /*147f0*/  LDL.LU R21, [R1+0x114] ;  /* 0x0001140001157983 */ /* 0x000ea80000300800 */
[----:B------:R-:W2:Y:S04]  /*14800*/  LDL.LU R22, [R1+0x118] ;  /* 0x0001180001167983 */ /* 0x000ea80000300800 */
[----:B------:R-:W2:Y:S04]  /*14810*/  LDL.LU R23, [R1+0x11c] ;  /* 0x00011c0001177983 */ /* 0x000ea80000300800 */
[----:B------:R-:W3:Y:S04]  /*14820*/  LDL.LU R24, [R1+0x170] ;  /* 0x0001700001187983 */ /* 0x000ee80000300800 */
[----:B------:R-:W3:Y:S04]  /*14830*/  LDL.LU R25, [R1+0x174] ;  /* 0x0001740001197983 */ /* 0x000ee80000300800 */
[----:B------:R-:W3:Y:S04]  /*14840*/  LDL.LU R26, [R1+0x178] ;  /* 0x00017800011a7983 */ /* 0x000ee80000300800 */
[----:B------:R-:W3:Y:S04]  /*14850*/  LDL.LU R27, [R1+0x17c] ;  /* 0x00017c00011b7983 */ /* 0x000ee80000300800 */
[----:B0-----:R-:W-:Y:S04]  /*14860*/  STL [R1+0xb24], R13 ;  /* 0x000b240d01007387 */ /* 0x001fe80000100800 */
[----:B------:R-:W-:Y:S04]  /*14870*/  STL [R1+0xb14], R14 ;  /* 0x000b140e01007387 */ /* 0x000fe80000100800 */
[----:B------:R-:W-:Y:S04]  /*14880*/  STL [R1+0xb08], R15 ;  /* 0x000b080f01007387 */ /* 0x000fe80000100800 */
[----:B----4-:R-:W-:Y:S04]  /*14890*/  STL [R1+0xb2c], R4 ;  /* 0x000b2c0401007387 */ /* 0x010fe80000100800 */
[----:B-1----:R-:W-:Y:S04]  /*148a0*/  STL.64 [R1+0x10], R16 ;  /* 0x0000101001007387 */ /* 0x002fe80000100a00 */
[----:B------:R-:W-:Y:S04]  /*148b0*/  STL.64 [R1+0x18], R18 ;  /* 0x0000181201007387 */ /* 0x000fe80000100a00 */
[----:B------:R-:W-:Y:S04]  /*148c0*/  STL [R1+0xb1c], R5 ;  /* 0x000b1c0501007387 */ /* 0x000fe80000100800 */
[----:B------:R0:W-:Y:S04]  /*148d0*/  STL [R1+0xb10], R6 ;  /* 0x000b100601007387 */ /* 0x0001e80000100800 */
[----:B------:R-:W1:Y:S04]  /*148e0*/  LDS.128 R16, [R9] ;  /* 0x0000000009107984 */ /* 0x000e680000000c00 */
[----:B------:R-:W-:Y:S06]  /*148f0*/  BAR.SYNC.DEFER_BLOCKING 0x0 ;  /* 0x0000000000007b1d */ /* 0x000fec0000010000 */
[----:B0-----:R-:W4:Y:S04]  /*14900*/  LDL R6, [R1+0xa50] ;  /* 0x000a500001067983 */ /* 0x001f280000100800 */
[----:B------:R-:W-:Y:S01]  /*14910*/  STL [R1+0xb00], R7 ;  /* 0x000b000701007387 */ /* 0x000fe20000100800 */
[----:B-1----:R-:W-:-:S02]  /*14920*/  IMAD.MOV.U32 R15, RZ, RZ, R18 ;  /* 0x000000ffff0f7224 */ /* 0x002fc400078e0012 */
[----:B------:R-:W-:Y:S02]  /*14930*/  IMAD.MOV.U32 R13, RZ, RZ, R16 ;  /* 0x000000ffff0d7224 */ /* 0x000fe400078e0010 */
[----:B------:R-:W-:Y:S01]  /*14940*/  IMAD.MOV.U32 R14, RZ, RZ, R17 ;  /* 0x000000ffff0e7224 */ /* 0x000fe200078e0011 */
[----:B----4-:R0:W-:Y:S04]  /*14950*/  STL [R1+0xb58], R6 ;  /* 0x000b580601007387 */ /* 0x0101e80000100800 */
[----:B------:R-:W4:Y:S04]  /*14960*/  LDL.LU R4, [R1+0x160] ;  /* 0x0001600001047983 */ /* 0x000f280000300800 */
[----:B------:R-:W4:Y:S04]  /*14970*/  LDL.LU R5, [R1+0x164] ;  /* 0x0001640001057983 */ /* 0x000f280000300800 */
[----:B0-----:R-:W4:Y:S04]  /*14980*/  LDL.LU R6, [R1+0x168] ;  /* 0x0001680001067983 */ /* 0x001f280000300800 */
[----:B------:R-:W4:Y:S04]  /*14990*/  LDL.LU R7, [R1+0x16c] ;  /* 0x00016c0001077983 */ /* 0x000f280000300800 */
[----:B------:R0:W-:Y:S04]  /*149a0*/  STL [R1+0x6c], R19 ;  /* 0x00006c1301007387 */ /* 0x0001e80000100800 */
[----:B0-----:R-:W3:Y:S04]  /*149b0*/  LDL.LU.64 R18, [R1+0xbd0] ;  /* 0x000bd00001127983 */ /* 0x001ee80000300a00 */
[----:B------:R-:W3:Y:S04]  /*149c0*/  LDL.LU.64 R16, [R1+0xbc8] ;  /* 0x000bc80001107983 */ /* 0x000ee80000300a00 */
[----:B------:R-:W-:Y:S04]  /*149d0*/  STL [R1+0xb28], R13 ;  /* 0x000b280d01007387 */ /* 0x000fe80000100800 */
[----:B------:R-:W-:Y:S04]  /*149e0*/  STL [R1+0xb18], R14 ;  /* 0x000b180e01007387 */ /* 0x000fe80000100800 */
[----:B------:R0:W-:Y:S04]  /*149f0*/  STL [R1+0xb0c], R15 ;  /* 0x000b0c0f01007387 */ /* 0x0001e80000100800 */
[----:B--2---:R1:W-:Y:S04]  /*14a00*/  STS.128 [R0], R20 ;  /* 0x0000001400007388 */ /* 0x0043e80000000c00 */
[----:B0-----:R-:W2:Y:S04]  /*14a10*/  LDL R15, [R1+0x66c] ;  /* 0x00066c00010f7983 */ /* 0x001ea80000100800 */
[----:B-1----:R-:W2:Y:S04]  /*14a20*/  LDL.LU.64 R22, [R1+0xbc0] ;  /* 0x000bc00001167983 */ /* 0x002ea80000300a00 */
[----:B------:R-:W2:Y:S04]  /*14a30*/  LDL.LU.64 R20, [R1+0xbb8] ;  /* 0x000bb80001147983 */ /* 0x000ea80000300a00 */
[----:B---3--:R0:W-:Y:S04]  /*14a40*/  STS.128 [R0+0x80], R16 ;  /* 0x0000801000007388 */ /* 0x0081e80000000c00 */
[----:B0-----:R-:W3:Y:S04]  /*14a50*/  LDL.LU.64 R18, [R1+0xbb0] ;  /* 0x000bb00001127983 */ /* 0x001ee80000300a00 */
[----:B------:R-:W3:Y:S04]  /*14a60*/  LDL.LU.64 R16, [R1+0xba8] ;  /* 0x000ba80001107983 */ /* 0x000ee80000300a00 */
[----:B--2---:R0:W-:Y:S04]  /*14a70*/  STS.128 [R0+0x400], R20 ;  /* 0x0004001400007388 */ /* 0x0041e80000000c00 */
[----:B0-----:R-:W2:Y:S04]  /*14a80*/  LDL.LU.64 R22, [R1+0xba0] ;  /* 0x000ba00001167983 */ /* 0x001ea80000300a00 */
[----:B------:R-:W2:Y:S04]  /*14a90*/  LDL.LU.64 R20, [R1+0xb98] ;  /* 0x000b980001147983 */ /* 0x000ea80000300a00 */
[----:B---3--:R-:W-:Y:S04]  /*14aa0*/  STS.128 [R0+0x480], R16 ;  /* 0x0004801000007388 */ /* 0x008fe80000000c00 */
[----:B------:R-:W-:Y:S06]  /*14ab0*/  BAR.SYNC.DEFER_BLOCKING 0x0 ;  /* 0x0000000000007b1d */ /* 0x000fec0000010000 */
[----:B------:R-:W0:Y:S04]  /*14ac0*/  LDS.128 R16, [R28] ;  /* 0x000000001c107984 */ /* 0x000e280000000c00 */
[----:B0-----:R-:W-:Y:S04]  /*14ad0*/  STL.64 [R1+0xc0], R16 ;  /* 0x0000c01001007387 */ /* 0x001fe80000100a00 */
        /* <DEDUP_REMOVED lines=9> */
[----:B0-----:R-:W-:Y:S04]  /*14b70*/  STL.64 [R1+0x190], R16 ;  /* 0x0001901001007387 */ /* 0x001fe80000100a00 */
[----:B------:R0:W-:Y:S04]  /*14b80*/  STL.64 [R1+0x198], R18 ;  /* 0x0001981201007387 */ /* 0x0001e80000100a00 */
[----:B0-----:R-:W3:Y:S04]  /*14b90*/  LDL.LU.64 R18, [R1+0xb90] ;  /* 0x000b900001127983 */ /* 0x001ee80000300a00 */
[----:B------:R-:W3:Y:S04]  /*14ba0*/  LDL.LU.64 R16, [R1+0xb88] ;  /* 0x000b880001107983 */ /* 0x000ee80000300a00 */
[----:B----4-:R-:W-:Y:S04]  /*14bb0*/  STS.128 [R0], R4 ;  /* 0x0000000400007388 */ /* 0x010fe80000000c00 */
[----:B------:R-:W-:Y:S04]  /*14bc0*/  STS.128 [R0+0x80], R24 ;  /* 0x0000801800007388 */ /* 0x000fe80000000c00 */
[----:B--2---:R-:W-:Y:S01]  /*14bd0*/  STS.128 [R0+0x400], R20 ;  /* 0x0004001400007388 */ /* 0x004fe20000000c00 */
[----:B------:R-:W-:-:S03]  /*14be0*/  IMAD R10, R15, c[0x0][0x194], RZ ;  /* 0x000065000f0a7a24 */ /* 0x000fc600078e02ff */
[----:B------:R-:W-:Y:S04]  /*14bf0*/  STL [R1+0xb60], R15 ;  /* 0x000b600f01007387 */ /* 0x000fe80000100800 */
[----:B------:R-:W-:Y:S04]  /*14c00*/  STL [R1+0xb5c], R12 ;  /* 0x000b5c0c01007387 */ /* 0x000fe80000100800 */
[----:B---3--:R-:W-:Y:S04]  /*14c10*/  STS.128 [R0+0x480], R16 ;  /* 0x0004801000007388 */ /* 0x008fe80000000c00 */
[----:B------:R-:W-:Y:S06]  /*14c20*/  BAR.SYNC.DEFER_BLOCKING 0x0 ;  /* 0x0000000000007b1d */ /* 0x000fec0000010000 */
[----:B------:R-:W0:Y:S04]  /*14c30*/  LDS.128 R12, [R28] ;  /* 0x000000001c0c7984 */ /* 0x000e280000000c00 */
[----:B------:R-:W1:Y:S04]  /*14c40*/  LDS.128 R16, [R29] ;  /* 0x000000001d107984 */ /* 0x000e680000000c00 */
[----:B------:R-:W2:Y:S04]  /*14c50*/  LDS.128 R4, [R8] ;  /* 0x0000000008047984 */ /* 0x000ea80000000c00 */
[----:B0-----:R0:W-:Y:S04]  /*14c60*/  STL.64 [R1+0x80], R12 ;  /* 0x0000800c01007387 */ /* 0x0011e80000100a00 */
[----:B------:R3:W-:Y:S04]  /*14c70*/  STL.64 [R1+0x88], R14 ;  /* 0x0000880e01007387 */ /* 0x0007e80000100a00 */
[----:B0-----:R-:W4:Y:S04]  /*14c80*/  LDL.LU R12, [R1+0x280] ;  /* 0x00028000010c7983 */ /* 0x001f280000300800 */
[----:B-1----:R-:W-:Y:S04]  /*14c90*/  STL.64 [R1+0x120], R16 ;  /* 0x0001201001007387 */ /* 0x002fe80000100a00 */
[----:B------:R-:W-:Y:S04]  /*14ca0*/  STL.64 [R1+0x128], R18 ;  /* 0x0001281201007387 */ /* 0x000fe80000100a00 */
[----:B--2---:R-:W-:Y:S04]  /*14cb0*/  STL.64 [R1+0x170], R4 ;  /* 0x0001700401007387 */ /* 0x004fe80000100a00 */
[----:B------:R-:W-:Y:S04]  /*14cc0*/  STL.64 [R1+0x178], R6 ;  /* 0x0001780601007387 */ /* 0x000fe80000100a00 */
[----:B------:R-:W4:Y:S04]  /*14cd0*/  LDL.LU R13, [R1+0x284] ;  /* 0x00028400010d7983 */ /* 0x000f280000300800 */
[----:B---3--:R-:W2:Y:S04]  /*14ce0*/  LDL.LU R14, [R1+0x288] ;  /* 0x00028800010e7983 */ /* 0x008ea80000300800 */
[----:B------:R-:W2:Y:S04]  /*14cf0*/  LDL.LU R15, [R1+0x28c] ;  /* 0x00028c00010f7983 */ /* 0x000ea80000300800 */
[----:B--2---:R-:W-:Y:S04]  /*14d00*/  STL.64 [R1+0xb70], R14 ;  /* 0x000b700e01007387 */ /* 0x004fe80000100a00 */
[----:B----4-:R0:W-:Y:S04]  /*14d10*/  STL.64 [R1+0xb68], R12 ;  /* 0x000b680c01007387 */ /* 0x0101e80000100a00 */
[----:B0-----:R-:W2:Y:S04]  /*14d20*/  LDL.LU R12, [R1+0x270] ;  /* 0x00027000010c7983 */ /* 0x001ea80000300800 */
[----:B------:R-:W2:Y:S04]  /*14d30*/  LDL.LU R13, [R1+0x274] ;  /* 0x00027400010d7983 */ /* 0x000ea80000300800 */
[----:B------:R-:W3:Y:S04]  /*14d40*/  LDL.LU R14, [R1+0x278] ;  /* 0x00027800010e7983 */ /* 0x000ee80000300800 */
[----:B------:R-:W3:Y:S04]  /*14d50*/  LDL.LU R15, [R1+0x27c] ;  /* 0x00027c00010f7983 */ /* 0x000ee80000300800 */
[----:B---3--:R-:W-:Y:S04]  /*14d60*/  STL.64 [R1+0xb80], R14 ;  /* 0x000b800e01007387 */ /* 0x008fe80000100a00 */
[----:B--2---:R-:W-:Y:S04]  /*14d70*/  STL.64 [R1+0xb78], R12 ;  /* 0x000b780c01007387 */ /* 0x004fe80000100a00 */
[----:B------:R-:W2:Y:S04]  /*14d80*/  LDL.LU R4, [R1+0x470] ;  /* 0x0004700001047983 */ /* 0x000ea80000300800 */
[----:B------:R-:W2:Y:S04]  /*14d90*/  LDL.LU R5, [R1+0x474] ;  /* 0x0004740001057983 */ /* 0x000ea80000300800 */
[----:B------:R-:W2:Y:S04]  /*14da0*/  LDL.LU R6, [R1+0x478] ;  /* 0x0004780001067983 */ /* 0x000ea80000300800 */
[----:B------:R-:W2:Y:S04]  /*14db0*/  LDL.LU R7, [R1+0x47c] ;  /* 0x00047c0001077983 */ /* 0x000ea80000300800 */
[----:B------:R-:W3:Y:S04]  /*14dc0*/  LDL.LU R16, [R1+0x490] ;  /* 0x0004900001107983 */ /* 0x000ee80000300800 */
[----:B------:R-:W3:Y:S04]  /*14dd0*/  LDL.LU R17, [R1+0x494] ;  /* 0x0004940001117983 */ /* 0x000ee80000300800 */
[----:B------:R-:W4:Y:S04]  /*14de0*/  LDL.LU R18, [R1+0x498] ;  /* 0x0004980001127983 */ /* 0x000f280000300800 */
[----:B------:R-:W4:Y:S04]  /*14df0*/  LDL.LU R19, [R1+0x49c] ;  /* 0x00049c0001137983 */ /* 0x000f280000300800 */
[----:B------:R-:W0:Y:S04]  /*14e00*/  LDS.128 R12, [R9] ;  /* 0x00000000090c7984 */ /* 0x000e280000000c00 */
[----:B------:R-:W-:Y:S06]  /*14e10*/  BAR.SYNC.DEFER_BLOCKING 0x0 ;  /* 0x0000000000007b1d */ /* 0x000fec0000010000 */
[----:B----4-:R-:W-:Y:S04]  /*14e20*/  STL.64 [R1+0xb50], R18 ;  /* 0x000b501201007387 */ /* 0x010fe80000100a00 */
[----:B---3--:R1:W-:Y:S04]  /*14e30*/  STL.64 [R1+0xb48], R16 ;  /* 0x000b481001007387 */ /* 0x0083e80000100a00 */
[----:B-1----:R-:W3:Y:S04]  /*14e40*/  LDL.LU R16, [R1+0x480] ;  /* 0x0004800001107983 */ /* 0x002ee80000300800 */
[----:B------:R-:W3:Y:S04]  /*14e50*/  LDL.LU R17, [R1+0x484] ;  /* 0x0004840001117983 */ /* 0x000ee80000300800 */
[----:B------:R-:W3:Y:S04]  /*14e60*/  LDL.LU R18, [R1+0x488] ;  /* 0x0004880001127983 */ /* 0x000ee80000300800 */
[----:B------:R-:W3:Y:S04]  /*14e70*/  LDL.LU R19, [R1+0x48c] ;  /* 0x00048c0001137983 */ /* 0x000ee80000300800 */
[----:B------:R-:W4:Y:S04]  /*14e80*/  LDL.LU R24, [R1+0x4b0] ;  /* 0x0004b00001187983 */ /* 0x000f280000300800 */
[----:B------:R-:W4:Y:S04]  /*14e90*/  LDL.LU R25, [R1+0x4b4] ;  /* 0x0004b40001197983 */ /* 0x000f280000300800 */
[----:B------:R-:W2:Y:S04]  /*14ea0*/  LDL.LU R26, [R1+0x4b8] ;  /* 0x0004b800011a7983 */ /* 0x000ea80000300800 */
[----:B------:R-:W2:Y:S04]  /*14eb0*/  LDL.LU R27, [R1+0x4bc] ;  /* 0x0004bc00011b7983 */ /* 0x000ea80000300800 */
[----:B--2---:R-:W-:Y:S04]  /*14ec0*/  STL.64 [R1+0xb40], R26 ;  /* 0x000b401a01007387 */ /* 0x004fe80000100a00 */
[----:B----4-:R1:W-:Y:S04]  /*14ed0*/  STL.64 [R1+0xb38], R24 ;  /* 0x000b381801007387 */ /* 0x0103e80000100a00 */
[----:B-1----:R-:W2:Y:S04]  /*14ee0*/  LDL.LU R24, [R1+0x4a0] ;  /* 0x0004a00001187983 */ /* 0x002ea80000300800 */
[----:B------:R-:W2:Y:S04]  /*14ef0*/  LDL.LU R25, [R1+0x4a4] ;  /* 0x0004a40001197983 */ /* 0x000ea80000300800 */
[----:B------:R-:W2:Y:S04]  /*14f00*/  LDL.LU R26, [R1+0x4a8] ;  /* 0x0004a800011a7983 */ /* 0x000ea80000300800 */
[----:B------:R-:W2:Y:S04]  /*14f10*/  LDL.LU R27, [R1+0x4ac] ;  /* 0x0004ac00011b7983 */ /* 0x000ea80000300800 */
[----:B------:R-:W4:Y:S04]  /*14f20*/  LDL.LU R20, [R1+0x4c0] ;  /* 0x0004c00001147983 */ /* 0x000f280000300800 */
[----:B------:R-:W4:Y:S04]  /*14f30*/  LDL.LU R21, [R1+0x4c4] ;  /* 0x0004c40001157983 */ /* 0x000f280000300800 */
[----:B------:R-:W4:Y:S04]  /*14f40*/  LDL.LU R22, [R1+0x4c8] ;  /* 0x0004c80001167983 */ /* 0x000f280000300800 */
[----:B------:R-:W4:Y:S04]  /*14f50*/  LDL.LU R23, [R1+0x4cc] ;  /* 0x0004cc0001177983 */ /* 0x000f280000300800 */
[----:B0-----:R-:W-:Y:S04]  /*14f60*/  STL.64 [R1+0x160], R12 ;  /* 0x0001600c01007387 */ /* 0x001fe80000100a00 */
[----:B------:R0:W-:Y:S04]  /*14f70*/  STL.64 [R1+0x168], R14 ;  /* 0x0001680e01007387 */ /* 0x0001e80000100a00 */
[----:B0-----:R-:W2:Y:S04]  /*14f80*/  LDL.LU.64 R14, [R1+0xb80] ;  /* 0x000b8000010e7983 */ /* 0x001ea80000300a00 */
[----:B------:R-:W2:Y:S04]  /*14f90*/  LDL.LU.64 R12, [R1+0xb78] ;  /* 0x000b7800010c7983 */ /* 0x000ea80000300a00 */
[----:B------:R-:W3:Y:S04]  /*14fa0*/  LDL.LU R11, [R1+0x30] ;  /* 0x00003000010b7983 */ /* 0x000ee80000300800 */
[----:B--2---:R0:W-:Y:S04]  /*14fb0*/  STS.128 [R0], R12 ;  /* 0x0000000c00007388 */ /* 0x0041e80000000c00 */
[----:B0-----:R-:W2:Y:S04]  /*14fc0*/  LDL.LU.64 R14, [R1+0xb70] ;  /* 0x000b7000010e7983 */ /* 0x001ea80000300a00 */
[----:B------:R-:W2:Y:S04]  /*14fd0*/  LDL.LU.64 R12, [R1+0xb68] ;  /* 0x000b6800010c7983 */ /* 0x000ea80000300a00 */
[----:B------:R-:W-:Y:S04]  /*14fe0*/  STS.128 [R0+0x400], R4 ;  /* 0x0004000400007388 */ /* 0x000fe80000000c00 */
[----:B---3--:R-:W-:Y:S04]  /*14ff0*/  STS.128 [R0+0x480], R16 ;  /* 0x0004801000007388 */ /* 0x008fe80000000c00 */
[----:B--2---:R0:W-:Y:S04]  /*15000*/  STS.128 [R0+0x80], R12 ;  /* 0x0000800c00007388 */ /* 0x0041e80000000c00 */
[----:B------:R-:W-:Y:S06]  /*15010*/  BAR.SYNC.DEFER_BLOCKING 0x0 ;  /* 0x0000000000007b1d */ /* 0x000fec0000010000 */
[----:B0-----:R-:W2:Y:S04]  /*15020*/  LDL.LU R15, [R1+0xb60] ;  /* 0x000b6000010f7983 */ /* 0x001ea80000300800 */
[----:B------:R-:W3:Y:S04]  /*15030*/  LDL.LU R12, [R1+0xb5c] ;  /* 0x000b5c00010c7983 */ /* 0x000ee80000300800 */
[----:B------:R-:W2:Y:S04]  /*15040*/  LDL.LU R6, [R1+0xb58] ;  /* 0x000b580001067983 */ /* 0x000ea80000300800 */
[----:B------:R-:W0:Y:S04]  /*15050*/  LDS.128 R16, [R28] ;  /* 0x000000001c107984 */ /* 0x000e280000000c00 */
[----:B------:R-:W-:Y:S04]  /*15060*/  STL [R1+0xb04], R28 ;  /* 0x000b041c01007387 */ /* 0x000fe80000100800 */
[----:B0-----:R-:W-:Y:S04]  /*15070*/  STL.64 [R1+0x70], R16 ;  /* 0x0000701001007387 */ /* 0x001fe80000100a00 */
[----:B------:R-:W-:Y:S04]  /*15080*/  STL.64 [R1+0x78], R18 ;  /* 0x0000781201007387 */ /* 0x000fe80000100a00 */
[----:B------:R-:W0:Y:S04]  /*15090*/  LDS.128 R16, [R29] ;  /* 0x000000001d107984 */ /* 0x000e280000000c00 */
[----:B------:R-:W-:Y:S04]  /*150a0*/  STL [R1+0xaf0], R29 ;  /* 0x000af01d01007387 */ /* 0x000fe80000100800 */
[----:B0-----:R-:W-:Y:S04]  /*150b0*/  STL.64 [R1+0x110], R16 ;  /* 0x0001101001007387 */ /* 0x001fe80000100a00 */
[----:B------:R-:W-:Y:S04]  /*150c0*/  STL.64 [R1+0x118], R18 ;  /* 0x0001181201007387 */ /* 0x000fe80000100a00 */
[----:B------:R-:W0:Y:S04]  /*150d0*/  LDS.128 R16, [R8] ;  /* 0x0000000008107984 */ /* 0x000e280000000c00 */
[----:B0-----:R-:W-:Y:S04]  /*150e0*/  STL.64 [R1+0x150], R16 ;  /* 0x0001501001007387 */ /* 0x001fe80000100a00 */
[----:B------:R-:W-:Y:S04]  /*150f0*/  STL.64 [R1+0x158], R18 ;  /* 0x0001581201007387 */ /* 0x000fe80000100a00 */
[----:B------:R-:W0:Y:S04]  /*15100*/  LDS.128 R16, [R9] ;  /* 0x0000000009107984 */ /* 0x000e280000000c00 */
[----:B------:R-:W-:Y:S06]  /*15110*/  BAR.SYNC.DEFER_BLOCKING 0x0 ;  /* 0x0000000000007b1d */ /* 0x000fec0000010000 */
[----:B------:R-:W-:Y:S04]  /*15120*/  STS.128 [R0+0x80], R24 ;  /* 0x0000801800007388 */ /* 0x000fe80000000c00 */
[----:B0-----:R-:W-:Y:S04]  /*15130*/  STL.64 [R1+0x140], R16 ;  /* 0x0001401001007387 */ /* 0x001fe80000100a00 */
[----:B------:R0:W-:Y:S04]  /*15140*/  STL.64 [R1+0x148], R18 ;  /* 0x0001481201007387 */ /* 0x0001e80000100a00 */
[----:B0-----:R-:W2:Y:S04]  /*15150*/  LDL.LU.64 R18, [R1+0xb50] ;  /* 0x000b500001127983 */ /* 0x001ea80000300a00 */
[----:B------:R-:W2:Y:S04]  /*15160*/  LDL.LU.64 R16, [R1+0xb48] ;  /* 0x000b480001107983 */ /* 0x000ea80000300a00 */
[----:B------:R-:W2:Y:S04]  /*15170*/  LDL R5, [R1+0xa54] ;  /* 0x000a540001057983 */ /* 0x000ea80000100800 */
[----:B------:R-:W2:Y:S04]  /*15180*/  LDL.LU.64 R26, [R1+0xb40] ;  /* 0x000b4000011a7983 */ /* 0x000ea80000300a00 */
[----:B------:R-:W2:Y:S04]  /*15190*/  LDL.LU.64 R24, [R1+0xb38] ;  /* 0x000b380001187983 */ /* 0x000ea80000300a00 */
[----:B------:R-:W3:Y:S04]  /*151a0*/  LDL.LU R4, [R1+0x20] ;  /* 0x0000200001047983 */ /* 0x000ee80000300800 */
[----:B------:R-:W3:Y:S04]  /*151b0*/  LDL.LU R13, [R1] ;  /* 0x00000000010d7983 */ /* 0x000ee80000300800 */
[----:B------:R-:W3:Y:S04]  /*151c0*/  LDL R28, [R1+0xa88] ;  /* 0x000a8800011c7983 */ /* 0x000ee80000100800 */
[----:B----4-:R-:W-:Y:S04]  /*151d0*/  STS.128 [R0+0x480], R20 ;  /* 0x0004801400007388 */ /* 0x010fe80000000c00 */
[----:B--2---:R0:W-:Y:S04]  /*151e0*/  STS.128 [R0+0x400], R24 ;  /* 0x0004001800007388 */ /* 0x0041e80000000c00 */
[----:B0-----:R-:W2:Y:S04]  /*151f0*/  LDL.LU R27, [R1+0xb30] ;  /* 0x000b3000011b7983 */ /* 0x001ea80000300800 */
[----:B------:R0:W-:Y:S04]  /*15200*/  STS.128 [R0], R16 ;  /* 0x0000001000007388 */ /* 0x0001e80000000c00 */
[----:B------:R-:W-:Y:S01]  /*15210*/  BAR.SYNC.DEFER_BLOCKING 0x0 ;  /* 0x0000000000007b1d */ /* 0x000fe20000010000 */
[----:B------:R-:W-:-:S05]  /*15220*/  ISETP.GE.AND P1, PT, R15, c[0x0][0x178], PT ;  /* 0x00005e000f007a0c */ /* 0x000fca0003f26270 */
[----:B------:R-:W4:Y:S01]  /*15230*/  LDL R29, [R1+0xa68] ;  /* 0x000a6800011d7983 */ /* 0x000f220000100800 */
[----:B------:R-:W-:Y:S02]  /*15240*/  LEA R2, P2, R10, c[0x0][0x170], 0x1 ;  /* 0x00005c000a027a11 */ /* 0x000fe400078408ff */
[----:B------:R-:W-:Y:S01]  /*15250*/  ISETP.LT.AND P1, PT, R6, c[0x0][0x17c], !P1 ;  /* 0x00005f0006007a0c */ /* 0x000fe20004f21270 */
[----:B------:R-:W4:Y:S01]  /*15260*/  LDL.LU R7, [R1+0xa0] ;  /* 0x0000a00001077983 */ /* 0x000f220000300800 */
[----:B------:R-:W-:Y:S01]  /*15270*/  LEA.HI.X.SX32 R3, R10, c[0x0][0x174], 0x1, P2 ;  /* 0x00005d000a037a11 */ /* 0x000fe200010f0eff */
[----:B0-----:R-:W-:Y:S02]  /*15280*/  IMAD R16, R6, c[0x0][0x198], RZ ;  /* 0x0000660006107a24 */ /* 0x001fe400078e02ff */
[----:B------:R-:W-:Y:S02]  /*15290*/  IMAD.MOV.U32 R17, RZ, RZ, c[0x0][0x194] ;  /* 0x00006500ff117624 */ /* 0x000fe400078e00ff */
[----:B------:R-:W-:-:S04]  /*152a0*/  IMAD.WIDE R8, R16, 0x2, R2 ;  /* 0x0000000210087825 */ /* 0x000fc800078e0202 */
[----:B------:R-:W-:Y:S02]  /*152b0*/  IMAD R0, R17, 0x80, R10 ;  /* 0x0000008011007824 */ /* 0x000fe400078e020a */
[----:B------:R0:W-:Y:S01]  /*152c0*/  @P1 STG.E.U16 [R8.64], R11 ;  /* 0x0000000b08001986 */ /* 0x0001e2000c101504 */
[----:B------:R-:W-:-:S04]  /*152d0*/  ISETP.GE.AND P1, PT, R6, c[0x0][0x17c], PT ;  /* 0x00005f0006007a0c */ /* 0x000fc80003f26270 */
[----:B------:R-:W-:Y:S02]  /*152e0*/  ISETP.LT.AND P4, PT, R5, c[0x0][0x178], !P1 ;  /* 0x00005e0005007a0c */ /* 0x000fe40004f81270 */
[----:B0-----:R-:W-:-:S04]  /*152f0*/  LEA R8, P2, R0, c[0x0][0x170], 0x1 ;  /* 0x00005c0000087a11 */ /* 0x001fc800078408ff */
[----:B------:R-:W-:Y:S02]  /*15300*/  LEA.HI.X.SX32 R9, R0, c[0x0][0x174], 0x1, P2 ;  /* 0x00005d0000097a11 */ /* 0x000fe400010f0eff */
[----:B------:R-:W-:-:S03]  /*15310*/  IADD3 R26, R6, 0x3, RZ ;  /* 0x00000003061a7810 */ /* 0x000fc60007ffe0ff */
[----:B------:R-:W-:-:S05]  /*15320*/  IMAD.WIDE R22, R16, 0x2, R8 ;  /* 0x0000000210167825 */ /* 0x000fca00078e0208 */
[----:B---3--:R0:W-:Y:S01]  /*15330*/  @P4 STG.E.U16 [R22.64], R4 ;  /* 0x0000000416004986 */ /* 0x0081e2000c101504 */
[----:B--2---:R-:W-:Y:S01]  /*15340*/  PRMT R27, R11, 0x7632, R27 ;  /* 0x000076320b1b7816 */ /* 0x004fe2000000001b */
[----:B------:R-:W-:-:S04]  /*15350*/  IMAD R11, R17, 0x80, R0 ;  /* 0x00000080110b7824 */ /* 0x000fc800078e0200 */
[----:B------:R-:W-:-:S05]  /*15360*/  IMAD R17, R17, 0x80, R11 ;  /* 0x0000008011117824 */ /* 0x000fca00078e020b */
[----:B------:R-:W-:-:S04]  /*15370*/  LEA R20, P2, R17, c[0x0][0x170], 0x1 ;  /* 0x00005c0011147a11 */ /* 0x000fc800078408ff */
[----:B------:R-:W-:Y:S02]  /*15380*/  LEA.HI.X.SX32 R21, R17, c[0x0][0x174], 0x1, P2 ;  /* 0x00005d0011157a11 */ /* 0x000fe400010f0eff */
[----:B------:R-:W-:Y:S02]  /*15390*/  ISETP.GE.AND P2, PT, R26, c[0x0][0x17c], PT ;  /* 0x00005f001a007a0c */ /* 0x000fe40003f46270 */
[----:B------:R-:W-:Y:S02]  /*153a0*/  PRMT R26, R4, 0x7632, R26 ;  /* 0x00007632041a7816 */ /* 0x000fe4000000001a */
[----:B0-----:R-:W2:Y:S01]  /*153b0*/  LDL.LU R4, [R1+0x90] ;  /* 0x0000900001047983 */ /* 0x001ea20000300800 */
[----:B------:R-:W-:Y:S02]  /*153c0*/  LEA R10, P6, R11, c[0x0][0x170], 0x1 ;  /* 0x00005c000b0a7a11 */ /* 0x000fe400078c08ff */
[----:B------:R-:W-:Y:S02]  /*153d0*/  ISETP.LT.AND P5, PT, R28, c[0x0][0x178], !P1 ;  /* 0x00005e001c007a0c */ /* 0x000fe40004fa1270 */
[----:B----4-:R-:W-:-:S02]  /*153e0*/  ISETP.LT.AND P1, PT, R29, c[0x0][0x178], !P1 ;  /* 0x00005e001d007a0c */ /* 0x010fc40004f21270 */
[----:B------:R-:W-:Y:S02]  /*153f0*/  LEA.HI.X.SX32 R11, R11, c[0x0][0x174], 0x1, P6 ;  /* 0x00005d000b0b7a11 */ /* 0x000fe400030f0eff */
[----:B------:R-:W-:Y:S02]  /*15400*/  ISETP.LT.AND P6, PT, R15, c[0x0][0x178], !P0 ;  /* 0x00005e000f007a0c */ /* 0x000fe400047c1270 */
[C---:B------:R-:W-:Y:S01]  /*15410*/  IADD3 R0, R16.reuse, c[0x0][0x198], RZ ;  /* 0x0000660010007a10 */ /* 0x040fe20007ffe0ff */
[----:B------:R-:W-:Y:S01]  /*15420*/  IMAD.WIDE R18, R16, 0x2, R10 ;  /* 0x0000000210127825 */ /* 0x000fe200078e020a */
[----:B------:R-:W-:-:S03]  /*15430*/  ISETP.LT.AND P4, PT, R5, c[0x0][0x178], !P0 ;  /* 0x00005e0005007a0c */ /* 0x000fc60004781270 */
[----:B------:R-:W-:Y:S01]  /*15440*/  IMAD.WIDE R16, R16, 0x2, R20 ;  /* 0x0000000210107825 */ /* 0x000fe200078e0214 */
[----:B------:R0:W-:Y:S03]  /*15450*/  @P5 STG.E.U16 [R18.64], R13 ;  /* 0x0000000d12005986 */ /* 0x0001e6000c101504 */
[----:B------:R-:W-:Y:S01]  /*15460*/  IMAD.WIDE R24, R0, 0x2, R2 ;  /* 0x0000000200187825 */ /* 0x000fe200078e0202 */
[----:B------:R1:W-:Y:S01]  /*15470*/  @P1 STG.E.U16 [R16.64], R12 ;  /* 0x0000000c10001986 */ /* 0x0003e2000c101504 */
[----:B------:R-:W-:-:S03]  /*15480*/  ISETP.LT.AND P5, PT, R28, c[0x0][0x178], !P0 ;  /* 0x00005e001c007a0c */ /* 0x000fc600047a1270 */
[----:B------:R3:W-:Y:S01]  /*15490*/  @P6 STG.E.U16 [R24.64], R27 ;  /* 0x0000001b18006986 */ /* 0x0007e2000c101504 */
[----:B------:R-:W-:Y:S01]  /*154a0*/  ISETP.LT.AND P6, PT, R29, c[0x0][0x178], !P0 ;  /* 0x00005e001d007a0c */ /* 0x000fe200047c1270 */
[----:B------:R-:W-:Y:S01]  /*154b0*/  IMAD.WIDE R22, R0, 0x2, R8 ;  /* 0x0000000200167825 */ /* 0x000fe200078e0208 */
[----:B------:R-:W-:-:S03]  /*154c0*/  ISETP.LT.AND P0, PT, R15, c[0x0][0x178], !P3 ;  /* 0x00005e000f007a0c */ /* 0x000fc60005f01270 */
[C---:B0-----:R-:W-:Y:S01]  /*154d0*/  IMAD.WIDE R18, R0.reuse, 0x2, R10 ;  /* 0x0000000200127825 */ /* 0x041fe200078e020a */
[----:B------:R0:W-:Y:S01]  /*154e0*/  @P4 STG.E.U16 [R22.64], R26 ;  /* 0x0000001a16004986 */ /* 0x0001e2000c101504 */
[----:B------:R-:W-:Y:S02]  /*154f0*/  ISETP.LT.AND P4, PT, R5, c[0x0][0x178], !P3 ;  /* 0x00005e0005007a0c */ /* 0x000fe40005f81270 */
[----:B-1----:R-:W-:Y:S01]  /*15500*/  IMAD.WIDE R16, R0, 0x2, R20 ;  /* 0x0000000200107825 */ /* 0x002fe200078e0214 */
[----:B---3--:R-:W-:Y:S02]  /*15510*/  PRMT R25, R13, 0x7632, R25 ;  /* 0x000076320d197816 */ /* 0x008fe40000000019 */
[----:B------:R-:W-:Y:S02]  /*15520*/  PRMT R24, R12, 0x7632, R24 ;  /* 0x000076320c187816 */ /* 0x000fe40000000018 */
[----:B------:R-:W-:Y:S01]  /*15530*/  IADD3 R0, R0, c[0x0][0x198], RZ ;  /* 0x0000660000007a10 */ /* 0x000fe20007ffe0ff */
[----:B------:R1:W-:Y:S04]  /*15540*/  @P5 STG.E.U16 [R18.64], R25 ;  /* 0x0000001912005986 */ /* 0x0003e8000c101504 */
[----:B------:R3:W-:Y:S01]  /*15550*/  @P6 STG.E.U16 [R16.64], R24 ;  /* 0x0000001810006986 */ /* 0x0007e2000c101504 */
[----:B------:R-:W-:-:S02]  /*15560*/  IADD3 R12, R6, 0x4, RZ ;  /* 0x00000004060c7810 */ /* 0x000fc40007ffe0ff */
[----:B------:R-:W-:Y:S01]  /*15570*/  PRMT R27, R7, 0x7632, R27 ;  /* 0x00007632071b7816 */ /* 0x000fe2000000001b */
[----:B0-----:R-:W-:Y:S01]  /*15580*/  IMAD.WIDE R22, R0, 0x2, R20 ;  /* 0x0000000200167825 */ /* 0x001fe200078e0214 */
[----:B------:R-:W-:-:S03]  /*15590*/  ISETP.GE.AND P1, PT, R12, c[0x0][0x17c], PT ;  /* 0x00005f000c007a0c */ /* 0x000fc60003f26270 */
[----:B-1----:R-:W-:-:S04]  /*155a0*/  IMAD.WIDE R18, R0, 0x2, R8 ;  /* 0x0000000200127825 */ /* 0x002fc800078e0208 */
[C---:B---3--:R-:W-:Y:S01]  /*155b0*/  IMAD.WIDE R16, R0.reuse, 0x2, R2 ;  /* 0x0000000200107825 */ /* 0x048fe200078e0202 */
[----:B------:R-:W-:-:S04]  /*155c0*/  IADD3 R12, R0, c[0x0][0x198], RZ ;  /* 0x00006600000c7a10 */ /* 0x000fc80007ffe0ff */
[----:B------:R0:W-:Y:S04]  /*155d0*/  @P0 STG.E.U16 [R16.64], R7 ;  /* 0x0000000710000986 */ /* 0x0001e8000c101504 */
[----:B0-----:R-:W3:Y:S01]  /*155e0*/  LDL.LU R7, [R1+0xd0] ;  /* 0x0000d00001077983 */ /* 0x001ee20000300800 */
[----:B------:R-:W-:-:S03]  /*155f0*/  IMAD.WIDE R16, R0, 0x2, R10 ;  /* 0x0000000200107825 */ /* 0x000fc600078e020a */
[----:B------:R-:W4:Y:S04]  /*15600*/  LDL.LU R13, [R1+0xb0] ;  /* 0x0000b000010d7983 */ /* 0x000f280000300800 */
[----:B------:R-:W3:Y:S04]  /*15610*/  LDL.LU R14, [R1+0x50] ;  /* 0x00005000010e7983 */ /* 0x000ee80000300800 */
[----:B------:R-:W3:Y:S04]  /*15620*/  LDL.LU R0, [R1+0x10] ;  /* 0x0000100001007983 */ /* 0x000ee80000300800 */
[----:B--2---:R0:W-:Y:S04]  /*15630*/  @P4 STG.E.U16 [R18.64], R4 ;  /* 0x0000000412004986 */ /* 0x0041e8000c101504 */
[----:B0-----:R-:W2:Y:S01]  /*15640*/  LDL.LU R19, [R1+0x40] ;  /* 0x0000400001137983 */ /* 0x001ea20000300800 */
[----:B------:R-:W-:-:S02]  /*15650*/  ISETP.LT.AND P5, PT, R28, c[0x0][0x178], !P3 ;  /* 0x00005e001c007a0c */ /* 0x000fc40005fa1270 */
[----:B------:R-:W-:Y:S02]  /*15660*/  ISETP.LT.AND P3, PT, R29, c[0x0][0x178], !P3 ;  /* 0x00005e001d007a0c */ /* 0x000fe40005f61270 */
[----:B------:R-:W-:Y:S01]  /*15670*/  ISETP.LT.AND P6, PT, R15, c[0x0][0x178], !P2 ;  /* 0x00005e000f007a0c */ /* 0x000fe200057c1270 */
[----:B------:R-:W-:Y:S01]  /*15680*/  IMAD.WIDE R24, R12, 0x2, R2 ;  /* 0x000000020c187825 */ /* 0x000fe200078e0202 */
[----:B------:R-:W-:Y:S02]  /*15690*/  ISETP.LT.AND P4, PT, R5, c[0x0][0x178], !P2 ;  /* 0x00005e0005007a0c */ /* 0x000fe40005781270 */
[----:B------:R-:W-:-:S04]  /*156a0*/  IADD3 R26, R6, 0x5, RZ ;  /* 0x00000005061a7810 */ /* 0x000fc80007ffe0ff */
[----:B------:R-:W-:Y:S01]  /*156b0*/  ISETP.GE.AND P0, PT, R26, c[0x0][0x17c], PT ;  /* 0x00005f001a007a0c */ /* 0x000fe20003f06270 */
[----:B--2---:R0:W-:Y:S01]  /*156c0*/  @P5 STG.E.U16 [R16.64], R19 ;  /* 0x0000001310005986 */ /* 0x0041e2000c101504 */
[----:B------:R-:W-:-:S03]  /*156d0*/  ISETP.LT.AND P5, PT, R28, c[0x0][0x178], !P2 ;  /* 0x00005e001c007a0c */ /* 0x000fc600057a1270 */
[----:B---3--:R1:W-:Y:S04]  /*156e0*/  @P3 STG.E.U16 [R22.64], R0 ;  /* 0x0000000016003986 */ /* 0x0083e8000c101504 */
[----:B------:R2:W-:Y:S01]  /*156f0*/  @P6 STG.E.U16 [R24.64], R27 ;  /* 0x0000001b18006986 */ /* 0x0005e2000c101504 */
[----:B------:R-:W-:Y:S02]  /*15700*/  ISETP.LT.AND P6, PT, R29, c[0x0][0x178], !P2 ;  /* 0x00005e001d007a0c */ /* 0x000fe400057c1270 */
[----:B------:R-:W-:Y:S01]  /*15710*/  PRMT R26, R19, 0x7632, R26 ;  /* 0x00007632131a7816 */ /* 0x000fe2000000001a */
[----:B0-----:R-:W-:Y:S01]  /*15720*/  IMAD.WIDE R18, R12, 0x2, R10 ;  /* 0x000000020c127825 */ /* 0x001fe200078e020a */
[----:B------:R-:W-:-:S03]  /*15730*/  ISETP.LT.AND P2, PT, R15, c[0x0][0x178], !P1 ;  /* 0x00005e000f007a0c */ /* 0x000fc60004f41270 */
[----:B-1----:R-:W-:Y:S01]  /*15740*/  IMAD.WIDE R22, R12, 0x2, R8 ;  /* 0x000000020c167825 */ /* 0x002fe200078e0208 */
[----:B--2---:R-:W-:Y:S02]  /*15750*/  PRMT R27, R4, 0x7632, R27 ;  /* 0x00007632041b7816 */ /* 0x004fe4000000001b */
[----:B------:R-:W2:Y:S01]  /*15760*/  LDL.LU R4, [R1+0xb2c] ;  /* 0x000b2c0001047983 */ /* 0x000ea20000300800 */
[----:B------:R-:W-:Y:S01]  /*15770*/  PRMT R25, R0, 0x7632, R25 ;  /* 0x0000763200197816 */ /* 0x000fe20000000019 */
[C---:B------:R-:W-:Y:S01]  /*15780*/  IMAD.WIDE R16, R12.reuse, 0x2, R20 ;  /* 0x000000020c107825 */ /* 0x040fe200078e0214 */
[----:B------:R-:W-:Y:S01]  /*15790*/  IADD3 R0, R12, c[0x0][0x198], RZ ;  /* 0x000066000c007a10 */ /* 0x000fe20007ffe0ff */
[----:B------:R0:W-:Y:S01]  /*157a0*/  @P4 STG.E.U16 [R22.64], R27 ;  /* 0x0000001b16004986 */ /* 0x0001e2000c101504 */
[----:B------:R-:W-:-:S03]  /*157b0*/  ISETP.LT.AND P4, PT, R5, c[0x0][0x178], !P1 ;  /* 0x00005e0005007a0c */ /* 0x000fc60004f81270 */
[----:B------:R-:W-:Y:S04]  /*157c0*/  @P5 STG.E.U16 [R18.64], R26 ;  /* 0x0000001a12005986 */ /* 0x000fe8000c101504 */
[----:B------:R1:W-:Y:S01]  /*157d0*/  @P6 STG.E.U16 [R16.64], R25 ;  /* 0x0000001910006986 */ /* 0x0003e2000c101504 */
[----:B0-----:R-:W-:Y:S01]  /*157e0*/  PRMT R27, R7, 0x7632, R27 ;  /* 0x00007632071b7816 */ /* 0x001fe2000000001b */
[----:B-1----:R-:W-:Y:S01]  /*157f0*/  IMAD.WIDE R16, R0, 0x2, R2 ;  /* 0x0000000200107825 */ /* 0x002fe200078e0202 */
[----:B------:R-:W-:-:S03]  /*15800*/  IADD3 R26, R6, 0x7, RZ ;  /* 0x00000007061a7810 */ /* 0x000fc60007ffe0ff */
[----:B------:R-:W-:Y:S01]  /*15810*/  IMAD.WIDE R18, R0, 0x2, R8 ;  /* 0x0000000200127825 */ /* 0x000fe200078e0208 */
[----:B------:R0:W-:Y:S01]  /*15820*/  @P2 STG.E.U16 [R16.64], R7 ;  /* 0x0000000710002986 */ /* 0x0001e2000c101504 */
[----:B------:R-:W-:Y:S02]  /*15830*/  ISETP.GE.AND P2, PT, R26, c[0x0][0x17c], PT ;  /* 0x00005f001a007a0c */ /* 0x000fe40003f46270 */
[----:B----4-:R-:W-:Y:S01]  /*15840*/  PRMT R26, R13, 0x7632, R26 ;  /* 0x000076320d1a7816 */ /* 0x010fe2000000001a */
[----:B------:R1:W-:Y:S04]  /*15850*/  @P4 STG.E.U16 [R18.64], R13 ;  /* 0x0000000d12004986 */ /* 0x0003e8000c101504 */
[----:B0-----:R-:W3:Y:S04]  /*15860*/  LDL.LU R7, [R1+0xf0] ;  /* 0x0000f00001077983 */ /* 0x001ee80000300800 */
[----:B-1----:R-:W4:Y:S01]  /*15870*/  LDL R13, [R1+0x100] ;  /* 0x00010000010d7983 */ /* 0x002f220000100800 */
[----:B------:R-:W-:-:S02]  /*15880*/  ISETP.LT.AND P5, PT, R28, c[0x0][0x178], !P1 ;  /* 0x00005e001c007a0c */ /* 0x000fc40004fa1270 */
[----:B------:R-:W-:Y:S02]  /*15890*/  ISETP.LT.AND P1, PT, R29, c[0x0][0x178], !P1 ;  /* 0x00005e001d007a0c */ /* 0x000fe40004f21270 */
[----:B------:R-:W-:Y:S02]  /*158a0*/  ISETP.LT.AND P6, PT, R15, c[0x0][0x178], !P0 ;  /* 0x00005e000f007a0c */ /* 0x000fe400047c1270 */
[----:B------:R-:W-:Y:S02]  /*158b0*/  IADD3 R24, R6, 0x6, RZ ;  /* 0x0000000606187810 */ /* 0x000fe40007ffe0ff */
[C---:B------:R-:W-:Y:S01]  /*158c0*/  IADD3 R12, R0.reuse, c[0x0][0x198], RZ ;  /* 0x00006600000c7a10 */ /* 0x040fe20007ffe0ff */
[----:B------:R-:W-:Y:S01]  /*158d0*/  IMAD.WIDE R16, R0, 0x2, R10 ;  /* 0x0000000200107825 */ /* 0x000fe200078e020a */
[----:B------:R-:W-:Y:S02]  /*158e0*/  ISETP.GE.AND P3, PT, R24, c[0x0][0x17c], PT ;  /* 0x00005f0018007a0c */ /* 0x000fe40003f66270 */
[----:B------:R-:W-:Y:S01]  /*158f0*/  ISETP.LT.AND P4, PT, R5, c[0x0][0x178], !P0 ;  /* 0x00005e0005007a0c */ /* 0x000fe20004781270 */
[----:B------:R-:W-:Y:S01]  /*15900*/  IMAD.WIDE R22, R0, 0x2, R20 ;  /* 0x0000000200167825 */ /* 0x000fe200078e0214 */
[----:B------:R0:W-:Y:S03]  /*15910*/  @P5 STG.E.U16 [R16.64], R14 ;  /* 0x0000000e10005986 */ /* 0x0001e6000c101504 */
[----:B------:R-:W-:Y:S01]  /*15920*/  IMAD.WIDE R24, R12, 0x2, R2 ;  /* 0x000000020c187825 */ /* 0x000fe200078e0202 */
[----:B------:R-:W-:-:S03]  /*15930*/  ISETP.LT.AND P5, PT, R28, c[0x0][0x178], !P0 ;  /* 0x00005e001c007a0c */ /* 0x000fc600047a1270 */
[----:B0-----:R-:W-:-:S04]  /*15940*/  IMAD.WIDE R16, R12, 0x2, R8 ;  /* 0x000000020c107825 */ /* 0x001fc800078e0208 */
[----:B------:R-:W-:Y:S01]  /*15950*/  IMAD.WIDE R18, R12, 0x2, R10 ;  /* 0x000000020c127825 */ /* 0x000fe200078e020a */
[----:B------:R-:W-:Y:S01]  /*15960*/  IADD3 R0, R6, 0x8, RZ ;  /* 0x0000000806007810 */ /* 0x000fe20007ffe0ff */
[----:B--2---:R-:W-:Y:S04]  /*15970*/  @P1 STG.E.U16 [R22.64], R4 ;  /* 0x0000000416001986 */ /* 0x004fe8000c101504 */
[----:B------:R0:W-:Y:S01]  /*15980*/  @P6 STG.E.U16 [R24.64], R27 ;  /* 0x0000001b18006986 */ /* 0x0001e2000c101504 */
[----:B------:R-:W-:Y:S02]  /*15990*/  ISETP.LT.AND P6, PT, R29, c[0x0][0x178], !P0 ;  /* 0x00005e001d007a0c */ /* 0x000fe400047c1270 */
[----:B------:R-:W-:Y:S01]  /*159a0*/  ISETP.LT.AND P0, PT, R15, c[0x0][0x178], !P3 ;  /* 0x00005e000f007a0c */ /* 0x000fe20005f01270 */
[----:B------:R1:W-:Y:S01]  /*159b0*/  @P4 STG.E.U16 [R16.64], R26 ;  /* 0x0000001a10004986 */ /* 0x0003e2000c101504 */
[----:B------:R-:W-:-:S02]  /*159c0*/  ISETP.LT.AND P4, PT, R5, c[0x0][0x178], !P3 ;  /* 0x00005e0005007a0c */ /* 0x000fc40005f81270 */
[----:B0-----:R-:W-:Y:S01]  /*159d0*/  PRMT R24, R4, 0x7632, R24 ;  /* 0x0000763204187816 */ /* 0x001fe20000000018 */
[C---:B------:R-:W-:Y:S01]  /*159e0*/  IMAD.WIDE R22, R12.reuse, 0x2, R20 ;  /* 0x000000020c167825 */ /* 0x040fe200078e0214 */
[----:B------:R-:W-:Y:S01]  /*159f0*/  IADD3 R4, R12, c[0x0][0x198], RZ ;  /* 0x000066000c047a10 */ /* 0x000fe20007ffe0ff */
[----:B------:R-:W2:Y:S01]  /*15a00*/  LDL.LU R27, [R1+0x34] ;  /* 0x00003400011b7983 */ /* 0x000ea20000300800 */
[----:B------:R-:W-:-:S03]  /*15a10*/  PRMT R25, R14, 0x7632, R25 ;  /* 0x000076320e197816 */ /* 0x000fc60000000019 */
[----:B-1----:R-:W-:Y:S01]  /*15a20*/  IMAD.WIDE R16, R4, 0x2, R2 ;  /* 0x0000000204107825 */ /* 0x002fe200078e0202 */
[----:B------:R-:W-:Y:S01]  /*15a30*/  ISETP.GE.AND P1, PT, R0, c[0x0][0x17c], PT ;  /* 0x00005f0000007a0c */ /* 0x000fe20003f26270 */
[----:B------:R0:W-:Y:S04]  /*15a40*/  @P5 STG.E.U16 [R18.64], R25 ;  /* 0x0000001912005986 */ /* 0x0001e8000c101504 */
[----:B------:R1:W-:Y:S01]  /*15a50*/  @P6 STG.E.U16 [R22.64], R24 ;  /* 0x0000001816006986 */ /* 0x0003e2000c101504 */
[----:B------:R-:W-:-:S03]  /*15a60*/  IADD3 R0, R4, c[0x0][0x198], RZ ;  /* 0x0000660004007a10 */ /* 0x000fc60007ffe0ff */
[----:B------:R-:W2:Y:S04]  /*15a70*/  LDL.LU R14, [R1+0x24] ;  /* 0x00002400010e7983 */ /* 0x000ea80000300800 */
[----:B---3--:R3:W-:Y:S01]  /*15a80*/  @P0 STG.E.U16 [R16.64], R7 ;  /* 0x0000000710000986 */ /* 0x0087e2000c101504 */
[----:B------:R-:W-:Y:S01]  /*15a90*/  PRMT R26, R7, 0x7632, R26 ;  /* 0x00007632071a7816 */ /* 0x000fe2000000001a */
[----:B0-----:R-:W-:-:S04]  /*15aa0*/  IMAD.WIDE R18, R4, 0x2, R10 ;  /* 0x0000000204127825 */ /* 0x001fc800078e020a */
[----:B-1----:R-:W-:-:S04]  /*15ab0*/  IMAD.WIDE R22, R4, 0x2, R20 ;  /* 0x0000000204167825 */ /* 0x002fc800078e0214 */
[----:B---3--:R-:W-:Y:S01]  /*15ac0*/  IMAD.WIDE R16, R4, 0x2, R8 ;  /* 0x0000000204107825 */ /* 0x008fe200078e0208 */
[----:B------:R-:W3:Y:S04]  /*15ad0*/  LDL.LU R7, [R1+0x4] ;  /* 0x0000040001077983 */ /* 0x000ee80000300800 */
[----:B------:R-:W2:Y:S04]  /*15ae0*/  LDL.LU R4, [R1+0xe0] ;  /* 0x0000e00001047983 */ /* 0x000ea80000300800 */
[----:B----4-:R0:W-:Y:S04]  /*15af0*/  @P4 STG.E.U16 [R16.64], R13 ;  /* 0x0000000d10004986 */ /* 0x0101e8000c101504 */
[----:B0-----:R-:W4:Y:S04]  /*15b00*/  LDL.LU R13, [R1+0xb28] ;  /* 0x000b2800010d7983 */ /* 0x001f280000300800 */
[----:B------:R-:W3:Y:S01]  /*15b10*/  LDL.LU R17, [R1+0x100] ;  /* 0x0001000001117983 */ /* 0x000ee20000300800 */
[----:B------:R-:W-:-:S02]  /*15b20*/  ISETP.LT.AND P5, PT, R28, c[0x0][0x178], !P3 ;  /* 0x00005e001c007a0c */ /* 0x000fc40005fa1270 */
[----:B------:R-:W-:Y:S02]  /*15b30*/  ISETP.LT.AND P3, PT, R29, c[0x0][0x178], !P3 ;  /* 0x00005e001d007a0c */ /* 0x000fe40005f61270 */
[----:B------:R-:W-:-:S04]  /*15b40*/  IADD3 R12, R6, 0x9, RZ ;  /* 0x00000009060c7810 */ /* 0x000fc80007ffe0ff */
[----:B------:R-:W-:Y:S02]  /*15b50*/  ISETP.GE.AND P0, PT, R12, c[0x0][0x17c], PT ;  /* 0x00005f000c007a0c */ /* 0x000fe40003f06270 */
[----:B------:R-:W-:-:S03]  /*15b60*/  ISETP.LT.AND P6, PT, R15, c[0x0][0x178], !P2 ;  /* 0x00005e000f007a0c */ /* 0x000fc600057c1270 */
[----:B--2---:R-:W-:Y:S04]  /*15b70*/  @P5 STG.E.U16 [R18.64], R4 ;  /* 0x0000000412005986 */ /* 0x004fe8000c101504 */
[----:B----4-:R0:W-:Y:S01]  /*15b80*/  @P3 STG.E.U16 [R22.64], R13 ;  /* 0x0000000d16003986 */ /* 0x0101e2000c101504 */
[----:B------:R-:W-:-:S03]  /*15b90*/  PRMT R12, R13, 0x7632, R12 ;  /* 0x000076320d0c7816 */ /* 0x000fc6000000000c */
[----:B0-----:R-:W2:Y:S01]  /*15ba0*/  LDL.LU R13, [R1+0xb24] ;  /* 0x000b2400010d7983 */ /* 0x001ea20000300800 */
[----:B------:R-:W-:Y:S01]  /*15bb0*/  IMAD.WIDE R24, R0, 0x2, R2 ;  /* 0x0000000200187825 */ /* 0x000fe200078e0202 */
[----:B------:R-:W-:Y:S02]  /*15bc0*/  ISETP.LT.AND P4, PT, R5, c[0x0][0x178], !P2 ;  /* 0x00005e0005007a0c */ /* 0x000fe40005781270 */
[----:B------:R-:W-:Y:S02]  /*15bd0*/  ISETP.LT.AND P5, PT, R28, c[0x0][0x178], !P2 ;  /* 0x00005e001c007a0c */ /* 0x000fe400057a1270 */
[----:B------:R3:W-:Y:S01]  /*15be0*/  @P6 STG.E.U16 [R24.64], R26 ;  /* 0x0000001a18006986 */ /* 0x0007e2000c101504 */
[----:B------:R-:W-:Y:S01]  /*15bf0*/  ISETP.LT.AND P6, PT, R29, c[0x0][0x178], !P2 ;  /* 0x00005e001d007a0c */ /* 0x000fe200057c1270 */
[----:B------:R-:W-:Y:S01]  /*15c00*/  IMAD.WIDE R18, R0, 0x2, R10 ;  /* 0x0000000200127825 */ /* 0x000fe200078e020a */
[----:B------:R-:W-:-:S03]  /*15c10*/  ISETP.LT.AND P2, PT, R15, c[0x0][0x178], !P1 ;  /* 0x00005e000f007a0c */ /* 0x000fc60004f41270 */
[----:B------:R-:W-:Y:S01]  /*15c20*/  IMAD.WIDE R22, R0, 0x2, R20 ;  /* 0x0000000200167825 */ /* 0x000fe200078e0214 */
[----:B---3--:R-:W-:-:S03]  /*15c30*/  PRMT R25, R17, 0x7632, R25 ;  /* 0x0000763211197816 */ /* 0x008fc60000000019 */
[----:B------:R-:W-:Y:S01]  /*15c40*/  IMAD.WIDE R16, R0, 0x2, R8 ;  /* 0x0000000200107825 */ /* 0x000fe200078e0208 */
[----:B------:R-:W-:Y:S02]  /*15c50*/  PRMT R24, R4, 0x7632, R24 ;  /* 0x0000763204187816 */ /* 0x000fe40000000018 */
[----:B------:R-:W-:Y:S02]  /*15c60*/  IADD3 R0, R0, c[0x0][0x198], RZ ;  /* 0x0000660000007a10 */ /* 0x000fe40007ffe0ff */
[----:B------:R0:W-:Y:S01]  /*15c70*/  @P4 STG.E.U16 [R16.64], R25 ;  /* 0x0000001910004986 */ /* 0x0001e2000c101504 */
[----:B------:R-:W-:Y:S02]  /*15c80*/  ISETP.LT.AND P4, PT, R5, c[0x0][0x178], !P1 ;  /* 0x00005e0005007a0c */ /* 0x000fe40004f81270 */
[----:B------:R-:W-:Y:S01]  /*15c90*/  IADD3 R4, R6, 0xa, RZ ;  /* 0x0000000a06047810 */ /* 0x000fe20007ffe0ff */
[----:B------:R1:W-:Y:S01]  /*15ca0*/  @P5 STG.E.U16 [R18.64], R24 ;  /* 0x0000001812005986 */ /* 0x0003e2000c101504 */
[----:B------:R-:W-:-:S02]  /*15cb0*/  ISETP.LT.AND P5, PT, R28, c[0x0][0x178], !P1 ;  /* 0x00005e001c007a0c */ /* 0x000fc40004fa1270 */
[----:B------:R-:W-:Y:S01]  /*15cc0*/  ISETP.LT.AND P1, PT, R29, c[0x0][0x178], !P1 ;  /* 0x00005e001d007a0c */ /* 0x000fe20004f21270 */
[----:B------:R3:W-:Y:S01]  /*15cd0*/  @P6 STG.E.U16 [R22.64], R12 ;  /* 0x0000000c16006986 */ /* 0x0007e2000c101504 */
[----:B------:R-:W-:Y:S01]  /*15ce0*/  ISETP.LT.AND P6, PT, R15, c[0x0][0x178], !P0 ;  /* 0x00005e000f007a0c */ /* 0x000fe200047c1270 */
[----:B0-----:R-:W-:Y:S01]  /*15cf0*/  IMAD.WIDE R16, R0, 0x2, R2 ;  /* 0x0000000200107825 */ /* 0x001fe200078e0202 */
[----:B------:R-:W-:Y:S02]  /*15d00*/  ISETP.GE.AND P3, PT, R4, c[0x0][0x17c], PT ;  /* 0x00005f0004007a0c */ /* 0x000fe40003f66270 */
[C---:B------:R-:W-:Y:S02]  /*15d10*/  IADD3 R4, R0.reuse, c[0x0][0x198], RZ ;  /* 0x0000660000047a10 */ /* 0x040fe40007ffe0ff */
[----:B------:R0:W-:Y:S01]  /*15d20*/  @P2 STG.E.U16 [R16.64], R27 ;  /* 0x0000001b10002986 */ /* 0x0001e2000c101504 */
[----:B-1----:R-:W-:Y:S01]  /*15d30*/  IMAD.WIDE R18, R0, 0x2, R10 ;  /* 0x0000000200127825 */ /* 0x002fe200078e020a */
[----:B------:R-:W-:-:S03]  /*15d40*/  PRMT R26, R27, 0x7632, R26 ;  /* 0x000076321b1a7816 */ /* 0x000fc6000000001a */
[----:B---3--:R-:W-:-:S04]  /*15d50*/  IMAD.WIDE R22, R0, 0x2, R20 ;  /* 0x0000000200167825 */ /* 0x008fc800078e0214 */
[----:B------:R-:W-:-:S04]  /*15d60*/  IMAD.WIDE R24, R4, 0x2, R2 ;  /* 0x0000000204187825 */ /* 0x000fc800078e0202 */
[----:B0-----:R-:W-:Y:S01]  /*15d70*/  IMAD.WIDE R16, R0, 0x2, R8 ;  /* 0x0000000200107825 */ /* 0x001fe200078e0208 */
[----:B------:R-:W-:Y:S02]  /*15d80*/  IADD3 R12, R6, 0xb, RZ ;  /* 0x0000000b060c7810 */ /* 0x000fe40007ffe0ff */
[----:B------:R-:W3:Y:S04]  /*15d90*/  LDL.LU R6, [R1+0xa4] ;  /* 0x0000a40001067983 */ /* 0x000ee80000300800 */
[----:B------:R-:W-:Y:S04]  /*15da0*/  @P4 STG.E.U16 [R16.64], R14 ;  /* 0x0000000e10004986 */ /* 0x000fe8000c101504 */
[----:B------:R-:W-:Y:S04]  /*15db0*/  @P5 STG.E.U16 [R18.64], R7 ;  /* 0x0000000712005986 */ /* 0x000fe8000c101504 */
[----:B--2---:R-:W-:Y:S04]  /*15dc0*/  @P1 STG.E.U16 [R22.64], R13 ;  /* 0x0000000d16001986 */ /* 0x004fe8000c101504 */
[----:B------:R0:W-:Y:S04]  /*15dd0*/  @P6 STG.E.U16 [R24.64], R26 ;  /* 0x0000001a18006986 */ /* 0x0001e8000c101504 */
[----:B0-----:R-:W2:Y:S04]  /*15de0*/  LDL R26, [R1+0xa50] ;  /* 0x000a5000011a7983 */ /* 0x001ea80000100800 */
[----:B------:R-:W4:Y:S01]  /*15df0*/  LDL.LU R27, [R1+0x14] ;  /* 0x00001400011b7983 */ /* 0x000f220000300800 */
[----:B------:R-:W-:-:S02]  /*15e00*/  ISETP.LT.AND P4, PT, R5, c[0x0][0x178], !P0 ;  /* 0x00005e0005007a0c */ /* 0x000fc40004781270 */
[----:B------:R-:W-:Y:S02]  /*15e10*/  ISETP.LT.AND P5, PT, R28, c[0x0][0x178], !P0 ;  /* 0x00005e001c007a0c */ /* 0x000fe400047a1270 */
[----:B------:R-:W-:Y:S02]  /*15e20*/  ISETP.GE.AND P2, PT, R12, c[0x0][0x17c], PT ;  /* 0x00005f000c007a0c */ /* 0x000fe40003f46270 */
[----:B------:R-:W-:Y:S02]  /*15e30*/  ISETP.LT.AND P6, PT, R29, c[0x0][0x178], !P0 ;  /* 0x00005e001d007a0c */ /* 0x000fe400047c1270 */
[----:B------:R-:W-:Y:S01]  /*15e40*/  PRMT R23, R13, 0x7632, R23 ;  /* 0x000076320d177816 */ /* 0x000fe20000000017 */
[----:B------:R-:W-:Y:S01]  /*15e50*/  IMAD.WIDE R12, R4, 0x2, R8 ;  /* 0x00000002040c7825 */ /* 0x000fe200078e0208 */
[----:B------:R-:W-:Y:S02]  /*15e60*/  PRMT R0, R14, 0x7632, R0 ;  /* 0x000076320e007816 */ /* 0x000fe40000000000 */
[----:B------:R-:W-:Y:S01]  /*15e70*/  ISETP.LT.AND P0, PT, R15, c[0x0][0x178], !P3 ;  /* 0x00005e000f007a0c */ /* 0x000fe20005f01270 */
[C---:B------:R-:W-:Y:S01]  /*15e80*/  IMAD.WIDE R16, R4.reuse, 0x2, R10 ;  /* 0x0000000204107825 */ /* 0x040fe200078e020a */
[----:B----4-:R0:W-:Y:S04]  /*15e90*/  STL [R1+0xb20], R27 ;  /* 0x000b201b01007387 */ /* 0x0101e80000100800 */
[----:B0-----:R-:W4:Y:S01]  /*15ea0*/  LDL R27, [R1+0x94] ;  /* 0x00009400011b7983 */ /* 0x001f220000100800 */
[C---:B------:R-:W-:Y:S01]  /*15eb0*/  IMAD.WIDE R18, R4.reuse, 0x2, R20 ;  /* 0x0000000204127825 */ /* 0x040fe200078e0214 */
[----:B------:R-:W-:-:S02]  /*15ec0*/  IADD3 R4, R4, c[0x0][0x198], RZ ;  /* 0x0000660004047a10 */ /* 0x000fc40007ffe0ff */
[----:B------:R0:W-:Y:S01]  /*15ed0*/  @P4 STG.E.U16 [R12.64], R0 ;  /* 0x000000000c004986 */ /* 0x0001e2000c101504 */
[----:B------:R-:W-:Y:S02]  /*15ee0*/  PRMT R22, R7, 0x7632, R22 ;  /* 0x0000763207167816 */ /* 0x000fe40000000016 */
[----:B------:R-:W-:Y:S02]  /*15ef0*/  ISETP.LT.AND P4, PT, R5, c[0x0][0x178], !P3 ;  /* 0x00005e0005007a0c */ /* 0x000fe40005f81270 */
[C---:B--2---:R-:W-:Y:S01]  /*15f00*/  IADD3 R24, R26.reuse, 0xc, RZ ;  /* 0x0000000c1a187810 */ /* 0x044fe20007ffe0ff */
[----:B------:R-:W-:Y:S01]  /*15f10*/  @P5 STG.E.U16 [R16.64], R22 ;  /* 0x0000001610005986 */ /* 0x000fe2000c101504 */
[----:B------:R-:W-:Y:S01]  /*15f20*/  IADD3 R25, R26, 0xd, RZ ;  /* 0x0000000d1a197810 */ /* 0x000fe20007ffe0ff */
[----:B0-----:R-:W-:Y:S02]  /*15f30*/  IMAD.WIDE R12, R4, 0x2, R2 ;  /* 0x00000002040c7825 */ /* 0x001fe400078e0202 */
[----:B------:R-:W-:Y:S01]  /*15f40*/  @P6 STG.E.U16 [R18.64], R23 ;  /* 0x0000001712006986 */ /* 0x000fe2000c101504 */
[----:B------:R-:W-:-:S03]  /*15f50*/  ISETP.GE.AND P1, PT, R24, c[0x0][0x17c], PT ;  /* 0x00005f0018007a0c */ /* 0x000fc60003f26270 */
[----:B---3--:R0:W-:Y:S01]  /*15f60*/  @P0 STG.E.U16 [R12.64], R6 ;  /* 0x000000060c000986 */ /* 0x0081e2000c101504 */
[----:B------:R-:W-:Y:S02]  /*15f70*/  PRMT R24, R6, 0x7632, R24 ;  /* 0x0000763206187816 */ /* 0x000fe40000000018 */
[----:B------:R-:W-:Y:S01]  /*15f80*/  ISETP.GE.AND P0, PT, R25, c[0x0][0x17c], PT ;  /* 0x00005f0019007a0c */ /* 0x000fe20003f06270 */
[----:B0-----:R-:W-:Y:S01]  /*15f90*/  IMAD.WIDE R12, R4, 0x2, R8 ;  /* 0x00000002040c7825 */ /* 0x001fe200078e0208 */
[----:B------:R-:W2:Y:S04]  /*15fa0*/  LDL.LU R6, [R1+0xd4] ;  /* 0x0000d40001067983 */ /* 0x000ea80000300800 */
[----:B------:R-:W3:Y:S04]  /*15fb0*/  LDL.LU R14, [R1+0xb4] ;  /* 0x0000b400010e7983 */ /* 0x000ee80000300800 */
[----:B------:R-:W2:Y:S04]  /*15fc0*/  LDL.LU R7, [R1+0x54] ;  /* 0x0000540001077983 */ /* 0x000ea80000300800 */
[----:B------:R-:W2:Y:S04]  /*15fd0*/  LDL.LU R25, [R1+0x44] ;  /* 0x0000440001197983 */ /* 0x000ea80000300800 */
[----:B----4-:R0:W-:Y:S04]  /*15fe0*/  @P4 STG.E.U16 [R12.64], R27 ;  /* 0x0000001b0c004986 */ /* 0x0101e8000c101504 */
[----:B0-----:R-:W4:Y:S04]  /*15ff0*/  LDL.LU R27, [R1+0xb20] ;  /* 0x000b2000011b7983 */ /* 0x001f280000300800 */
[----:B------:R-:W3:Y:S01]  /*16000*/  LDL.LU R13, [R1+0x94] ;  /* 0x00009400010d7983 */ /* 0x000ee20000300800 */
[----:B------:R-:W-:-:S02]  /*16010*/  ISETP.LT.AND P5, PT, R28, c[0x0][0x178], !P3 ;  /* 0x00005e001c007a0c */ /* 0x000fc40005fa1270 */
[----:B------:R-:W-:Y:S02]  /*16020*/  ISETP.LT.AND P3, PT, R29, c[0x0][0x178], !P3 ;  /* 0x00005e001d007a0c */ /* 0x000fe40005f61270 */
[----:B------:R-:W-:Y:S02]  /*16030*/  ISETP.LT.AND P6, PT, R15, c[0x0][0x178], !P2 ;  /* 0x00005e000f007a0c */ /* 0x000fe400057c1270 */
[C---:B------:R-:W-:Y:S01]  /*16040*/  IADD3 R0, R4.reuse, c[0x0][0x198], RZ ;  /* 0x0000660004007a10 */ /* 0x040fe20007ffe0ff */
[----:B------:R-:W-:Y:S01]  /*16050*/  IMAD.WIDE R16, R4, 0x2, R10 ;  /* 0x0000000204107825 */ /* 0x000fe200078e020a */
[----:B------:R-:W-:-:S03]  /*16060*/  ISETP.LT.AND P4, PT, R5, c[0x0][0x178], !P2 ;  /* 0x00005e0005007a0c */ /* 0x000fc60005781270 */
[----:B------:R-:W-:-:S04]  /*16070*/  IMAD.WIDE R18, R4, 0x2, R20 ;  /* 0x0000000204127825 */ /* 0x000fc800078e0214 */
[----:B------:R-:W-:Y:S01]  /*16080*/  IMAD.WIDE R22, R0, 0x2, R2 ;  /* 0x0000000200167825 */ /* 0x000fe200078e0202 */
[----:B--2---:R0:W-:Y:S01]  /*16090*/  @P5 STG.E.U16 [R16.64], R25 ;  /* 0x0000001910005986 */ /* 0x0041e2000c101504 */
[----:B------:R-:W-:Y:S02]  /*160a0*/  ISETP.LT.AND P5, PT, R28, c[0x0][0x178], !P2 ;  /* 0x00005e001c007a0c */ /* 0x000fe400057a1270 */
[----:B0-----:R-:W-:Y:S01]  /*160b0*/  IMAD.WIDE R16, R0, 0x2, R10 ;  /* 0x0000000200107825 */ /* 0x001fe200078e020a */
[----:B----4-:R0:W-:Y:S04]  /*160c0*/  @P3 STG.E.U16 [R18.64], R27 ;  /* 0x0000001b12003986 */ /* 0x0101e8000c101504 */
[----:B------:R1:W-:Y:S01]  /*160d0*/  @P6 STG.E.U16 [R22.64], R24 ;  /* 0x0000001816006986 */ /* 0x0003e2000c101504 */
[----:B------:R-:W-:-:S02]  /*160e0*/  ISETP.LT.AND P6, PT, R29, c[0x0][0x178], !P2 ;  /* 0x00005e001d007a0c */ /* 0x000fc400057c1270 */
[----:B------:R-:W-:Y:S02]  /*160f0*/  ISETP.LT.AND P2, PT, R15, c[0x0][0x178], !P1 ;  /* 0x00005e000f007a0c */ /* 0x000fe40004f41270 */
[----:B---3--:R-:W-:Y:S01]  /*16100*/  PRMT R4, R13, 0x7632, R4 ;  /* 0x000076320d047816 */ /* 0x008fe20000000004 */
[----:B------:R-:W-:-:S04]  /*16110*/  IMAD.WIDE R12, R0, 0x2, R8 ;  /* 0x00000002000c7825 */ /* 0x000fc800078e0208 */
[C---:B0-----:R-:W-:Y:S01]  /*16120*/  IMAD.WIDE R18, R0.reuse, 0x2, R20 ;  /* 0x0000000200127825 */ /* 0x041fe200078e0214 */
[----:B------:R-:W-:Y:S01]  /*16130*/  IADD3 R0, R0, c[0x0][0x198], RZ ;  /* 0x0000660000007a10 */ /* 0x000fe20007ffe0ff */
[----:B------:R0:W-:Y:S01]  /*16140*/  @P4 STG.E.U16 [R12.64], R4 ;  /* 0x000000040c004986 */ /* 0x0001e2000c101504 */
[----:B-1----:R-:W-:Y:S02]  /*16150*/  PRMT R22, R25, 0x7632, R22 ;  /* 0x0000763219167816 */ /* 0x002fe40000000016 */
[----:B------:R-:W-:Y:S02]  /*16160*/  PRMT R23, R27, 0x7632, R23 ;  /* 0x000076321b177816 */ /* 0x000fe40000000017 */
[C---:B------:R-:W-:Y:S02]  /*16170*/  IADD3 R24, R26.reuse, 0xe, RZ ;  /* 0x0000000e1a187810 */ /* 0x040fe40007ffe0ff */
[----:B------:R-:W-:Y:S01]  /*16180*/  IADD3 R25, R26, 0xf, RZ ;  /* 0x0000000f1a197810 */ /* 0x000fe20007ffe0ff */
[----:B------:R-:W-:Y:S01]  /*16190*/  @P5 STG.E.U16 [R16.64], R22 ;  /* 0x0000001610005986 */ /* 0x000fe2000c101504 */
[----:B0-----:R-:W-:Y:S01]  /*161a0*/  IMAD.WIDE R12, R0, 0x2, R2 ;  /* 0x00000002000c7825 */ /* 0x001fe200078e0202 */
[----:B------:R-:W-:-:S02]  /*161b0*/  ISETP.GE.AND P3, PT, R24, c[0x0][0x17c], PT ;  /* 0x00005f0018007a0c */ /* 0x000fc40003f66270 */
[----:B------:R-:W-:Y:S01]  /*161c0*/  @P6 STG.E.U16 [R18.64], R23 ;  /* 0x0000001712006986 */ /* 0x000fe2000c101504 */
[----:B------:R-:W-:Y:S02]  /*161d0*/  ISETP.LT.AND P4, PT, R5, c[0x0][0x178], !P1 ;  /* 0x00005e0005007a0c */ /* 0x000fe40004f81270 */
[----:B------:R-:W-:Y:S01]  /*161e0*/  PRMT R24, R6, 0x7632, R24 ;  /* 0x0000763206187816 */ /* 0x000fe20000000018 */
[----:B------:R-:W2:Y:S04]  /*161f0*/  LDL.LU R5, [R1+0xb1c] ;  /* 0x000b1c0001057983 */ /* 0x000ea80000300800 */
[----:B------:R0:W-:Y:S01]  /*16200*/  @P2 STG.E.U16 [R12.64], R6 ;  /* 0x000000060c002986 */ /* 0x0001e2000c101504 */
[----:B------:R-:W-:-:S03]  /*16210*/  ISETP.GE.AND P2, PT, R25, c[0x0][0x17c], PT ;  /* 0x00005f0019007a0c */ /* 0x000fc60003f46270 */
[----:B0-----:R-:W3:Y:S04]  /*16220*/  LDL.LU R6, [R1+0xf4] ;  /* 0x0000f40001067983 */ /* 0x001ee80000300800 */
[----:B------:R-:W4:Y:S01]  /*16230*/  LDL R25, [R1+0xa54] ;  /* 0x000a540001197983 */ /* 0x000f220000100800 */
[C---:B------:R-:W-:Y:S01]  /*16240*/  IMAD.WIDE R12, R0.reuse, 0x2, R8 ;  /* 0x00000002000c7825 */ /* 0x040fe200078e0208 */
[----:B------:R-:W-:-:S03]  /*16250*/  IADD3 R4, R0, c[0x0][0x198], RZ ;  /* 0x0000660000047a10 */ /* 0x000fc60007ffe0ff */
[C---:B------:R-:W-:Y:S01]  /*16260*/  IMAD.WIDE R16, R0.reuse, 0x2, R10 ;  /* 0x0000000200107825 */ /* 0x040fe200078e020a */
[----:B------:R0:W-:Y:S03]  /*16270*/  @P4 STG.E.U16 [R12.64], R14 ;  /* 0x0000000e0c004986 */ /* 0x0001e6000c101504 */
[----:B------:R-:W-:Y:S01]  /*16280*/  IMAD.WIDE R18, R0, 0x2, R20 ;  /* 0x0000000200127825 */ /* 0x000fe200078e0214 */
[----:B------:R-:W-:Y:S02]  /*16290*/  PRMT R0, R14, 0x7632, R0 ;  /* 0x000076320e007816 */ /* 0x000fe40000000000 */
[----:B0-----:R-:W3:Y:S01]  /*162a0*/  LDL R14, [R1+0x104] ;  /* 0x00010400010e7983 */ /* 0x001ee20000100800 */
[----:B------:R-:W-:Y:S02]  /*162b0*/  ISETP.LT.AND P5, PT, R28, c[0x0][0x178], !P1 ;  /* 0x00005e001c007a0c */ /* 0x000fe40004fa1270 */
[----:B------:R-:W-:-:S02]  /*162c0*/  ISETP.LT.AND P1, PT, R29, c[0x0][0x178], !P1 ;  /* 0x00005e001d007a0c */ /* 0x000fc40004f21270 */
[----:B------:R-:W-:Y:S01]  /*162d0*/  ISETP.LT.AND P6, PT, R15, c[0x0][0x178], !P0 ;  /* 0x00005e000f007a0c */ /* 0x000fe200047c1270 */
[----:B------:R-:W-:-:S08]  /*162e0*/  IMAD.WIDE R22, R4, 0x2, R2 ;  /* 0x0000000204167825 */ /* 0x000fd000078e0202 */
[----:B------:R0:W-:Y:S01]  /*162f0*/  @P5 STG.E.U16 [R16.64], R7 ;  /* 0x0000000710005986 */ /* 0x0001e2000c101504 */
[----:B------:R-:W-:Y:S01]  /*16300*/  ISETP.LT.AND P5, PT, R28, c[0x0][0x178], !P0 ;  /* 0x00005e001c007a0c */ /* 0x000fe200047a1270 */
[----:B------:R-:W-:-:S04]  /*16310*/  IMAD.WIDE R12, R4, 0x2, R8 ;  /* 0x00000002040c7825 */ /* 0x000fc800078e0208 */
[----:B0-----:R-:W-:Y:S01]  /*16320*/  IMAD.WIDE R16, R4, 0x2, R10 ;  /* 0x0000000204107825 */ /* 0x001fe200078e020a */
[----:B--2---:R0:W-:Y:S04]  /*16330*/  @P1 STG.E.U16 [R18.64], R5 ;  /* 0x0000000512001986 */ /* 0x0041e8000c101504 */
[----:B------:R1:W-:Y:S01]  /*16340*/  @P6 STG.E.U16 [R22.64], R24 ;  /* 0x0000001816006986 */ /* 0x0003e2000c101504 */
[----:B------:R-:W-:Y:S02]  /*16350*/  ISETP.LT.AND P6, PT, R29, c[0x0][0x178], !P0 ;  /* 0x00005e001d007a0c */ /* 0x000fe400047c1270 */
[----:B----4-:R-:W-:Y:S02]  /*16360*/  ISETP.LT.AND P4, PT, R25, c[0x0][0x178], !P0 ;  /* 0x00005e0019007a0c */ /* 0x010fe40004781270 */
[----:B------:R-:W-:-:S02]  /*16370*/  ISETP.LT.AND P0, PT, R15, c[0x0][0x178], !P3 ;  /* 0x00005e000f007a0c */ /* 0x000fc40005f01270 */
[----:B0-----:R-:W-:Y:S02]  /*16380*/  PRMT R5, R7, 0x7632, R5 ;  /* 0x0000763207057816 */ /* 0x001fe40000000005 */
[C---:B-1----:R-:W-:Y:S01]  /*16390*/  IADD3 R22, R4.reuse, c[0x0][0x198], RZ ;  /* 0x0000660004167a10 */ /* 0x042fe20007ffe0ff */
[----:B------:R-:W-:Y:S01]  /*163a0*/  IMAD.WIDE R18, R4, 0x2, R20 ;  /* 0x0000000204127825 */ /* 0x000fe200078e0214 */
[----:B------:R-:W-:Y:S01]  /*163b0*/  PRMT R23, R5, 0x7632, R23 ;  /* 0x0000763205177816 */ /* 0x000fe20000000017 */
[----:B------:R-:W2:Y:S01]  /*163c0*/  LDL.LU R7, [R1+0x38] ;  /* 0x0000380001077983 */ /* 0x000ea20000300800 */
[----:B------:R-:W-:-:S03]  /*163d0*/  IADD3 R24, R26, 0x10, RZ ;  /* 0x000000101a187810 */ /* 0x000fc60007ffe0ff */
[----:B------:R-:W-:Y:S01]  /*163e0*/  @P4 STG.E.U16 [R12.64], R0 ;  /* 0x000000000c004986 */ /* 0x000fe2000c101504 */
[----:B------:R-:W-:-:S03]  /*163f0*/  ISETP.LT.AND P4, PT, R25, c[0x0][0x178], !P3 ;  /* 0x00005e0019007a0c */ /* 0x000fc60005f81270 */
[----:B------:R0:W-:Y:S01]  /*16400*/  @P5 STG.E.U16 [R16.64], R5 ;  /* 0x0000000510005986 */ /* 0x0001e2000c101504 */
[----:B------:R-:W-:Y:S02]  /*16410*/  ISETP.GE.AND P1, PT, R24, c[0x0][0x17c], PT ;  /* 0x00005f0018007a0c */ /* 0x000fe40003f26270 */
[----:B------:R-:W-:Y:S01]  /*16420*/  IADD3 R24, R26, 0x11, RZ ;  /* 0x000000111a187810 */ /* 0x000fe20007ffe0ff */
[----:B------:R1:W-:Y:S04]  /*16430*/  @P6 STG.E.U16 [R18.64], R23 ;  /* 0x0000001712006986 */ /* 0x0003e8000c101504 */
[----:B------:R-:W4:Y:S01]  /*16440*/  LDL.LU R27, [R1+0x28] ;  /* 0x00002800011b7983 */ /* 0x000f220000300800 */
[----:B0-----:R-:W-:-:S05]  /*16450*/  IMAD.WIDE R4, R22, 0x2, R2 ;  /* 0x0000000216047825 */ /* 0x001fca00078e0202 */
[----:B---3--:R0:W-:Y:S01]  /*16460*/  @P0 STG.E.U16 [R4.64], R6 ;  /* 0x0000000604000986 */ /* 0x0081e2000c101504 */
[----:B-1----:R-:W-:Y:S02]  /*16470*/  PRMT R23, R6, 0x7632, R23 ;  /* 0x0000763206177816 */ /* 0x002fe40000000017 */
[----:B------:R-:W-:Y:S01]  /*16480*/  ISETP.GE.AND P0, PT, R24, c[0x0][0x17c], PT ;  /* 0x00005f0018007a0c */ /* 0x000fe20003f06270 */
[----:B0-----:R-:W-:Y:S01]  /*16490*/  IMAD.WIDE R4, R22, 0x2, R8 ;  /* 0x0000000216047825 */ /* 0x001fe200078e0208 */
[----:B------:R-:W3:Y:S04]  /*164a0*/  LDL.LU R6, [R1+0x8] ;  /* 0x0000080001067983 */ /* 0x000ee80000300800 */
[----:B------:R-:W2:Y:S04]  /*164b0*/  LDL.LU R24, [R1+0xe4] ;  /* 0x0000e40001187983 */ /* 0x000ea80000300800 */
[----:B------:R0:W-:Y:S04]  /*164c0*/  @P4 STG.E.U16 [R4.64], R14 ;  /* 0x0000000e04004986 */ /* 0x0001e8000c101504 */
[----:B0-----:R-:W3:Y:S04]  /*164d0*/  LDL.LU R14, [R1+0xb18] ;  /* 0x000b1800010e7983 */ /* 0x001ee80000300800 */
[----:B------:R-:W4:Y:S01]  /*164e0*/  LDL.LU R5, [R1+0x104] ;  /* 0x0001040001057983 */ /* 0x000f220000300800 */
[----:B------:R-:W-:-:S02]  /*164f0*/  ISETP.LT.AND P5, PT, R28, c[0x0][0x178], !P3 ;  /* 0x00005e001c007a0c */ /* 0x000fc40005fa1270 */
[----:B------:R-:W-:Y:S02]  /*16500*/  ISETP.LT.AND P3, PT, R29, c[0x0][0x178], !P3 ;  /* 0x00005e001d007a0c */ /* 0x000fe40005f61270 */
[----:B------:R-:W-:Y:S02]  /*16510*/  ISETP.LT.AND P6, PT, R15, c[0x0][0x178], !P2 ;  /* 0x00005e000f007a0c */ /* 0x000fe400057c1270 */
[C---:B------:R-:W-:Y:S01]  /*16520*/  IADD3 R0, R22.reuse, c[0x0][0x198], RZ ;  /* 0x0000660016007a10 */ /* 0x040fe20007ffe0ff */
[----:B------:R-:W-:-:S04]  /*16530*/  IMAD.WIDE R12, R22, 0x2, R10 ;  /* 0x00000002160c7825 */ /* 0x000fc800078e020a */
[----:B------:R-:W-:Y:S01]  /*16540*/  IMAD.WIDE R16, R22, 0x2, R20 ;  /* 0x0000000216107825 */ /* 0x000fe200078e0214 */
[----:B------:R-:W-:-:S03]  /*16550*/  ISETP.LT.AND P4, PT, R25, c[0x0][0x178], !P2 ;  /* 0x00005e0019007a0c */ /* 0x000fc60005781270 */
[----:B------:R-:W-:Y:S01]  /*16560*/  IMAD.WIDE R18, R0, 0x2, R2 ;  /* 0x0000000200127825 */ /* 0x000fe200078e0202 */
[----:B--2---:R-:W-:Y:S01]  /*16570*/  @P5 STG.E.U16 [R12.64], R24 ;  /* 0x000000180c005986 */ /* 0x004fe2000c101504 */
[----:B------:R-:W-:Y:S02]  /*16580*/  ISETP.LT.AND P5, PT, R28, c[0x0][0x178], !P2 ;  /* 0x00005e001c007a0c */ /* 0x000fe400057a1270 */
[----:B------:R-:W-:Y:S01]  /*16590*/  PRMT R22, R24, 0x7632, R22 ;  /* 0x0000763218167816 */ /* 0x000fe20000000016 */
[----:B---3--:R-:W-:Y:S04]  /*165a0*/  @P3 STG.E.U16 [R16.64], R14 ;  /* 0x0000000e10003986 */ /* 0x008fe8000c101504 */
[----:B------:R0:W-:Y:S01]  /*165b0*/  @P6 STG.E.U16 [R18.64], R23 ;  /* 0x0000001712006986 */ /* 0x0001e2000c101504 */
[----:B------:R-:W-:-:S02]  /*165c0*/  ISETP.LT.AND P6, PT, R29, c[0x0][0x178], !P2 ;  /* 0x00005e001d007a0c */ /* 0x000fc400057c1270 */
[----:B------:R-:W-:Y:S02]  /*165d0*/  ISETP.LT.AND P2, PT, R15, c[0x0][0x178], !P1 ;  /* 0x00005e000f007a0c */ /* 0x000fe40004f41270 */
[----:B0-----:R-:W-:Y:S02]  /*165e0*/  PRMT R23, R14, 0x7632, R23 ;  /* 0x000076320e177816 */ /* 0x001fe40000000017 */
[----:B------:R-:W2:Y:S01]  /*165f0*/  LDL.LU R14, [R1+0xb14] ;  /* 0x000b1400010e7983 */ /* 0x000ea20000300800 */
[----:B----4-:R-:W-:Y:S01]  /*16600*/  PRMT R19, R5, 0x7632, R19 ;  /* 0x0000763205137816 */ /* 0x010fe20000000013 */
[C---:B------:R-:W-:Y:S01]  /*16610*/  IMAD.WIDE R4, R0.reuse, 0x2, R8 ;  /* 0x0000000200047825 */ /* 0x040fe200078e0208 */
[----:B------:R-:W-:-:S03]  /*16620*/  IADD3 R18, R0, c[0x0][0x198], RZ ;  /* 0x0000660000127a10 */ /* 0x000fc60007ffe0ff */
[C---:B------:R-:W-:Y:S01]  /*16630*/  IMAD.WIDE R12, R0.reuse, 0x2, R10 ;  /* 0x00000002000c7825 */ /* 0x040fe200078e020a */
[----:B------:R0:W-:Y:S03]  /*16640*/  @P4 STG.E.U16 [R4.64], R19 ;  /* 0x0000001304004986 */ /* 0x0001e6000c101504 */
[----:B------:R-:W-:Y:S01]  /*16650*/  IMAD.WIDE R16, R0, 0x2, R20 ;  /* 0x0000000200107825 */ /* 0x000fe200078e0214 */
[----:B------:R1:W-:Y:S04]  /*16660*/  @P5 STG.E.U16 [R12.64], R22 ;  /* 0x000000160c005986 */ /* 0x0003e8000c101504 */
[----:B------:R-:W-:Y:S01]  /*16670*/  @P6 STG.E.U16 [R16.64], R23 ;  /* 0x0000001710006986 */ /* 0x000fe2000c101504 */
[----:B0-----:R-:W-:Y:S01]  /*16680*/  IMAD.WIDE R4, R18, 0x2, R2 ;  /* 0x0000000212047825 */ /* 0x001fe200078e0202 */
[----:B-1----:R-:W-:-:S04]  /*16690*/  PRMT R22, R7, 0x7632, R22 ;  /* 0x0000763207167816 */ /* 0x002fc80000000016 */
[----:B------:R0:W-:Y:S04]  /*166a0*/  @P2 STG.E.U16 [R4.64], R7 ;  /* 0x0000000704002986 */ /* 0x0001e8000c101504 */
[----:B0-----:R-:W3:Y:S01]  /*166b0*/  LDL.LU R7, [R1+0xa8] ;  /* 0x0000a80001077983 */ /* 0x001ee20000300800 */
[----:B------:R-:W-:Y:S02]  /*166c0*/  ISETP.LT.AND P4, PT, R25, c[0x0][0x178], !P1 ;  /* 0x00005e0019007a0c */ /* 0x000fe40004f81270 */
[----:B------:R-:W-:Y:S02]  /*166d0*/  ISETP.LT.AND P5, PT, R28, c[0x0][0x178], !P1 ;  /* 0x00005e001c007a0c */ /* 0x000fe40004fa1270 */
[----:B------:R-:W-:Y:S02]  /*166e0*/  ISETP.LT.AND P1, PT, R29, c[0x0][0x178], !P1 ;  /* 0x00005e001d007a0c */ /* 0x000fe40004f21270 */
[----:B------:R-:W-:Y:S01]  /*166f0*/  ISETP.LT.AND P6, PT, R15, c[0x0][0x178], !P0 ;  /* 0x00005e000f007a0c */ /* 0x000fe200047c1270 */
[C---:B------:R-:W-:Y:S01]  /*16700*/  IMAD.WIDE R4, R18.reuse, 0x2, R8 ;  /* 0x0000000212047825 */ /* 0x040fe200078e0208 */
[----:B------:R-:W-:-:S02]  /*16710*/  IADD3 R0, R18, c[0x0][0x198], RZ ;  /* 0x0000660012007a10 */ /* 0x000fc40007ffe0ff */
[----:B------:R-:W-:Y:S01]  /*16720*/  IADD3 R24, R26, 0x12, RZ ;  /* 0x000000121a187810 */ /* 0x000fe20007ffe0ff */
[C---:B------:R-:W-:Y:S02]  /*16730*/  IMAD.WIDE R12, R18.reuse, 0x2, R10 ;  /* 0x00000002120c7825 */ /* 0x040fe400078e020a */
[----:B------:R0:W-:Y:S02]  /*16740*/  @P4 STG.E.U16 [R4.64], R27 ;  /* 0x0000001b04004986 */ /* 0x0001e4000c101504 */
[----:B------:R-:W-:Y:S01]  /*16750*/  IMAD.WIDE R16, R18, 0x2, R20 ;  /* 0x0000000212107825 */ /* 0x000fe200078e0214 */
[----:B------:R-:W-:-:S03]  /*16760*/  ISETP.LT.AND P4, PT, R25, c[0x0][0x178], !P0 ;  /* 0x00005e0019007a0c */ /* 0x000fc60004781270 */
[----:B------:R-:W-:Y:S01]  /*16770*/  IMAD.WIDE R18, R0, 0x2, R2 ;  /* 0x0000000200127825 */ /* 0x000fe200078e0202 */
[----:B------:R-:W-:Y:S01]  /*16780*/  ISETP.GE.AND P3, PT, R24, c[0x0][0x17c], PT ;  /* 0x00005f0018007a0c */ /* 0x000fe20003f66270 */
[----:B------:R1:W-:Y:S01]  /*16790*/  @P5 STG.E.U16 [R12.64], R6 ;  /* 0x000000060c005986 */ /* 0x0003e2000c101504 */
[----:B------:R-:W-:Y:S02]  /*167a0*/  ISETP.LT.AND P5, PT, R28, c[0x0][0x178], !P0 ;  /* 0x00005e001c007a0c */ /* 0x000fe400047a1270 */
[----:B------:R-:W-:Y:S01]  /*167b0*/  IADD3 R23, R26, 0x13, RZ ;  /* 0x000000131a177810 */ /* 0x000fe20007ffe0ff */
[----:B0-----:R-:W-:-:S03]  /*167c0*/  IMAD.WIDE R4, R0, 0x2, R8 ;  /* 0x0000000200047825 */ /* 0x001fc600078e0208 */
[----:B------:R-:W-:Y:S02]  /*167d0*/  ISETP.GE.AND P2, PT, R23, c[0x0][0x17c], PT ;  /* 0x00005f0017007a0c */ /* 0x000fe40003f46270 */
[----:B------:R-:W-:Y:S01]  /*167e0*/  IADD3 R23, R26, 0x14, RZ ;  /* 0x000000141a177810 */ /* 0x000fe20007ffe0ff */
[----:B-1----:R-:W-:Y:S01]  /*167f0*/  IMAD.WIDE R12, R0, 0x2, R10 ;  /* 0x00000002000c7825 */ /* 0x002fe200078e020a */
[----:B--2---:R-:W-:Y:S04]  /*16800*/  @P1 STG.E.U16 [R16.64], R14 ;  /* 0x0000000e10001986 */ /* 0x004fe8000c101504 */
[----:B------:R0:W-:Y:S01]  /*16810*/  @P6 STG.E.U16 [R18.64], R22 ;  /* 0x0000001612006986 */ /* 0x0001e2000c101504 */
[----:B------:R-:W-:Y:S02]  /*16820*/  ISETP.LT.AND P6, PT, R29, c[0x0][0x178], !P0 ;  /* 0x00005e001d007a0c */ /* 0x000fe400047c1270 */
[----:B------:R-:W-:-:S02]  /*16830*/  ISETP.LT.AND P0, PT, R15, c[0x0][0x178], !P3 ;  /* 0x00005e000f007a0c */ /* 0x000fc40005f01270 */
[----:B0-----:R-:W-:Y:S02]  /*16840*/  PRMT R18, R27, 0x7632, R18 ;  /* 0x000076321b127816 */ /* 0x001fe40000000012 */
[----:B------:R-:W-:Y:S02]  /*16850*/  PRMT R22, R14, 0x7632, R22 ;  /* 0x000076320e167816 */ /* 0x000fe40000000016 */
[C---:B------:R-:W-:Y:S01]  /*16860*/  IADD3 R14, R0.reuse, c[0x0][0x198], RZ ;  /* 0x00006600000e7a10 */ /* 0x040fe20007ffe0ff */
[----:B------:R-:W-:Y:S01]  /*16870*/  IMAD.WIDE R16, R0, 0x2, R20 ;  /* 0x0000000200107825 */ /* 0x000fe200078e0214 */
[----:B------:R-:W-:Y:S01]  /*16880*/  PRMT R19, R6, 0x7632, R19 ;  /* 0x0000763206137816 */ /* 0x000fe20000000013 */
[----:B------:R0:W-:Y:S01]  /*16890*/  @P4 STG.E.U16 [R4.64], R18 ;  /* 0x0000001204004986 */ /* 0x0001e2000c101504 */
[----:B------:R-:W-:Y:S02]  /*168a0*/  ISETP.GE.AND P1, PT, R23, c[0x0][0x17c], PT ;  /* 0x00005f0017007a0c */ /* 0x000fe40003f26270 */
[----:B------:R-:W-:Y:S01]  /*168b0*/  IADD3 R23, R26, 0x15, RZ ;  /* 0x000000151a177810 */ /* 0x000fe20007ffe0ff */
[----:B------:R-:W-:Y:S04]  /*168c0*/  @P5 STG.E.U16 [R12.64], R19 ;  /* 0x000000130c005986 */ /* 0x000fe8000c101504 */
[----:B------:R1:W-:Y:S01]  /*168d0*/  @P6 STG.E.U16 [R16.64], R22 ;  /* 0x0000001610006986 */ /* 0x0003e2000c101504 */
[----:B0-----:R-:W-:-:S03]  /*168e0*/  IMAD.WIDE R4, R14, 0x2, R2 ;  /* 0x000000020e047825 */ /* 0x001fc600078e0202 */
[----:B------:R-:W2:Y:S01]  /*168f0*/  LDL.LU R6, [R1+0x98] ;  /* 0x0000980001067983 */ /* 0x000ea20000300800 */
[----:B------:R-:W-:-:S03]  /*16900*/  IADD3 R0, R14, c[0x0][0x198], RZ ;  /* 0x000066000e007a10 */ /* 0x000fc60007ffe0ff */
[----:B---3--:R0:W-:Y:S01]  /*16910*/  @P0 STG.E.U16 [R4.64], R7 ;  /* 0x0000000704000986 */ /* 0x0081e2000c101504 */
[----:B-1----:R-:W-:Y:S01]  /*16920*/  PRMT R22, R7, 0x7632, R22 ;  /* 0x0000763207167816 */ /* 0x002fe20000000016 */
[----:B------:R-:W-:Y:S01]  /*16930*/  IMAD.WIDE R12, R14, 0x2, R10 ;  /* 0x000000020e0c7825 */ /* 0x000fe200078e020a */
[----:B------:R-:W-:-:S03]  /*16940*/  ISETP.GE.AND P0, PT, R23, c[0x0][0x17c], PT ;  /* 0x00005f0017007a0c */ /* 0x000fc60003f06270 */
[C---:B------:R-:W-:Y:S01]  /*16950*/  IMAD.WIDE R16, R14.reuse, 0x2, R20 ;  /* 0x000000020e107825 */ /* 0x040fe200078e0214 */
[----:B0-----:R-:W3:Y:S03]  /*16960*/  LDL.LU R7, [R1+0xd8] ;  /* 0x0000d80001077983 */ /* 0x001ee60000300800 */
[----:B------:R-:W-:Y:S01]  /*16970*/  IMAD.WIDE R4, R14, 0x2, R8 ;  /* 0x000000020e047825 */ /* 0x000fe200078e0208 */
[----:B------:R-:W4:Y:S04]  /*16980*/  LDL.LU R24, [R1+0xb8] ;  /* 0x0000b80001187983 */ /* 0x000f280000300800 */
[----:B------:R-:W3:Y:S04]  /*16990*/  LDL.LU R27, [R1+0x58] ;  /* 0x00005800011b7983 */ /* 0x000ee80000300800 */
[----:B------:R-:W3:Y:S04]  /*169a0*/  LDL.LU R14, [R1+0x18] ;  /* 0x00001800010e7983 */ /* 0x000ee80000300800 */
[----:B------:R-:W3:Y:S01]  /*169b0*/  LDL.LU R23, [R1+0x48] ;  /* 0x0000480001177983 */ /* 0x000ee20000300800 */
[----:B------:R-:W-:-:S02]  /*169c0*/  ISETP.LT.AND P4, PT, R25, c[0x0][0x178], !P3 ;  /* 0x00005e0019007a0c */ /* 0x000fc40005f81270 */
[----:B------:R-:W-:Y:S02]  /*169d0*/  ISETP.LT.AND P5, PT, R28, c[0x0][0x178], !P3 ;  /* 0x00005e001c007a0c */ /* 0x000fe40005fa1270 */
[----:B------:R-:W-:Y:S02]  /*169e0*/  ISETP.LT.AND P3, PT, R29, c[0x0][0x178], !P3 ;  /* 0x00005e001d007a0c */ /* 0x000fe40005f61270 */
[----:B------:R-:W-:Y:S01]  /*169f0*/  ISETP.LT.AND P6, PT, R15, c[0x0][0x178], !P2 ;  /* 0x00005e000f007a0c */ /* 0x000fe200057c1270 */
[----:B------:R-:W-:-:S06]  /*16a00*/  IMAD.WIDE R18, R0, 0x2, R2 ;  /* 0x0000000200127825 */ /* 0x000fcc00078e0202 */
[----:B--2---:R0:W-:Y:S01]  /*16a10*/  @P4 STG.E.U16 [R4.64], R6 ;  /* 0x0000000604004986 */ /* 0x0041e2000c101504 */
[----:B------:R-:W-:Y:S01]  /*16a20*/  ISETP.LT.AND P4, PT, R28, c[0x0][0x178], !P2 ;  /* 0x00005e001c007a0c */ /* 0x000fe20005781270 */
[----:B0-----:R-:W-:Y:S02]  /*16a30*/  IMAD.WIDE R4, R0, 0x2, R8 ;  /* 0x0000000200047825 */ /* 0x001fe400078e0208 */
[----:B---3--:R-:W-:Y:S04]  /*16a40*/  @P5 STG.E.U16 [R12.64], R23 ;  /* 0x000000170c005986 */ /* 0x008fe8000c101504 */
[----:B------:R-:W-:Y:S01]  /*16a50*/  @P3 STG.E.U16 [R16.64], R14 ;  /* 0x0000000e10003986 */ /* 0x000fe2000c101504 */
[----:B------:R-:W-:-:S03]  /*16a60*/  ISETP.LT.AND P3, PT, R25, c[0x0][0x178], !P2 ;  /* 0x00005e0019007a0c */ /* 0x000fc60005761270 */
[----:B------:R0:W-:Y:S01]  /*16a70*/  @P6 STG.E.U16 [R18.64], R22 ;  /* 0x0000001612006986 */ /* 0x0001e2000c101504 */
[----:B------:R-:W-:Y:S02]  /*16a80*/  ISETP.LT.AND P6, PT, R29, c[0x0][0x178], !P2 ;  /* 0x00005e001d007a0c */ /* 0x000fe400057c1270 */
[----:B------:R-:W-:Y:S02]  /*16a90*/  ISETP.LT.AND P5, PT, R15, c[0x0][0x178], !P1 ;  /* 0x00005e000f007a0c */ /* 0x000fe40004fa1270 */
[----:B0-----:R-:W-:Y:S02]  /*16aa0*/  PRMT R18, R6, 0x7632, R18 ;  /* 0x0000763206127816 */ /* 0x001fe40000000012 */
[----:B------:R-:W2:Y:S01]  /*16ab0*/  LDL.LU R6, [R1+0xb10] ;  /* 0x000b100001067983 */ /* 0x000ea20000300800 */
[----:B------:R-:W-:Y:S02]  /*16ac0*/  PRMT R22, R14, 0x7632, R22 ;  /* 0x000076320e167816 */ /* 0x000fe40000000016 */
[C---:B------:R-:W-:Y:S01]  /*16ad0*/  IADD3 R14, R0.reuse, c[0x0][0x198], RZ ;  /* 0x00006600000e7a10 */ /* 0x040fe20007ffe0ff */
[C---:B------:R-:W-:Y:S01]  /*16ae0*/  IMAD.WIDE R12, R0.reuse, 0x2, R10 ;  /* 0x00000002000c7825 */ /* 0x040fe200078e020a */
[----:B------:R-:W-:Y:S01]  /*16af0*/  PRMT R19, R23, 0x7632, R19 ;  /* 0x0000763217137816 */ /* 0x000fe20000000013 */
[----:B------:R0:W-:Y:S02]  /*16b00*/  @P3 STG.E.U16 [R4.64], R18 ;  /* 0x0000001204003986 */ /* 0x0001e4000c101504 */
[----:B------:R-:W-:-:S02]  /*16b10*/  IMAD.WIDE R16, R0, 0x2, R20 ;  /* 0x0000000200107825 */ /* 0x000fc400078e0214 */
[----:B------:R-:W-:Y:S04]  /*16b20*/  @P4 STG.E.U16 [R12.64], R19 ;  /* 0x000000130c004986 */ /* 0x000fe8000c101504 */
[----:B------:R1:W-:Y:S01]  /*16b30*/  @P6 STG.E.U16 [R16.64], R22 ;  /* 0x0000001610006986 */ /* 0x0003e2000c101504 */
[----:B0-----:R-:W-:-:S05]  /*16b40*/  IMAD.WIDE R4, R14, 0x2, R2 ;  /* 0x000000020e047825 */ /* 0x001fca00078e0202 */
[----:B------:R0:W-:Y:S01]  /*16b50*/  @P5 STG.E.U16 [R4.64], R7 ;  /* 0x0000000704005986 */ /* 0x0001e2000c101504 */
[----:B-1----:R-:W-:-:S03]  /*16b60*/  PRMT R22, R7, 0x7632, R22 ;  /* 0x0000763207167816 */ /* 0x002fc60000000016 */
[----:B0-----:R-:W3:Y:S01]  /*16b70*/  LDL.LU R7, [R1+0xf8] ;  /* 0x0000f80001077983 */ /* 0x001ee20000300800 */
[----:B------:R-:W-:Y:S02]  /*16b80*/  ISETP.LT.AND P3, PT, R25, c[0x0][0x178], !P1 ;  /* 0x00005e0019007a0c */ /* 0x000fe40004f61270 */
[----:B------:R-:W-:Y:S02]  /*16b90*/  ISETP.LT.AND P4, PT, R28, c[0x0][0x178], !P1 ;  /* 0x00005e001c007a0c */ /* 0x000fe40004f81270 */
[----:B------:R-:W-:Y:S01]  /*16ba0*/  ISETP.LT.AND P1, PT, R29, c[0x0][0x178], !P1 ;  /* 0x00005e001d007a0c */ /* 0x000fe20004f21270 */
[----:B------:R-:W-:Y:S01]  /*16bb0*/  IMAD.WIDE R4, R14, 0x2, R8 ;  /* 0x000000020e047825 */ /* 0x000fe200078e0208 */
[----:B------:R-:W-:-:S03]  /*16bc0*/  ISETP.LT.AND P6, PT, R15, c[0x0][0x178], !P0 ;  /* 0x00005e000f007a0c */ /* 0x000fc600047c1270 */
[C---:B------:R-:W-:Y:S01]  /*16bd0*/  IMAD.WIDE R12, R14.reuse, 0x2, R10 ;  /* 0x000000020e0c7825 */ /* 0x040fe200078e020a */
[----:B------:R-:W-:-:S03]  /*16be0*/  IADD3 R0, R14, c[0x0][0x198], RZ ;  /* 0x000066000e007a10 */ /* 0x000fc60007ffe0ff */
[----:B------:R-:W-:Y:S01]  /*16bf0*/  IMAD.WIDE R16, R14, 0x2, R20 ;  /* 0x000000020e107825 */ /* 0x000fe200078e0214 */
[----:B----4-:R0:W-:Y:S01]  /*16c00*/  @P3 STG.E.U16 [R4.64], R24 ;  /* 0x0000001804003986 */ /* 0x0101e2000c101504 */
[----:B------:R-:W-:Y:S02]  /*16c10*/  IADD3 R23, R26, 0x16, RZ ;  /* 0x000000161a177810 */ /* 0x000fe40007ffe0ff */
[----:B------:R-:W-:Y:S01]  /*16c20*/  ISETP.LT.AND P3, PT, R25, c[0x0][0x178], !P0 ;  /* 0x00005e0019007a0c */ /* 0x000fe20004761270 */
[----:B------:R1:W-:Y:S01]  /*16c30*/  @P4 STG.E.U16 [R12.64], R27 ;  /* 0x0000001b0c004986 */ /* 0x0003e2000c101504 */
[----:B------:R-:W-:Y:S01]  /*16c40*/  IMAD.WIDE R18, R0, 0x2, R2 ;  /* 0x0000000200127825 */ /* 0x000fe200078e0202 */
[----:B------:R-:W-:Y:S02]  /*16c50*/  ISETP.GE.AND P2, PT, R23, c[0x0][0x17c], PT ;  /* 0x00005f0017007a0c */ /* 0x000fe40003f46270 */
[----:B------:R-:W-:Y:S02]  /*16c60*/  IADD3 R23, R26, 0x17, RZ ;  /* 0x000000171a177810 */ /* 0x000fe40007ffe0ff */
[----:B------:R-:W-:-:S02]  /*16c70*/  PRMT R14, R24, 0x7632, R14 ;  /* 0x00007632180e7816 */ /* 0x000fc4000000000e */
[----:B------:R-:W-:Y:S01]  /*16c80*/  ISETP.GE.AND P5, PT, R23, c[0x0][0x17c], PT ;  /* 0x00005f0017007a0c */ /* 0x000fe20003fa6270 */
[----:B0-----:R-:W-:-:S04]  /*16c90*/  IMAD.WIDE R4, R0, 0x2, R8 ;  /* 0x0000000200047825 */ /* 0x001fc800078e0208 */
[----:B-1----:R-:W-:Y:S01]  /*16ca0*/  IMAD.WIDE R12, R0, 0x2, R10 ;  /* 0x00000002000c7825 */ /* 0x002fe200078e020a */
[----:B------:R-:W-:Y:S01]  /*16cb0*/  IADD3 R24, R26, 0x18, RZ ;  /* 0x000000181a187810 */ /* 0x000fe20007ffe0ff */
[----:B--2---:R0:W-:Y:S01]  /*16cc0*/  @P1 STG.E.U16 [R16.64], R6 ;  /* 0x0000000610001986 */ /* 0x0041e2000c101504 */
[----:B------:R-:W-:Y:S02]  /*16cd0*/  ISETP.LT.AND P1, PT, R28, c[0x0][0x178], !P0 ;  /* 0x00005e001c007a0c */ /* 0x000fe40004721270 */
[----:B------:R-:W-:Y:S01]  /*16ce0*/  ISETP.LT.AND P0, PT, R29, c[0x0][0x178], !P0 ;  /* 0x00005e001d007a0c */ /* 0x000fe20004701270 */
[----:B------:R1:W-:Y:S01]  /*16cf0*/  @P6 STG.E.U16 [R18.64], R22 ;  /* 0x0000001612006986 */ /* 0x0003e2000c101504 */
[----:B------:R-:W-:Y:S02]  /*16d00*/  ISETP.LT.AND P6, PT, R15, c[0x0][0x178], !P2 ;  /* 0x00005e000f007a0c */ /* 0x000fe400057c1270 */
[----:B------:R-:W-:Y:S01]  /*16d10*/  PRMT R23, R6, 0x7632, R23 ;  /* 0x0000763206177816 */ /* 0x000fe20000000017 */
[----:B------:R-:W-:Y:S01]  /*16d20*/  @P3 STG.E.U16 [R4.64], R14 ;  /* 0x0000000e04003986 */ /* 0x000fe2000c101504 */
[C---:B0-----:R-:W-:Y:S01]  /*16d30*/  IADD3 R6, R0.reuse, c[0x0][0x198], RZ ;  /* 0x0000660000067a10 */ /* 0x041fe20007ffe0ff */
[----:B------:R-:W-:-:S02]  /*16d40*/  IMAD.WIDE R16, R0, 0x2, R20 ;  /* 0x0000000200107825 */ /* 0x000fc400078e0214 */
[----:B------:R-:W2:Y:S01]  /*16d50*/  LDL.LU R15, [R1+0xb0c] ;  /* 0x000b0c00010f7983 */ /* 0x000ea20000300800 */
[----:B-1----:R-:W-:Y:S01]  /*16d60*/  PRMT R22, R27, 0x7632, R22 ;  /* 0x000076321b167816 */ /* 0x002fe20000000016 */
[----:B------:R-:W-:-:S04]  /*16d70*/  IMAD.WIDE R18, R6, 0x2, R2 ;  /* 0x0000000206127825 */ /* 0x000fc800078e0202 */
[----:B------:R0:W-:Y:S04]  /*16d80*/  @P1 STG.E.U16 [R12.64], R22 ;  /* 0x000000160c001986 */ /* 0x0001e8000c101504 */
[----:B------:R1:W-:Y:S04]  /*16d90*/  @P0 STG.E.U16 [R16.64], R23 ;  /* 0x0000001710000986 */ /* 0x0003e8000c101504 */
[----:B0-----:R-:W4:Y:S04]  /*16da0*/  LDL.LU R22, [R1+0xe8] ;  /* 0x0000e80001167983 */ /* 0x001f280000300800 */
[----:B-1----:R-:W2:Y:S04]  /*16db0*/  LDL R23, [R1+0x66c] ;  /* 0x00066c0001177983 */ /* 0x002ea80000100800 */
[----:B---3--:R0:W-:Y:S04]  /*16dc0*/  @P6 STG.E.U16 [R18.64], R7 ;  /* 0x0000000712006986 */ /* 0x0081e8000c101504 */
[----:B0-----:R-:W3:Y:S01]  /*16dd0*/  LDL.LU R19, [R1+0x108] ;  /* 0x0001080001137983 */ /* 0x001ee20000300800 */
[----:B------:R-:W-:-:S02]  /*16de0*/  ISETP.GE.AND P3, PT, R24, c[0x0][0x17c], PT ;  /* 0x00005f0018007a0c */ /* 0x000fc40003f66270 */
[----:B------:R-:W-:Y:S01]  /*16df0*/  PRMT R14, R7, 0x7632, R14 ;  /* 0x00007632070e7816 */ /* 0x000fe2000000000e */
[----:B------:R-:W4:Y:S04]  /*16e00*/  LDL.LU R24, [R1+0x3c] ;  /* 0x00003c0001187983 */ /* 0x000f280000300800 */
[----:B------:R-:W4:Y:S04]  /*16e10*/  LDL.LU R27, [R1+0x2c] ;  /* 0x00002c00011b7983 */ /* 0x000f280000300800 */
[----:B------:R-:W4:Y:S01]  /*16e20*/  LDL.LU R7, [R1+0xc] ;  /* 0x00000c0001077983 */ /* 0x000f220000300800 */
[----:B------:R-:W-:-:S02]  /*16e30*/  ISETP.LT.AND P4, PT, R25, c[0x0][0x178], !P2 ;  /* 0x00005e0019007a0c */ /* 0x000fc40005781270 */
[----:B------:R-:W-:Y:S01]  /*16e40*/  ISETP.LT.AND P1, PT, R28, c[0x0][0x178], !P2 ;  /* 0x00005e001c007a0c */ /* 0x000fe20005721270 */
[----:B------:R-:W-:Y:S01]  /*16e50*/  IMAD.WIDE R4, R6, 0x2, R8 ;  /* 0x0000000206047825 */ /* 0x000fe200078e0208 */
[----:B------:R-:W-:Y:S02]  /*16e60*/  ISETP.LT.AND P2, PT, R29, c[0x0][0x178], !P2 ;  /* 0x00005e001d007a0c */ /* 0x000fe40005741270 */
[----:B------:R-:W-:Y:S02]  /*16e70*/  IADD3 R12, R26, 0x19, RZ ;  /* 0x000000191a0c7810 */ /* 0x000fe40007ffe0ff */
[----:B------:R-:W-:Y:S02]  /*16e80*/  IADD3 R0, R6, c[0x0][0x198], RZ ;  /* 0x0000660006007a10 */ /* 0x000fe40007ffe0ff */
[----:B------:R-:W-:Y:S01]  /*16e90*/  ISETP.GE.AND P0, PT, R12, c[0x0][0x17c], PT ;  /* 0x00005f000c007a0c */ /* 0x000fe20003f06270 */
[----:B------:R-:W-:-:S04]  /*16ea0*/  IMAD.WIDE R12, R6, 0x2, R20 ;  /* 0x00000002060c7825 */ /* 0x000fc800078e0214 */
[----:B------:R-:W-:Y:S01]  /*16eb0*/  IMAD.WIDE R16, R0, 0x2, R2 ;  /* 0x0000000200107825 */ /* 0x000fe200078e0202 */
[----:B--2---:R-:W-:Y:S01]  /*16ec0*/  ISETP.LT.AND P6, PT, R23, c[0x0][0x178], !P5 ;  /* 0x00005e0017007a0c */ /* 0x004fe20006fc1270 */
[----:B---3--:R0:W-:Y:S01]  /*16ed0*/  @P4 STG.E.U16 [R4.64], R19 ;  /* 0x0000001304004986 */ /* 0x0081e2000c101504 */
[----:B------:R-:W-:Y:S01]  /*16ee0*/  ISETP.LT.AND P4, PT, R25, c[0x0][0x178], !P5 ;  /* 0x00005e0019007a0c */ /* 0x000fe20006f81270 */
[----:B0-----:R-:W-:Y:S01]  /*16ef0*/  IMAD.WIDE R4, R6, 0x2, R10 ;  /* 0x0000000206047825 */ /* 0x001fe200078e020a */
[----:B------:R-:W-:-:S04]  /*16f00*/  PRMT R6, R19, 0x7632, R6 ;  /* 0x0000763213067816 */ /* 0x000fc80000000006 */
[----:B----4-:R0:W-:Y:S01]  /*16f10*/  @P1 STG.E.U16 [R4.64], R22 ;  /* 0x0000001604001986 */ /* 0x0101e2000c101504 */
[----:B------:R-:W-:-:S03]  /*16f20*/  ISETP.LT.AND P1, PT, R28, c[0x0][0x178], !P5 ;  /* 0x00005e001c007a0c */ /* 0x000fc60006f21270 */
[----:B------:R-:W-:Y:S01]  /*16f30*/  @P2 STG.E.U16 [R12.64], R15 ;  /* 0x0000000f0c002986 */ /* 0x000fe2000c101504 */
[----:B------:R-:W-:Y:S01]  /*16f40*/  ISETP.LT.AND P5, PT, R29, c[0x0][0x178], !P5 ;  /* 0x00005e001d007a0c */ /* 0x000fe20006fa1270 */
[C---:B------:R-:W-:Y:S02]  /*16f50*/  IMAD.WIDE R18, R0.reuse, 0x2, R8 ;  /* 0x0000000200127825 */ /* 0x040fe400078e0208 */
[----:B------:R1:W-:Y:S01]  /*16f60*/  @P6 STG.E.U16 [R16.64], R14 ;  /* 0x0000000e10006986 */ /* 0x0003e2000c101504 */
[----:B------:R-:W-:Y:S02]  /*16f70*/  ISETP.LT.AND P2, PT, R23, c[0x0][0x178], !P3 ;  /* 0x00005e0017007a0c */ /* 0x000fe40005f41270 */
[----:B------:R-:W-:Y:S01]  /*16f80*/  ISETP.LT.AND P6, PT, R25, c[0x0][0x178], !P3 ;  /* 0x00005e0019007a0c */ /* 0x000fe20005fc1270 */
[----:B------:R2:W-:Y:S01]  /*16f90*/  @P4 STG.E.U16 [R18.64], R6 ;  /* 0x0000000612004986 */ /* 0x0005e2000c101504 */
[----:B0-----:R-:W-:Y:S01]  /*16fa0*/  IMAD.WIDE R4, R0, 0x2, R10 ;  /* 0x0000000200047825 */ /* 0x001fe200078e020a */
[----:B-1----:R-:W-:-:S02]  /*16fb0*/  PRMT R16, R15, 0x7632, R16 ;  /* 0x000076320f107816 */ /* 0x002fc40000000010 */
[----:B------:R-:W3:Y:S01]  /*16fc0*/  LDL.LU R15, [R1+0xb08] ;  /* 0x000b0800010f7983 */ /* 0x000ee20000300800 */
[----:B------:R-:W-:Y:S01]  /*16fd0*/  IMAD.WIDE R12, R0, 0x2, R20 ;  /* 0x00000002000c7825 */ /* 0x000fe200078e0214 */
[----:B--2---:R-:W-:Y:S02]  /*16fe0*/  PRMT R6, R22, 0x7632, R6 ;  /* 0x0000763216067816 */ /* 0x004fe40000000006 */
[----:B------:R-:W-:Y:S02]  /*16ff0*/  ISETP.LT.AND P4, PT, R28, c[0x0][0x178], !P3 ;  /* 0x00005e001c007a0c */ /* 0x000fe40005f81270 */
[----:B------:R-:W-:Y:S02]  /*17000*/  IADD3 R17, R26, 0x1a, RZ ;  /* 0x0000001a1a117810 */ /* 0x000fe40007ffe0ff */
[----:B------:R-:W-:Y:S01]  /*17010*/  IADD3 R14, R0, c[0x0][0x198], RZ ;  /* 0x00006600000e7a10 */ /* 0x000fe20007ffe0ff */
[----:B------:R0:W-:Y:S01]  /*17020*/  @P1 STG.E.U16 [R4.64], R6 ;  /* 0x0000000604001986 */ /* 0x0001e2000c101504 */
[----:B------:R-:W-:-:S03]  /*17030*/  ISETP.GE.AND P1, PT, R17, c[0x0][0x17c], PT ;  /* 0x00005f0011007a0c */ /* 0x000fc60003f26270 */
[----:B------:R1:W-:Y:S01]  /*17040*/  @P5 STG.E.U16 [R12.64], R16 ;  /* 0x000000100c005986 */ /* 0x0003e2000c101504 */
[----:B0-----:R-:W-:-:S04]  /*17050*/  IMAD.WIDE R4, R14, 0x2, R8 ;  /* 0x000000020e047825 */ /* 0x001fc800078e0208 */
[----:B-1----:R-:W-:-:S04]  /*17060*/  IMAD.WIDE R16, R14, 0x2, R2 ;  /* 0x000000020e107825 */ /* 0x002fc800078e0202 */
[----:B------:R-:W-:Y:S01]  /*17070*/  IMAD.WIDE R12, R14, 0x2, R10 ;  /* 0x000000020e0c7825 */ /* 0x000fe200078e020a */
[----:B------:R-:W-:Y:S01]  /*17080*/  @P2 STG.E.U16 [R16.64], R24 ;  /* 0x0000001810002986 */ /* 0x000fe2000c101504 */
[----:B------:R-:W-:-:S03]  /*17090*/  PRMT R6, R27, 0x7632, R6 ;  /* 0x000076321b067816 */ /* 0x000fc60000000006 */
[----:B------:R0:W-:Y:S04]  /*170a0*/  @P6 STG.E.U16 [R4.64], R27 ;  /* 0x0000001b04006986 */ /* 0x0001e8000c101504 */
[----:B------:R1:W-:Y:S01]  /*170b0*/  @P4 STG.E.U16 [R12.64], R7 ;  /* 0x000000070c004986 */ /* 0x0003e2000c101504 */
[----:B------:R-:W-:-:S03]  /*170c0*/  ISETP.LT.AND P4, PT, R28, c[0x0][0x178], !P0 ;  /* 0x00005e001c007a0c */ /* 0x000fc60004781270 */
[----:B0-----:R-:W2:Y:S04]  /*170d0*/  LDL.LU R27, [R1+0xac] ;  /* 0x0000ac00011b7983 */ /* 0x001ea80000300800 */
[----:B------:R-:W4:Y:S01]  /*170e0*/  LDL.LU R28, [R1+0x9c] ;  /* 0x00009c00011c7983 */ /* 0x000f220000300800 */
[----:B------:R-:W-:Y:S02]  /*170f0*/  ISETP.LT.AND P3, PT, R29, c[0x0][0x178], !P3 ;  /* 0x00005e001d007a0c */ /* 0x000fe40005f61270 */
[----:B------:R-:W-:Y:S01]  /*17100*/  ISETP.LT.AND P2, PT, R23, c[0x0][0x178], !P0 ;  /* 0x00005e0017007a0c */ /* 0x000fe20004741270 */
[C---:B------:R-:W-:Y:S01]  /*17110*/  IMAD.WIDE R4, R14.reuse, 0x2, R20 ;  /* 0x000000020e047825 */ /* 0x040fe200078e0214 */
[----:B------:R-:W-:Y:S02]  /*17120*/  ISETP.LT.AND P6, PT, R25, c[0x0][0x178], !P0 ;  /* 0x00005e0019007a0c */ /* 0x000fe400047c1270 */
[----:B------:R-:W-:-:S02]  /*17130*/  IADD3 R14, R14, c[0x0][0x198], RZ ;  /* 0x000066000e0e7a10 */ /* 0x000fc40007ffe0ff */
[----:B------:R-:W-:Y:S02]  /*17140*/  IADD3 R18, R26, 0x1b, RZ ;  /* 0x0000001b1a127810 */ /* 0x000fe40007ffe0ff */
[----:B------:R-:W-:Y:S01]  /*17150*/  PRMT R0, R24, 0x7632, R0 ;  /* 0x0000763218007816 */ /* 0x000fe20000000000 */
[----:B-1----:R-:W-:Y:S01]  /*17160*/  IMAD.WIDE R12, R14, 0x2, R8 ;  /* 0x000000020e0c7825 */ /* 0x002fe200078e0208 */
[----:B------:R-:W-:Y:S02]  /*17170*/  ISETP.LT.AND P0, PT, R29, c[0x0][0x178], !P0 ;  /* 0x00005e001d007a0c */ /* 0x000fe40004701270 */
[----:B------:R-:W-:Y:S02]  /*17180*/  IADD3 R19, R26, 0x1c, RZ ;  /* 0x0000001c1a137810 */ /* 0x000fe40007ffe0ff */
[----:B------:R-:W-:Y:S02]  /*17190*/  ISETP.GE.AND P5, PT, R18, c[0x0][0x17c], PT ;  /* 0x00005f0012007a0c */ /* 0x000fe40003fa6270 */
[----:B------:R-:W-:-:S02]  /*171a0*/  PRMT R18, R7, 0x7632, R18 ;  /* 0x0000763207127816 */ /* 0x000fc40000000012 */
[----:B------:R-:W4:Y:S01]  /*171b0*/  LDL.LU R7, [R1+0x4c] ;  /* 0x00004c0001077983 */ /* 0x000f220000300800 */
[----:B------:R-:W-:-:S03]  /*171c0*/  IMAD.WIDE R16, R14, 0x2, R10 ;  /* 0x000000020e107825 */ /* 0x000fc600078e020a */
[----:B------:R-:W4:Y:S04]  /*171d0*/  LDL.LU R24, [R1+0xdc] ;  /* 0x0000dc0001187983 */ /* 0x000f280000300800 */
[----:B------:R-:W4:Y:S04]  /*171e0*/  LDL.LU R22, [R1+0xbc] ;  /* 0x0000bc0001167983 */ /* 0x000f280000300800 */
[----:B---3--:R0:W-:Y:S01]  /*171f0*/  @P3 STG.E.U16 [R4.64], R15 ;  /* 0x0000000f04003986 */ /* 0x0081e2000c101504 */
[----:B------:R-:W-:-:S03]  /*17200*/  ISETP.GE.AND P3, PT, R19, c[0x0][0x17c], PT ;  /* 0x00005f0013007a0c */ /* 0x000fc60003f66270 */
[----:B------:R-:W3:Y:S01]  /*17210*/  LDL R19, [R1+0xa88] ;  /* 0x000a880001137983 */ /* 0x000ee20000100800 */
[----:B0-----:R-:W-:Y:S01]  /*17220*/  IMAD.WIDE R4, R14, 0x2, R2 ;  /* 0x000000020e047825 */ /* 0x001fe200078e0202 */
[----:B------:R-:W-:-:S04]  /*17230*/  PRMT R15, R15, 0x7632, R15 ;  /* 0x000076320f0f7816 */ /* 0x000fc8000000000f */
[----:B------:R0:W-:Y:S01]  /*17240*/  @P2 STG.E.U16 [R4.64], R0 ;  /* 0x0000000004002986 */ /* 0x0001e2000c101504 */
[----:B------:R-:W-:-:S03]  /*17250*/  ISETP.LT.AND P2, PT, R25, c[0x0][0x178], !P1 ;  /* 0x00005e0019007a0c */ /* 0x000fc60004f41270 */
[----:B------:R1:W-:Y:S01]  /*17260*/  @P6 STG.E.U16 [R12.64], R6 ;  /* 0x000000060c006986 */ /* 0x0003e2000c101504 */
[----:B------:R-:W-:-:S03]  /*17270*/  ISETP.LT.AND P6, PT, R23, c[0x0][0x178], !P1 ;  /* 0x00005e0017007a0c */ /* 0x000fc60004fc1270 */
[----:B------:R-:W-:Y:S01]  /*17280*/  @P4 STG.E.U16 [R16.64], R18 ;  /* 0x0000001210004986 */ /* 0x000fe2000c101504 */
[C---:B0-----:R-:W-:Y:S01]  /*17290*/  IMAD.WIDE R4, R14.reuse, 0x2, R20 ;  /* 0x000000020e047825 */ /* 0x041fe200078e0214 */
[----:B------:R-:W-:-:S04]  /*172a0*/  IADD3 R0, R14, c[0x0][0x198], RZ ;  /* 0x000066000e007a10 */ /* 0x000fc80007ffe0ff */
[----:B------:R0:W-:Y:S01]  /*172b0*/  @P0 STG.E.U16 [R4.64], R15 ;  /* 0x0000000f04000986 */ /* 0x0001e2000c101504 */
[----:B-1----:R-:W-:-:S04]  /*172c0*/  IMAD.WIDE R12, R0, 0x2, R8 ;  /* 0x00000002000c7825 */ /* 0x002fc800078e0208 */
[----:B0-----:R-:W-:-:S05]  /*172d0*/  IMAD.WIDE R14, R0, 0x2, R2 ;  /* 0x00000002000e7825 */ /* 0x001fca00078e0202 */
[----:B--2---:R-:W-:Y:S04]  /*172e0*/  @P6 STG.E.U16 [R14.64], R27 ;  /* 0x0000001b0e006986 */ /* 0x004fe8000c101504 */
[----:B----4-:R0:W-:Y:S04]  /*172f0*/  @P2 STG.E.U16 [R12.64], R28 ;  /* 0x0000001c0c002986 */ /* 0x0101e8000c101504 */
[----:B0-----:R-:W2:Y:S01]  /*17300*/  LDL.LU R13, [R1+0x1c] ;  /* 0x00001c00010d7983 */ /* 0x001ea20000300800 */
[----:B------:R-:W-:-:S03]  /*17310*/  PRMT R17, R27, 0x7632, R17 ;  /* 0x000076321b117816 */ /* 0x000fc60000000011 */
[----:B------:R-:W4:Y:S01]  /*17320*/  LDL.LU R27, [R1+0x5c] ;  /* 0x00005c00011b7983 */ /* 0x000f220000300800 */
[----:B------:R-:W-:Y:S01]  /*17330*/  IMAD.WIDE R4, R0, 0x2, R10 ;  /* 0x0000000200047825 */ /* 0x000fe200078e020a */
[----:B------:R-:W-:-:S03]  /*17340*/  ISETP.LT.AND P2, PT, R23, c[0x0][0x178], !P5 ;  /* 0x00005e0017007a0c */ /* 0x000fc60006f41270 */
[----:B------:R-:W-:Y:S01]  /*17350*/  IMAD.WIDE R14, R0, 0x2, R20 ;  /* 0x00000002000e7825 */ /* 0x000fe200078e0214 */
[----:B------:R-:W-:Y:S02]  /*17360*/  IADD3 R6, R26, 0x1d, RZ ;  /* 0x0000001d1a067810 */ /* 0x000fe40007ffe0ff */
[----:B------:R-:W-:Y:S02]  /*17370*/  IADD3 R0, R0, c[0x0][0x198], RZ ;  /* 0x0000660000007a10 */ /* 0x000fe40007ffe0ff */
[----:B------:R-:W-:Y:S02]  /*17380*/  ISETP.GE.AND P0, PT, R6, c[0x0][0x17c], PT ;  /* 0x00005f0006007a0c */ /* 0x000fe40003f06270 */
[----:B------:R-:W-:Y:S02]  /*17390*/  IADD3 R6, R26, 0x1e, RZ ;  /* 0x0000001e1a067810 */ /* 0x000fe40007ffe0ff */
[----:B------:R-:W-:Y:S02]  /*173a0*/  PRMT R18, R28, 0x7632, R18 ;  /* 0x000076321c127816 */ /* 0x000fe40000000012 */
[----:B------:R-:W-:Y:S01]  /*173b0*/  ISETP.GE.AND P6, PT, R6, c[0x0][0x17c], PT ;  /* 0x00005f0006007a0c */ /* 0x000fe20003fc6270 */
[----:B------:R-:W4:Y:S01]  /*173c0*/  LDL.LU R28, [R1+0xb04] ;  /* 0x000b0400011c7983 */ /* 0x000f220000300800 */
[----:B------:R-:W-:-:S02]  /*173d0*/  PRMT R16, R7, 0x7632, R16 ;  /* 0x0000763207107816 */ /* 0x000fc40000000010 */
[----:B---3--:R-:W-:Y:S02]  /*173e0*/  ISETP.LT.AND P4, PT, R19, c[0x0][0x178], !P1 ;  /* 0x00005e0013007a0c */ /* 0x008fe40004f81270 */
[----:B------:R-:W-:-:S11]  /*173f0*/  ISETP.LT.AND P1, PT, R29, c[0x0][0x178], !P1 ;  /* 0x00005e001d007a0c */ /* 0x000fd60004f21270 */
[----:B------:R0:W-:Y:S01]  /*17400*/  @P4 STG.E.U16 [R4.64], R7 ;  /* 0x0000000704004986 */ /* 0x0001e2000c101504 */
[----:B------:R-:W-:Y:S01]  /*17410*/  ISETP.LT.AND P4, PT, R25, c[0x0][0x178], !P5 ;  /* 0x00005e0019007a0c */ /* 0x000fe20006f81270 */
[----:B0-----:R-:W-:Y:S02]  /*17420*/  IMAD.WIDE R4, R0, 0x2, R2 ;  /* 0x0000000200047825 */ /* 0x001fe400078e0202 */
[----:B------:R-:W3:Y:S04]  /*17430*/  LDL.LU R7, [R1+0xb00] ;  /* 0x000b000001077983 */ /* 0x000ee80000300800 */
[----:B--2---:R0:W-:Y:S01]  /*17440*/  @P1 STG.E.U16 [R14.64], R13 ;  /* 0x0000000d0e001986 */ /* 0x0041e2000c101504 */
[----:B------:R-:W-:Y:S02]  /*17450*/  ISETP.LT.AND P1, PT, R19, c[0x0][0x178], !P5 ;  /* 0x00005e0013007a0c */ /* 0x000fe40006f21270 */
[----:B------:R-:W-:Y:S01]  /*17460*/  ISETP.LT.AND P5, PT, R29, c[0x0][0x178], !P5 ;  /* 0x00005e001d007a0c */ /* 0x000fe20006fa1270 */
[----:B------:R1:W-:Y:S01]  /*17470*/  @P2 STG.E.U16 [R4.64], R17 ;  /* 0x0000001104002986 */ /* 0x0003e2000c101504 */
[----:B------:R-:W-:Y:S01]  /*17480*/  ISETP.LT.AND P2, PT, R23, c[0x0][0x178], !P3 ;  /* 0x00005e0017007a0c */ /* 0x000fe20005f41270 */
[----:B0-----:R-:W-:-:S02]  /*17490*/  IMAD.MOV.U32 R15, RZ, RZ, R13 ;  /* 0x000000ffff0f7224 */ /* 0x001fc400078e000d */
[----:B------:R-:W-:-:S03]  /*174a0*/  IMAD.WIDE R12, R0, 0x2, R8 ;  /* 0x00000002000c7825 */ /* 0x000fc600078e0208 */
[----:B------:R-:W-:Y:S01]  /*174b0*/  PRMT R6, R15, 0x7632, R6 ;  /* 0x000076320f067816 */ /* 0x000fe20000000006 */
[C---:B------:R-:W-:Y:S01]  /*174c0*/  IMAD.WIDE R14, R0.reuse, 0x2, R10 ;  /* 0x00000002000e7825 */ /* 0x040fe200078e020a */
[----:B------:R0:W-:Y:S03]  /*174d0*/  @P4 STG.E.U16 [R12.64], R18 ;  /* 0x000000120c004986 */ /* 0x0001e6000c101504 */
[C---:B-1----:R-:W-:Y:S01]  /*174e0*/  IMAD.WIDE R4, R0.reuse, 0x2, R20 ;  /* 0x0000000200047825 */ /* 0x042fe200078e0214 */
[----:B------:R-:W-:Y:S01]  /*174f0*/  IADD3 R0, R0, c[0x0][0x198], RZ ;  /* 0x0000660000007a10 */ /* 0x000fe20007ffe0ff */
[----:B------:R-:W-:Y:S01]  /*17500*/  @P1 STG.E.U16 [R14.64], R16 ;  /* 0x000000100e001986 */ /* 0x000fe2000c101504 */
[----:B------:R-:W-:-:S03]  /*17510*/  ISETP.LT.AND P4, PT, R25, c[0x0][0x178], !P3 ;  /* 0x00005e0019007a0c */ /* 0x000fc60005f81270 */
[----:B------:R1:W-:Y:S01]  /*17520*/  @P5 STG.E.U16 [R4.64], R6 ;  /* 0x0000000604005986 */ /* 0x0003e2000c101504 */
[----:B------:R-:W-:Y:S01]  /*17530*/  ISETP.LT.AND P5, PT, R19, c[0x0][0x178], !P3 ;  /* 0x00005e0013007a0c */ /* 0x000fe20005fa1270 */
[----:B0-----:R-:W-:-:S05]  /*17540*/  IMAD.WIDE R12, R0, 0x2, R2 ;  /* 0x00000002000c7825 */ /* 0x001fca00078e0202 */
[----:B------:R0:W-:Y:S01]  /*17550*/  @P2 STG.E.U16 [R12.64], R24 ;  /* 0x000000180c002986 */ /* 0x0001e2000c101504 */
[----:B-1----:R-:W-:Y:S01]  /*17560*/  IADD3 R6, R26, 0x20, RZ ;  /* 0x000000201a067810 */ /* 0x002fe20007ffe0ff */
[----:B------:R-:W-:Y:S01]  /*17570*/  IMAD.WIDE R4, R0, 0x2, R8 ;  /* 0x0000000200047825 */ /* 0x000fe200078e0208 */
[----:B----4-:R-:W-:Y:S02]  /*17580*/  PRMT R16, R27, 0x7632, R16 ;  /* 0x000076321b107816 */ /* 0x010fe40000000010 */
[----:B------:R-:W-:Y:S01]  /*17590*/  ISETP.GE.AND P2, PT, R6, c[0x0][0x17c], PT ;  /* 0x00005f0006007a0c */ /* 0x000fe20003f46270 */
[----:B0-----:R-:W-:Y:S01]  /*175a0*/  IMAD.WIDE R12, R0, 0x2, R10 ;  /* 0x00000002000c7825 */ /* 0x001fe200078e020a */
[----:B------:R-:W-:Y:S01]  /*175b0*/  PRMT R6, R24, 0x7632, R6 ;  /* 0x0000763218067816 */ /* 0x000fe20000000006 */
[----:B------:R-:W-:Y:S04]  /*175c0*/  @P4 STG.E.U16 [R4.64], R22 ;  /* 0x0000001604004986 */ /* 0x000fe8000c101504 */
[----:B------:R-:W2:Y:S04]  /*175d0*/  LDL.LU R24, [R1+0xfc] ;  /* 0x0000fc0001187983 */ /* 0x000ea80000300800 */
[----:B------:R0:W-:Y:S04]  /*175e0*/  @P5 STG.E.U16 [R12.64], R27 ;  /* 0x0000001b0c005986 */ /* 0x0001e8000c101504 */
[----:B0-----:R-:W4:Y:S01]  /*175f0*/  LDL.LU R27, [R1+0x6c] ;  /* 0x00006c00011b7983 */ /* 0x001f220000300800 */
[----:B------:R-:W-:-:S02]  /*17600*/  ISETP.LT.AND P3, PT, R29, c[0x0][0x178], !P3 ;  /* 0x00005e001d007a0c */ /* 0x000fc40005f61270 */
[----:B------:R-:W-:Y:S01]  /*17610*/  ISETP.LT.AND P4, PT, R23, c[0x0][0x178], !P0 ;  /* 0x00005e0017007a0c */ /* 0x000fe20004781270 */
[C---:B------:R-:W-:Y:S01]  /*17620*/  IMAD.WIDE R4, R0.reuse, 0x2, R20 ;  /* 0x0000000200047825 */ /* 0x040fe200078e0214 */
[----:B------:R-:W-:Y:S02]  /*17630*/  IADD3 R0, R0, c[0x0][0x198], RZ ;  /* 0x0000660000007a10 */ /* 0x000fe40007ffe0ff */
[----:B------:R-:W-:Y:S02]  /*17640*/  ISETP.LT.AND P5, PT, R25, c[0x0][0x178], !P0 ;  /* 0x00005e0019007a0c */ /* 0x000fe400047a1270 */
[----:B------:R-:W-:Y:S01]  /*17650*/  IADD3 R14, R26, 0x1f, RZ ;  /* 0x0000001f1a0e7810 */ /* 0x000fe20007ffe0ff */
[----:B------:R-:W-:-:S03]  /*17660*/  IMAD.WIDE R12, R0, 0x2, R8 ;  /* 0x00000002000c7825 */ /* 0x000fc600078e0208 */
[----:B------:R-:W-:Y:S02]  /*17670*/  ISETP.GE.AND P1, PT, R14, c[0x0][0x17c], PT ;  /* 0x00005f000e007a0c */ /* 0x000fe40003f26270 */
[----:B------:R-:W-:Y:S02]  /*17680*/  PRMT R14, R22, 0x7632, R14 ;  /* 0x00007632160e7816 */ /* 0x000fe4000000000e */
[----:B------:R-:W-:Y:S01]  /*17690*/  IADD3 R17, R26, 0x21, RZ ;  /* 0x000000211a117810 */ /* 0x000fe20007ffe0ff */
[----:B---3--:R0:W-:Y:S01]  /*176a0*/  @P3 STG.E.U16 [R4.64], R7 ;  /* 0x0000000704003986 */ /* 0x0081e2000c101504 */
[----:B------:R-:W-:Y:S02]  /*176b0*/  ISETP.LT.AND P3, PT, R19, c[0x0][0x178], !P0 ;  /* 0x00005e0013007a0c */ /* 0x000fe40004761270 */
[----:B------:R-:W-:Y:S01]  /*176c0*/  ISETP.LT.AND P0, PT, R29, c[0x0][0x178], !P0 ;  /* 0x00005e001d007a0c */ /* 0x000fe20004701270 */
[----:B0-----:R-:W-:-:S05]  /*176d0*/  IMAD.WIDE R4, R0, 0x2, R2 ;  /* 0x0000000200047825 */ /* 0x001fca00078e0202 */
[----:B------:R0:W-:Y:S01]  /*176e0*/  @P4 STG.E.U16 [R4.64], R6 ;  /* 0x0000000604004986 */ /* 0x0001e2000c101504 */
[----:B------:R-:W-:-:S03]  /*176f0*/  ISETP.LT.AND P4, PT, R23, c[0x0][0x178], !P6 ;  /* 0x00005e0017007a0c */ /* 0x000fc60007781270 */
[----:B------:R1:W-:Y:S01]  /*17700*/  @P5 STG.E.U16 [R12.64], R14 ;  /* 0x0000000e0c005986 */ /* 0x0003e2000c101504 */
[----:B------:R-:W-:Y:S01]  /*17710*/  PRMT R15, R7, 0x7632, R15 ;  /* 0x00007632070f7816 */ /* 0x000fe2000000000f */
[C---:B0-----:R-:W-:Y:S01]  /*17720*/  IMAD.WIDE R4, R0.reuse, 0x2, R10 ;  /* 0x0000000200047825 */ /* 0x041fe200078e020a */
[----:B-1----:R-:W-:-:S03]  /*17730*/  IADD3 R14, R0, c[0x0][0x198], RZ ;  /* 0x00006600000e7a10 */ /* 0x002fc60007ffe0ff */
[----:B------:R-:W-:Y:S01]  /*17740*/  IMAD.WIDE R6, R0, 0x2, R20 ;  /* 0x0000000200067825 */ /* 0x000fe200078e0214 */
[----:B------:R0:W-:Y:S01]  /*17750*/  @P3 STG.E.U16 [R4.64], R16 ;  /* 0x0000001004003986 */ /* 0x0001e2000c101504 */
[----:B------:R-:W-:-:S03]  /*17760*/  ISETP.GE.AND P5, PT, R17, c[0x0][0x17c], PT ;  /* 0x00005f0011007a0c */ /* 0x000fc60003fa6270 */
[----:B------:R-:W3:Y:S01]  /*17770*/  LDL.LU R17, [R1+0xec] ;  /* 0x0000ec0001117983 */ /* 0x000ee20000300800 */
[----:B------:R-:W-:-:S03]  /*17780*/  ISETP.LT.AND P3, PT, R25, c[0x0][0x178], !P6 ;  /* 0x00005e0019007a0c */ /* 0x000fc60007761270 */
[----:B------:R2:W-:Y:S01]  /*17790*/  @P0 STG.E.U16 [R6.64], R15 ;  /* 0x0000000f06000986 */ /* 0x0005e2000c101504 */
[----:B0-----:R-:W-:-:S03]  /*177a0*/  IMAD.WIDE R4, R14, 0x2, R2 ;  /* 0x000000020e047825 */ /* 0x001fc600078e0202 */
[----:B------:R-:W3:Y:S01]  /*177b0*/  LDL.LU R16, [R1+0x10c] ;  /* 0x00010c0001107983 */ /* 0x000ee20000300800 */
[----:B--2---:R-:W-:-:S03]  /*177c0*/  PRMT R15, R24, 0x7632, R15 ;  /* 0x00007632180f7816 */ /* 0x004fc6000000000f */
[----:B------:R-:W-:Y:S04]  /*177d0*/  @P4 STG.E.U16 [R4.64], R24 ;  /* 0x0000001804004986 */ /* 0x000fe8000c101504 */
[----:B----4-:R-:W-:Y:S04]  /*177e0*/  STL.64 [R1+0xaf8], R26 ;  /* 0x000af81a01007387 */ /* 0x010fe80000100a00 */
[----:B------:R-:W-:Y:S04]  /*177f0*/  STL [R1+0xaf4], R25 ;  /* 0x000af41901007387 */ /* 0x000fe80000100800 */
[----:B------:R-:W0:Y:S04]  /*17800*/  LDS.128 R24, [R28] ;  /* 0x000000001c187984 */ /* 0x000e280000000c00 */
[----:B------:R-:W2:Y:S04]  /*17810*/  LDL.LU R22, [R1+0xc0] ;  /* 0x0000c00001167983 */ /* 0x000ea80000300800 */
[----:B0-----:R-:W-:Y:S04]  /*17820*/  STL [R1+0x4], R25 ;  /* 0x0000041901007387 */ /* 0x001fe80000100800 */
[----:B------:R0:W-:Y:S04]  /*17830*/  STL.64 [R1+0x8], R26 ;  /* 0x0000081a01007387 */ /* 0x0001e80000100a00 */
[----:B0-----:R-:W4:Y:S04]  /*17840*/  LDL.LU.64 R26, [R1+0xaf8] ;  /* 0x000af800011a7983 */ /* 0x001f280000300a00 */
[----:B------:R-:W2:Y:S01]  /*17850*/  LDL.LU R25, [R1+0xaf4] ;  /* 0x000af40001197983 */ /* 0x000ea20000300800 */
[----:B------:R-:W-:Y:S01]  /*17860*/  ISETP.LT.AND P0, PT, R19, c[0x0][0x178], !P6 ;  /* 0x00005e0013007a0c */ /* 0x000fe20007701270 */
[----:B------:R-:W-:Y:S01]  /*17870*/  IMAD.WIDE R4, R14, 0x2, R8 ;  /* 0x000000020e047825 */ /* 0x000fe200078e0208 */
[----:B------:R-:W-:-:S02]  /*17880*/  ISETP.LT.AND P6, PT, R29, c[0x0][0x178], !P6 ;  /* 0x00005e001d007a0c */ /* 0x000fc400077c1270 */
[----:B------:R-:W-:Y:S01]  /*17890*/  ISETP.LT.AND P4, PT, R23, c[0x0][0x178], !P1 ;  /* 0x00005e0017007a0c */ /* 0x000fe20004f81270 */
[----:B------:R-:W-:-:S04]  /*178a0*/  IMAD.WIDE R6, R14, 0x2, R10 ;  /* 0x000000020e067825 */ /* 0x000fc800078e020a */
[C---:B------:R-:W-:Y:S01]  /*178b0*/  IMAD.WIDE R12, R14.reuse, 0x2, R20 ;  /* 0x000000020e0c7825 */ /* 0x040fe200078e0214 */
[----:B------:R-:W-:Y:S01]  /*178c0*/  IADD3 R14, R14, c[0x0][0x198], RZ ;  /* 0x000066000e0e7a10 */ /* 0x000fe20007ffe0ff */
[----:B---3--:R-:W-:Y:S04]  /*178d0*/  @P3 STG.E.U16 [R4.64], R16 ;  /* 0x0000001004003986 */ /* 0x008fe8000c101504 */
[----:B------:R0:W-:Y:S01]  /*178e0*/  @P0 STG.E.U16 [R6.64], R17 ;  /* 0x0000001106000986 */ /* 0x0001e2000c101504 */
[----:B------:R-:W-:Y:S02]  /*178f0*/  PRMT R0, R16, 0x7632, R0 ;  /* 0x0000763210007816 */ /* 0x000fe40000000000 */
[----:B------:R-:W-:Y:S01]  /*17900*/  ISETP.LT.AND P3, PT, R19, c[0x0][0x178], !P1 ;  /* 0x00005e0013007a0c */ /* 0x000fe20004f61270 */
[----:B0-----:R-:W-:Y:S01]  /*17910*/  IMAD.WIDE R6, R14, 0x2, R2 ;  /* 0x000000020e067825 */ /* 0x001fe200078e0202 */
[----:B--2---:R-:W-:Y:S01]  /*17920*/  ISETP.LT.AND P0, PT, R25, c[0x0][0x178], !P1 ;  /* 0x00005e0019007a0c */ /* 0x004fe20004f01270 */
[----:B----4-:R-:W-:Y:S01]  /*17930*/  @P6 STG.E.U16 [R12.64], R27 ;  /* 0x0000001b0c006986 */ /* 0x010fe2000c101504 */
[----:B------:R-:W-:-:S03]  /*17940*/  IADD3 R19, R26, 0x22, RZ ;  /* 0x000000221a137810 */ /* 0x000fc60007ffe0ff */
[----:B------:R0:W-:Y:S01]  /*17950*/  @P4 STG.E.U16 [R6.64], R15 ;  /* 0x0000000f06004986 */ /* 0x0001e2000c101504 */
[----:B------:R-:W-:Y:S02]  /*17960*/  ISETP.LT.AND P1, PT, R29, c[0x0][0x178], !P1 ;  /* 0x00005e001d007a0c */ /* 0x000fe40004f21270 */
[----:B------:R-:W-:Y:S01]  /*17970*/  PRMT R18, R27, 0x7632, R18 ;  /* 0x000076321b127816 */ /* 0x000fe20000000012 */
[----:B------:R-:W2:Y:S01]  /*17980*/  LDL.LU R29, [R1+0xaf0] ;  /* 0x000af000011d7983 */ /* 0x000ea20000300800 */
[----:B------:R-:W-:-:S03]  /*17990*/  ISETP.GE.AND P4, PT, R19, c[0x0][0x17c], PT ;  /* 0x00005f0013007a0c */ /* 0x000fc60003f86270 */
[----:B------:R-:W3:Y:S01]  /*179a0*/  LDL.LU R28, [R1+0x80] ;  /* 0x00008000011c7983 */ /* 0x000ee20000300800 */
[----:B0-----:R-:W-:-:S03]  /*179b0*/  IMAD.WIDE R6, R14, 0x2, R8 ;  /* 0x000000020e067825 */ /* 0x001fc600078e0208 */
[----:B------:R-:W4:Y:S04]  /*179c0*/  LDL.LU R27, [R1+0x70] ;  /* 0x00007000011b7983 */ /* 0x000f280000300800 */
[----:B------:R0:W-:Y:S04]  /*179d0*/  @P0 STG.E.U16 [R6.64], R0 ;  /* 0x0000000006000986 */ /* 0x0001e8000c101504 */
[----:B------:R-:W2:Y:S04]  /*179e0*/  LDL R19, [R1+0xa68] ;  /* 0x000a680001137983 */ /* 0x000ea80000100800 */
[----:B0-----:R-:W2:Y:S01]  /*179f0*/  LDL R7, [R1+0xa88] ;  /* 0x000a880001077983 */ /* 0x001ea20000100800 */
[----:B------:R-:W-:-:S02]  /*17a00*/  ISETP.LT.AND P6, PT, R23, c[0x0][0x178], !P2 ;  /* 0x00005e0017007a0c */ /* 0x000fc400057c1270 */
[C---:B------:R-:W-:Y:S01]  /*17a10*/  IADD3 R4, R14.reuse, c[0x0][0x198], RZ ;  /* 0x000066000e047a10 */ /* 0x040fe20007ffe0ff */
[----:B------:R-:W-:Y:S01]  /*17a20*/  IMAD.WIDE R12, R14, 0x2, R10 ;  /* 0x000000020e0c7825 */ /* 0x000fe200078e020a */
[----:B------:R-:W-:-:S03]  /*17a30*/  PRMT R5, R17, 0x7632, R5 ;  /* 0x0000763211057816 */ /* 0x000fc60000000005 */
[----:B------:R-:W-:Y:S02]  /*17a40*/  IMAD.WIDE R14, R14, 0x2, R20 ;  /* 0x000000020e0e7825 */ /* 0x000fe400078e0214 */
[----:B------:R0:W-:Y:S02]  /*17a50*/  @P3 STG.E.U16 [R12.64], R5 ;  /* 0x000000050c003986 */ /* 0x0001e4000c101504 */
[----:B------:R-:W-:Y:S02]  /*17a60*/  IMAD.WIDE R16, R4, 0x2, R2 ;  /* 0x0000000204107825 */ /* 0x000fe400078e0202 */
[----:B------:R1:W-:Y:S01]  /*17a70*/  @P1 STG.E.U16 [R14.64], R18 ;  /* 0x000000120e001986 */ /* 0x0003e2000c101504 */
[----:B------:R-:W-:-:S03]  /*17a80*/  ISETP.LT.AND P1, PT, R25, c[0x0][0x178], !P2 ;  /* 0x00005e0019007a0c */ /* 0x000fc60005721270 */
[----:B------:R1:W-:Y:S01]  /*17a90*/  @P6 STG.E.U16 [R16.64], R22 ;  /* 0x0000001610006986 */ /* 0x0003e2000c101504 */
[----:B0-----:R-:W-:-:S04]  /*17aa0*/  IMAD.WIDE R12, R4, 0x2, R8 ;  /* 0x00000002040c7825 */ /* 0x001fc800078e0208 */
[C---:B-1----:R-:W-:Y:S01]  /*17ab0*/  IMAD.WIDE R14, R4.reuse, 0x2, R10 ;  /* 0x00000002040e7825 */ /* 0x042fe200078e020a */
[----:B------:R-:W-:Y:S02]  /*17ac0*/  IADD3 R16, R4, c[0x0][0x198], RZ ;  /* 0x0000660004107a10 */ /* 0x000fe40007ffe0ff */
[----:B------:R-:W-:Y:S02]  /*17ad0*/  ISETP.LT.AND P6, PT, R23, c[0x0][0x178], !P5 ;  /* 0x00005e0017007a0c */ /* 0x000fe40006fc1270 */
[----:B------:R-:W-:Y:S01]  /*17ae0*/  PRMT R0, R22, 0x7632, R0 ;  /* 0x0000763216007816 */ /* 0x000fe20000000000 */
[----:B------:R-:W-:Y:S01]  /*17af0*/  IMAD.WIDE R22, R16, 0x2, R2 ;  /* 0x0000000210167825 */ /* 0x000fe200078e0202 */
[----:B--2---:R-:W-:Y:S02]  /*17b00*/  ISETP.LT.AND P3, PT, R7, c[0x0][0x178], !P2 ;  /* 0x00005e0007007a0c */ /* 0x004fe40005761270 */
[----:B------:R-:W-:Y:S01]  /*17b10*/  ISETP.LT.AND P2, PT, R19, c[0x0][0x178], !P2 ;  /* 0x00005e0013007a0c */ /* 0x000fe20005741270 */
[----:B------:R-:W-:-:S02]  /*17b20*/  IMAD.WIDE R18, R4, 0x2, R20 ;  /* 0x0000000204127825 */ /* 0x000fc400078e0214 */
[----:B------:R0:W1:Y:S04]  /*17b30*/  LDS.128 R4, [R29] ;  /* 0x000000001d047984 */ /* 0x0000680000000c00 */
[----:B---3--:R-:W-:Y:S04]  /*17b40*/  @P1 STG.E.U16 [R12.64], R28 ;  /* 0x0000001c0c001986 */ /* 0x008fe8000c101504 */
[----:B0-----:R-:W2:Y:S04]  /*17b50*/  LDL R29, [R1+0x66c] ;  /* 0x00066c00011d7983 */ /* 0x001ea80000100800 */
[----:B----4-:R-:W-:Y:S04]  /*17b60*/  @P3 STG.E.U16 [R14.64], R27 ;  /* 0x0000001b0e003986 */ /* 0x010fe8000c101504 */
[----:B------:R-:W-:Y:S01]  /*17b70*/  @P2 STG.E.U16 [R18.64], R24 ;  /* 0x0000001812002986 */ /* 0x000fe2000c101504 */
[----:B------:R-:W-:-:S02]  /*17b80*/  ISETP.LT.AND P2, PT, R25, c[0x0][0x178], !P5 ;  /* 0x00005e0019007a0c */ /* 0x000fc40006f41270 */
[----:B------:R-:W-:Y:S01]  /*17b90*/  IADD3 R25, R26, 0x24, RZ ;  /* 0x000000241a197810 */ /* 0x000fe20007ffe0ff */
[----:B------:R0:W-:Y:S03]  /*17ba0*/  @P6 STG.E.U16 [R22.64], R0 ;  /* 0x0000000016006986 */ /* 0x0001e6000c101504 */
[----:B------:R-:W-:Y:S02]  /*17bb0*/  ISETP.GE.AND P1, PT, R25, c[0x0][0x17c], PT ;  /* 0x00005f0019007a0c */ /* 0x000fe40003f26270 */
[----:B0-----:R-:W-:Y:S01]  /*17bc0*/  PRMT R0, R28, 0x7632, R0 ;  /* 0x000076321c007816 */ /* 0x001fe20000000000 */
[----:B-1----:R-:W-:Y:S04]  /*17bd0*/  STL [R1+0xae8], R5 ;  /* 0x000ae80501007387 */ /* 0x002fe80000100800 */
[----:B------:R0:W-:Y:S04]  /*17be0*/  STL [R1+0xaec], R5 ;  /* 0x000aec0501007387 */ /* 0x0001e80000100800 */
[----:B0-----:R-:W3:Y:S04]  /*17bf0*/  LDL R5, [R1+0xa68] ;  /* 0x000a680001057983 */ /* 0x001ee80000100800 */
[----:B------:R0:W-:Y:S04]  /*17c00*/  STL [R1+0xad8], R6 ;  /* 0x000ad80601007387 */ /* 0x0001e80000100800 */
[----:B0-----:R-:W4:Y:S04]  /*17c10*/  LDL R6, [R1+0xa88] ;  /* 0x000a880001067983 */ /* 0x001f280000100800 */
[----:B------:R0:W-:Y:S04]  /*17c20*/  STL [R1+0xad0], R7 ;  /* 0x000ad00701007387 */ /* 0x0001e80000100800 */
[----:B0-----:R-:W3:Y:S04]  /*17c30*/  LDL.LU R7, [R1+0x130] ;  /* 0x0001300001077983 */ /* 0x001ee80000300800 */
[----:B------:R-:W3:Y:S04]  /*17c40*/  LDL.LU R28, [R1+0x110] ;  /* 0x00011000011c7983 */ /* 0x000ee80000300800 */
[----:B------:R-:W3:Y:S01]  /*17c50*/  LDL R25, [R1+0xa54] ;  /* 0x000a540001197983 */ /* 0x000ee20000100800 */
[----:B------:R-:W-:-:S03]  /*17c60*/  PRMT R22, R27, 0x7632, R22 ;  /* 0x000076321b167816 */ /* 0x000fc60000000016 */
[----:B------:R-:W0:Y:S01]  /*17c70*/  S2R R27, SR_TID.X ;  /* 0x00000000001b7919 */ /* 0x000e220000002100 */
[----:B------:R-:W-:-:S05]  /*17c80*/  IMAD.WIDE R12, R16, 0x2, R8 ;  /* 0x00000002100c7825 */ /* 0x000fca00078e0208 */
[----:B------:R1:W-:Y:S01]  /*17c90*/  @P2 STG.E.U16 [R12.64], R0 ;  /* 0x000000000c002986 */ /* 0x0003e2000c101504 */
[----:B------:R-:W-:Y:S01]  /*17ca0*/  IMAD.WIDE R14, R16, 0x2, R10 ;  /* 0x00000002100e7825 */ /* 0x000fe200078e020a */
[----:B------:R-:W-:Y:S02]  /*17cb0*/  IADD3 R17, R26, 0x23, RZ ;  /* 0x000000231a117810 */ /* 0x000fe40007ffe0ff */
[----:B------:R-:W-:Y:S02]  /*17cc0*/  PRMT R23, R24, 0x7632, R23 ;  /* 0x0000763218177816 */ /* 0x000fe40000000017 */
[C---:B------:R-:W-:Y:S02]  /*17cd0*/  IADD3 R24, R16.reuse, c[0x0][0x198], RZ ;  /* 0x0000660010187a10 */ /* 0x040fe40007ffe0ff */
[----:B------:R-:W-:Y:S01]  /*17ce0*/  ISETP.GE.AND P0, PT, R17, c[0x0][0x17c], PT ;  /* 0x00005f0011007a0c */ /* 0x000fe20003f06270 */
[----:B------:R-:W-:-:S04]  /*17cf0*/  IMAD.WIDE R16, R16, 0x2, R20 ;  /* 0x0000000210107825 */ /* 0x000fc800078e0214 */
[----:B------:R-:W-:Y:S01]  /*17d00*/  IMAD.WIDE R18, R24, 0x2, R2 ;  /* 0x0000000218127825 */ /* 0x000fe200078e0202 */
[----:B--2---:R-:W-:Y:S02]  /*17d10*/  ISETP.LT.AND P6, PT, R29, c[0x0][0x178], !P4 ;  /* 0x00005e001d007a0c */ /* 0x004fe400067c1270 */
[----:B----4-:R-:W-:Y:S02]  /*17d20*/  ISETP.LT.AND P3, PT, R6, c[0x0][0x178], !P5 ;  /* 0x00005e0006007a0c */ /* 0x010fe40006f61270 */
[----:B---3--:R-:W-:Y:S02]  /*17d30*/  ISETP.LT.AND P2, PT, R25, c[0x0][0x178], !P4 ;  /* 0x00005e0019007a0c */ /* 0x008fe40006741270 */
[C---:B0-----:R-:W-:Y:S01]  /*17d40*/  LOP3.LUT R25, R27.reuse, 0x7f, RZ, 0xc0, !PT ;  /* 0x0000007f1b197812 */ /* 0x041fe200078ec0ff */
[----:B------:R-:W-:-:S05]  /*17d50*/  IMAD.SHL.U32 R27, R27, 0x400, RZ ;  /* 0x000004001b1b7824 */ /* 0x000fca00078e00ff */
[----:B------:R-:W-:-:S05]  /*17d60*/  LOP3.LUT R27, R27, 0x1800, RZ, 0xc0, !PT ;  /* 0x000018001b1b7812 */ /* 0x000fca00078ec0ff */
[----:B------:R-:W-:Y:S01]  /*17d70*/  IMAD R27, R25, 0x10, R27 ;  /* 0x00000010191b7824 */ /* 0x000fe200078e021b */
[----:B------:R-:W-:Y:S04]  /*17d80*/  @P3 STG.E.U16 [R14.64], R22 ;  /* 0x000000160e003986 */ /* 0x000fe8000c101504 */
[----:B------:R-:W-:-:S05]  /*17d90*/  LOP3.LUT R27, R27, 0x40, RZ, 0x3c, !PT ;  /* 0x000000401b1b7812 */ /* 0x000fca00078e3cff */
[----:B------:R-:W0:Y:S01]  /*17da0*/  LDS.128 R12, [R27] ;  /* 0x000000001b0c7984 */ /* 0x000e220000000c00 */
[----:B------:R-:W-:Y:S02]  /*17db0*/  ISETP.LT.AND P5, PT, R5, c[0x0][0x178], !P5 ;  /* 0x00005e0005007a0c */ /* 0x000fe40006fa1270 */
[----:B-1----:R-:W-:-:S11]  /*17dc0*/  PRMT R0, R7, 0x7632, R0 ;  /* 0x0000763207007816 */ /* 0x002fd60000000000 */
[----:B------:R1:W-:Y:S04]  /*17dd0*/  @P5 STG.E.U16 [R16.64], R23 ;  /* 0x0000001710005986 */ /* 0x0003e8000c101504 */
[----:B------:R2:W-:Y:S01]  /*17de0*/  @P6 STG.E.U16 [R18.64], R7 ;  /* 0x0000000712006986 */ /* 0x0005e2000c101504 */
[----:B-1----:R-:W-:-:S03]  /*17df0*/  IADD3 R23, R26, 0x25, RZ ;  /* 0x000000251a177810 */ /* 0x002fc60007ffe0ff */
[----:B--2---:R-:W2:Y:S01]  /*17e00*/  LDL.LU R7, [R1+0x180] ;  /* 0x0001800001077983 */ /* 0x004ea20000300800 */
[----:B------:R-:W-:-:S03]  /*17e10*/  ISETP.GE.AND P3, PT, R23, c[0x0][0x17c], PT ;  /* 0x00005f0017007a0c */ /* 0x000fc60003f66270 */
[----:B0-----:R-:W-:Y:S04]  /*17e20*/  STL [R1+0xae4], R13 ;  /* 0x000ae40d01007387 */ /* 0x001fe80000100800 */
[----:B------:R0:W-:Y:S04]  /*17e30*/  STL [R1+0xad4], R14 ;  /* 0x000ad40e01007387 */ /* 0x0001e80000100800 */
[----:B0-----:R-:W3:Y:S04]  /*17e40*/  LDL R14, [R1+0xa54] ;  /* 0x000a5400010e7983 */ /* 0x001ee80000100800 */
[----:B------:R0:W-:Y:S04]  /*17e50*/  STL [R1+0xacc], R15 ;  /* 0x000acc0f01007387 */ /* 0x0001e80000100800 */
[----:B0-----:R-:W4:Y:S04]  /*17e60*/  LDL.LU R15, [R1+0xa50] ;  /* 0x000a5000010f7983 */ /* 0x001f280000300800 */
[----:B------:R-:W2:Y:S01]  /*17e70*/  LDL.LU R23, [R1+0x120] ;  /* 0x0001200001177983 */ /* 0x000ea20000300800 */
[----:B------:R-:W-:-:S02]  /*17e80*/  ISETP.LT.AND P5, PT, R6, c[0x0][0x178], !P4 ;  /* 0x00005e0006007a0c */ /* 0x000fc400067a1270 */
[----:B------:R-:W-:Y:S01]  /*17e90*/  ISETP.LT.AND P4, PT, R5, c[0x0][0x178], !P4 ;  /* 0x00005e0005007a0c */ /* 0x000fe20006781270 */
[C---:B------:R-:W-:Y:S01]  /*17ea0*/  IMAD.WIDE R16, R24.reuse, 0x2, R8 ;  /* 0x0000000218107825 */ /* 0x040fe200078e0208 */
[----:B------:R-:W-:-:S03]  /*17eb0*/  IADD3 R22, R24, c[0x0][0x198], RZ ;  /* 0x0000660018167a10 */ /* 0x000fc60007ffe0ff */
[----:B------:R-:W-:-:S04]  /*17ec0*/  IMAD.WIDE R18, R24, 0x2, R10 ;  /* 0x0000000218127825 */ /* 0x000fc800078e020a */
[----:B------:R-:W-:Y:S01]  /*17ed0*/  IMAD.WIDE R24, R24, 0x2, R20 ;  /* 0x0000000218187825 */ /* 0x000fe200078e0214 */
[----:B------:R-:W-:-:S03]  /*17ee0*/  ISETP.LT.AND P6, PT, R29, c[0x0][0x178], !P0 ;  /* 0x00005e001d007a0c */ /* 0x000fc600047c1270 */
[----:B------:R-:W-:Y:S01]  /*17ef0*/  IMAD.WIDE R26, R22, 0x2, R2 ;  /* 0x00000002161a7825 */ /* 0x000fe200078e0202 */
[----:B--2---:R-:W-:Y:S04]  /*17f00*/  @P2 STG.E.U16 [R16.64], R23 ;  /* 0x0000001710002986 */ /* 0x004fe8000c101504 */
[----:B------:R-:W-:Y:S04]  /*17f10*/  @P5 STG.E.U16 [R18.64], R28 ;  /* 0x0000001c12005986 */ /* 0x000fe8000c101504 */
[----:B------:R0:W-:Y:S01]  /*17f20*/  @P4 STG.E.U16 [R24.64], R4 ;  /* 0x0000000418004986 */ /* 0x0001e2000c101504 */
[----:B---3--:R-:W-:-:S02]  /*17f30*/  ISETP.LT.AND P4, PT, R14, c[0x0][0x178], !P0 ;  /* 0x00005e000e007a0c */ /* 0x008fc40004781270 */
[----:B------:R-:W-:Y:S02]  /*17f40*/  ISETP.LT.AND P5, PT, R6, c[0x0][0x178], !P0 ;  /* 0x00005e0006007a0c */ /* 0x000fe400047a1270 */
[----:B------:R-:W-:Y:S02]  /*17f50*/  ISETP.LT.AND P0, PT, R5, c[0x0][0x178], !P0 ;  /* 0x00005e0005007a0c */ /* 0x000fe40004701270 */
[----:B------:R-:W2:Y:S01]  /*17f60*/  LDL.LU R5, [R1+0x170] ;  /* 0x0001700001057983 */ /* 0x000ea20000300800 */
[----:B0-----:R-:W-:Y:S02]  /*17f70*/  PRMT R4, R28, 0x7632, R4 ;  /* 0x000076321c047816 */ /* 0x001fe40000000004 */
[----:B----4-:R-:W-:-:S04]  /*17f80*/  IADD3 R28, R15, 0x26, RZ ;  /* 0x000000260f1c7810 */ /* 0x010fc80007ffe0ff */
[----:B------:R-:W-:Y:S02]  /*17f90*/  ISETP.GE.AND P2, PT, R28, c[0x0][0x17c], PT ;  /* 0x00005f001c007a0c */ /* 0x000fe40003f46270 */
[----:B------:R-:W3:Y:S01]  /*17fa0*/  LDL R28, [R1+0xa68] ;  /* 0x000a6800011c7983 */ /* 0x000ee20000100800 */
[----:B------:R-:W-:-:S03]  /*17fb0*/  IMAD.WIDE R16, R22, 0x2, R8 ;  /* 0x0000000216107825 */ /* 0x000fc600078e0208 */
[----:B------:R0:W-:Y:S02]  /*17fc0*/  @P6 STG.E.U16 [R26.64], R0 ;  /* 0x000000001a006986 */ /* 0x0001e4000c101504 */
[----:B0-----:R-:W-:-:S05]  /*17fd0*/  PRMT R0, R23, 0x7632, R0 ;  /* 0x0000763217007816 */ /* 0x001fca0000000000 */
[----:B------:R0:W-:Y:S04]  /*17fe0*/  @P4 STG.E.U16 [R16.64], R0 ;  /* 0x0000000010004986 */ /* 0x0001e8000c101504 */
[----:B0-----:R-:W4:Y:S01]  /*17ff0*/  LDL R17, [R1+0x66c] ;  /* 0x00066c0001117983 */ /* 0x001f220000100800 */
[----:B------:R-:W-:-:S03]  /*18000*/  ISETP.LT.AND P6, PT, R29, c[0x0][0x178], !P1 ;  /* 0x00005e001d007a0c */ /* 0x000fc60004fc1270 */
[----:B------:R-:W0:Y:S01]  /*18010*/  S2R R29, SR_TID.X ;  /* 0x00000000001d7919 */ /* 0x000e220000002100 */
[----:B------:R-:W-:Y:S01]  /*18020*/  IMAD.WIDE R18, R22, 0x2, R10 ;  /* 0x0000000216127825 */ /* 0x000fe200078e020a */
[----:B------:R-:W-:-:S04]  /*18030*/  ISETP.LT.AND P4, PT, R14, c[0x0][0x178], !P1 ;  /* 0x00005e000e007a0c */ /* 0x000fc80004f81270 */
[----:B------:R-:W-:Y:S01]  /*18040*/  @P5 STG.E.U16 [R18.64], R4 ;  /* 0x0000000412005986 */ /* 0x000fe2000c101504 */
[----:B------:R-:W-:Y:S02]  /*18050*/  ISETP.LT.AND P5, PT, R6, c[0x0][0x178], !P1 ;  /* 0x00005e0006007a0c */ /* 0x000fe40004fa1270 */
[C---:B------:R-:W-:Y:S01]  /*18060*/  IADD3 R26, R22.reuse, c[0x0][0x198], RZ ;  /* 0x00006600161a7a10 */ /* 0x040fe20007ffe0ff */
[----:B------:R-:W-:Y:S01]  /*18070*/  IMAD.WIDE R22, R22, 0x2, R20 ;  /* 0x0000000216167825 */ /* 0x000fe200078e0214 */
[----:B------:R-:W-:-:S03]  /*18080*/  PRMT R27, R4, 0x7632, R27 ;  /* 0x00007632041b7816 */ /* 0x000fc6000000001b */
[C---:B------:R-:W-:Y:S02]  /*18090*/  IMAD.WIDE R24, R26.reuse, 0x2, R2 ;  /* 0x000000021a187825 */ /* 0x040fe400078e0202 */
[----:B------:R1:W-:Y:S04]  /*180a0*/  @P0 STG.E.U16 [R22.64], R27 ;  /* 0x0000001b16000986 */ /* 0x0003e8000c101504 */
[----:B------:R0:W-:Y:S01]  /*180b0*/  @P6 STG.E.U16 [R24.64], R7 ;  /* 0x0000000718006986 */ /* 0x0001e2000c101504 */
[----:B------:R-:W-:Y:S01]  /*180c0*/  PRMT R13, R7, 0x7632, R13 ;  /* 0x00007632070d7816 */ /* 0x000fe2000000000d */
[----:B-1----:R-:W-:Y:S02]  /*180d0*/  IMAD.WIDE R22, R26, 0x2, R8 ;  /* 0x000000021a167825 */ /* 0x002fe400078e0208 */
[----:B0-----:R-:W2:Y:S01]  /*180e0*/  LDL.LU R7, [R1+0x190] ;  /* 0x0001900001077983 */ /* 0x001ea20000300800 */
[----:B---3--:R-:W-:-:S02]  /*180f0*/  ISETP.LT.AND P1, PT, R28, c[0x0][0x178], !P1 ;  /* 0x00005e001c007a0c */ /* 0x008fc40004f21270 */
[C---:B------:R-:W-:Y:S01]  /*18100*/  LOP3.LUT R28, R29.reuse, 0x7f, RZ, 0xc0, !PT ;  /* 0x0000007f1d1c7812 */ /* 0x040fe200078ec0ff */
[----:B------:R-:W-:-:S05]  /*18110*/  IMAD.SHL.U32 R29, R29, 0x400, RZ ;  /* 0x000004001d1d7824 */ /* 0x000fca00078e00ff */
[----:B------:R-:W-:-:S05]  /*18120*/  LOP3.LUT R29, R29, 0x1800, RZ, 0xc0, !PT ;  /* 0x000018001d1d7812 */ /* 0x000fca00078ec0ff */
[----:B------:R-:W-:-:S05]  /*18130*/  IMAD R29, R28, 0x10, R29 ;  /* 0x000000101c1d7824 */ /* 0x000fca00078e021d */
[----:B------:R-:W-:Y:S02]  /*18140*/  LOP3.LUT R29, R29, 0x60, RZ, 0x3c, !PT ;  /* 0x000000601d1d7812 */ /* 0x000fe400078e3cff */
[----:B----4-:R-:W-:-:S03]  /*18150*/  ISETP.LT.AND P6, PT, R17, c[0x0][0x178], !P3 ;  /* 0x00005e0011007a0c */ /* 0x010fc60005fc1270 */
[----:B------:R-:W0:Y:S04]  /*18160*/  LDS.128 R16, [R29] ;  /* 0x000000001d107984 */ /* 0x000e280000000c00 */
[----:B--2---:R-:W-:Y:S04]  /*18170*/  @P4 STG.E.U16 [R22.64], R5 ;  /* 0x0000000516004986 */ /* 0x004fe8000c101504 */
[----:B0-----:R0:W-:Y:S04]  /*18180*/  STL [R1+0xae0], R17 ;  /* 0x000ae01101007387 */ /* 0x0011e80000100800 */
[----:B0-----:R-:W2:Y:S04]  /*18190*/  LDL R17, [R1+0x66c] ;  /* 0x00066c0001117983 */ /* 0x001ea80000100800 */
[----:B------:R-:W-:Y:S04]  /*181a0*/  STL [R1+0xadc], R18 ;  /* 0x000adc1201007387 */ /* 0x000fe80000100800 */
[----:B------:R0:W-:Y:S04]  /*181b0*/  STL [R1+0xac8], R19 ;  /* 0x000ac81301007387 */ /* 0x0001e80000100800 */
[----:B0-----:R-:W3:Y:S04]  /*181c0*/  LDL.LU R19, [R1+0xa68] ;  /* 0x000a680001137983 */ /* 0x001ee80000300800 */
[----:B------:R-:W4:Y:S01]  /*181d0*/  LDL.LU R23, [R1+0x150] ;  /* 0x0001500001177983 */ /* 0x000f220000300800 */
[C---:B------:R-:W-:Y:S01]  /*181e0*/  IADD3 R0, R26.reuse, c[0x0][0x198], RZ ;  /* 0x000066001a007a10 */ /* 0x040fe20007ffe0ff */
[----:B------:R-:W-:-:S02]  /*181f0*/  IMAD.WIDE R24, R26, 0x2, R10 ;  /* 0x000000021a187825 */ /* 0x000fc400078e020a */
[----:B------:R-:W2:Y:S02]  /*18200*/  LDL.LU R18, [R1+0x160] ;  /* 0x0001600001127983 */ /* 0x000ea40000300800 */
[----:B------:R-:W-:-:S04]  /*18210*/  IMAD.WIDE R26, R26, 0x2, R20 ;  /* 0x000000021a1a7825 */ /* 0x000fc800078e0214 */
[----:B------:R-:W-:Y:S01]  /*18220*/  IMAD.WIDE R28, R0, 0x2, R2 ;  /* 0x00000002001c7825 */ /* 0x000fe200078e0202 */
[----:B------:R-:W-:Y:S02]  /*18230*/  ISETP.LT.AND P4, PT, R14, c[0x0][0x178], !P3 ;  /* 0x00005e000e007a0c */ /* 0x000fe40005f81270 */
[----:B------:R-:W-:Y:S01]  /*18240*/  IADD3 R4, R15, 0x27, RZ ;  /* 0x000000270f047810 */ /* 0x000fe20007ffe0ff */
[----:B----4-:R-:W-:Y:S04]  /*18250*/  @P5 STG.E.U16 [R24.64], R23 ;  /* 0x0000001718005986 */ /* 0x010fe8000c101504 */
[----:B------:R-:W-:Y:S04]  /*18260*/  @P1 STG.E.U16 [R26.64], R12 ;  /* 0x0000000c1a001986 */ /* 0x000fe8000c101504 */
[----:B------:R0:W-:Y:S04]  /*18270*/  @P6 STG.E.U16 [R28.64], R13 ;  /* 0x0000000d1c006986 */ /* 0x0001e8000c101504 */
[----:B0-----:R-:W4:Y:S01]  /*18280*/  LDL.LU R13, [R1+0x140] ;  /* 0x00014000010d7983 */ /* 0x001f220000300800 */
[----:B------:R-:W-:-:S03]  /*18290*/  PRMT R29, R5, 0x7632, R29 ;  /* 0x00007632051d7816 */ /* 0x000fc6000000001d */
[----:B------:R-:W4:Y:S01]  /*182a0*/  LDL.LU R5, [R1+0xaec] ;  /* 0x000aec0001057983 */ /* 0x000f220000300800 */
[----:B------:R-:W-:Y:S02]  /*182b0*/  ISETP.LT.AND P5, PT, R6, c[0x0][0x178], !P3 ;  /* 0x00005e0006007a0c */ /* 0x000fe40005fa1270 */
[----:B---3--:R-:W-:Y:S01]  /*182c0*/  ISETP.LT.AND P6, PT, R19, c[0x0][0x178], !P3 ;  /* 0x00005e0013007a0c */ /* 0x008fe20005fc1270 */
[C---:B------:R-:W-:Y:S01]  /*182d0*/  IMAD.WIDE R26, R0.reuse, 0x2, R8 ;  /* 0x00000002001a7825 */ /* 0x040fe200078e0208 */
[----:B------:R-:W-:Y:S02]  /*182e0*/  PRMT R28, R23, 0x7632, R28 ;  /* 0x00007632171c7816 */ /* 0x000fe4000000001c */
[----:B--2---:R-:W-:Y:S01]  /*182f0*/  ISETP.LT.AND P1, PT, R17, c[0x0][0x178], !P2 ;  /* 0x00005e0011007a0c */ /* 0x004fe20005721270 */
[----:B------:R-:W-:Y:S01]  /*18300*/  IMAD.WIDE R24, R0, 0x2, R10 ;  /* 0x0000000200187825 */ /* 0x000fe200078e020a */
[----:B------:R-:W-:Y:S02]  /*18310*/  ISETP.GE.AND P0, PT, R4, c[0x0][0x17c], PT ;  /* 0x00005f0004007a0c */ /* 0x000fe40003f06270 */
[----:B------:R-:W-:Y:S01]  /*18320*/  PRMT R4, R12, 0x7632, R4 ;  /* 0x000076320c047816 */ /* 0x000fe20000000004 */
[C---:B------:R-:W-:Y:S01]  /*18330*/  IMAD.WIDE R22, R0.reuse, 0x2, R20 ;  /* 0x0000000200167825 */ /* 0x040fe200078e0214 */
[----:B------:R-:W-:Y:S01]  /*18340*/  IADD3 R0, R0, c[0x0][0x198], RZ ;  /* 0x0000660000007a10 */ /* 0x000fe20007ffe0ff */
[----:B------:R0:W-:Y:S01]  /*18350*/  @P4 STG.E.U16 [R26.64], R29 ;  /* 0x0000001d1a004986 */ /* 0x0001e2000c101504 */
[----:B------:R-:W-:-:S03]  /*18360*/  ISETP.LT.AND P4, PT, R14, c[0x0][0x178], !P2 ;  /* 0x00005e000e007a0c */ /* 0x000fc60005781270 */
[----:B------:R-:W-:Y:S01]  /*18370*/  @P5 STG.E.U16 [R24.64], R28 ;  /* 0x0000001c18005986 */ /* 0x000fe2000c101504 */
[----:B------:R-:W-:Y:S02]  /*18380*/  ISETP.LT.AND P5, PT, R6, c[0x0][0x178], !P2 ;  /* 0x00005e0006007a0c */ /* 0x000fe400057a1270 */
[----:B------:R-:W-:Y:S01]  /*18390*/  ISETP.LT.AND P2, PT, R19, c[0x0][0x178], !P2 ;  /* 0x00005e0013007a0c */ /* 0x000fe20005741270 */
[----:B------:R1:W-:Y:S01]  /*183a0*/  @P6 STG.E.U16 [R22.64], R4 ;  /* 0x0000000416006986 */ /* 0x0003e2000c101504 */
[----:B------:R-:W-:Y:S01]  /*183b0*/  ISETP.LT.AND P6, PT, R17, c[0x0][0x178], !P0 ;  /* 0x00005e0011007a0c */ /* 0x000fe200047c1270 */
[----:B0-----:R-:W-:-:S04]  /*183c0*/  IMAD.WIDE R26, R0, 0x2, R20 ;  /* 0x00000002001a7825 */ /* 0x001fc800078e0214 */
[C---:B-1----:R-:W-:Y:S01]  /*183d0*/  IMAD.WIDE R22, R0.reuse, 0x2, R2 ;  /* 0x0000000200167825 */ /* 0x042fe200078e0202 */
[----:B------:R-:W-:-:S03]  /*183e0*/  IADD3 R4, R0, c[0x0][0x198], RZ ;  /* 0x0000660000047a10 */ /* 0x000fc60007ffe0ff */
[----:B------:R-:W-:Y:S01]  /*183f0*/  IMAD.WIDE R24, R0, 0x2, R8 ;  /* 0x0000000200187825 */ /* 0x000fe200078e0208 */
[----:B------:R0:W-:Y:S03]  /*18400*/  @P1 STG.E.U16 [R22.64], R7 ;  /* 0x0000000716001986 */ /* 0x0001e6000c101504 */
[----:B------:R-:W-:Y:S01]  /*18410*/  IMAD.WIDE R28, R4, 0x2, R2 ;  /* 0x00000002041c7825 */ /* 0x000fe200078e0202 */
[----:B------:R-:W-:Y:S03]  /*18420*/  @P4 STG.E.U16 [R24.64], R18 ;  /* 0x0000001218004986 */ /* 0x000fe6000c101504 */
[----:B0-----:R-:W-:-:S05]  /*18430*/  IMAD.WIDE R22, R0, 0x2, R10 ;  /* 0x0000000200167825 */ /* 0x001fca00078e020a */
[----:B----4-:R-:W-:Y:S01]  /*18440*/  @P5 STG.E.U16 [R22.64], R13 ;  /* 0x0000000d16005986 */ /* 0x010fe2000c101504 */
[----:B------:R-:W-:-:S03]  /*18450*/  PRMT R5, R7, 0x7632, R5 ;  /* 0x0000763207057816 */ /* 0x000fc60000000005 */
[----:B------:R-:W-:Y:S04]  /*18460*/  @P2 STG.E.U16 [R26.64], R16 ;  /* 0x000000101a002986 */ /* 0x000fe8000c101504 */
[----:B------:R-:W2:Y:S04]  /*18470*/  LDL.LU R7, [R1+0xc4] ;  /* 0x0000c40001077983 */ /* 0x000ea80000300800 */
[----:B------:R0:W-:Y:S04]  /*18480*/  @P6 STG.E.U16 [R28.64], R5 ;  /* 0x000000051c006986 */ /* 0x0001e8000c101504 */
[----:B0-----:R-:W3:Y:S01]  /*18490*/  LDL.LU R5, [R1+0x84] ;  /* 0x0000840001057983 */ /* 0x001ee20000300800 */
[----:B------:R-:W-:-:S02]  /*184a0*/  ISETP.LT.AND P4, PT, R14, c[0x0][0x178], !P0 ;  /* 0x00005e000e007a0c */ /* 0x000fc40004781270 */
[----:B------:R-:W-:Y:S02]  /*184b0*/  IADD3 R12, R15, 0x28, RZ ;  /* 0x000000280f0c7810 */ /* 0x000fe40007ffe0ff */
[----:B------:R-:W-:Y:S02]  /*184c0*/  ISETP.LT.AND P5, PT, R6, c[0x0][0x178], !P0 ;  /* 0x00005e0006007a0c */ /* 0x000fe400047a1270 */
[----:B------:R-:W-:Y:S01]  /*184d0*/  ISETP.LT.AND P6, PT, R19, c[0x0][0x178], !P0 ;  /* 0x00005e0013007a0c */ /* 0x000fe200047c1270 */
[----:B------:R-:W-:Y:S01]  /*184e0*/  IMAD.WIDE R26, R4, 0x2, R8 ;  /* 0x00000002041a7825 */ /* 0x000fe200078e0208 */
[----:B------:R-:W-:Y:S02]  /*184f0*/  ISETP.GE.AND P3, PT, R12, c[0x0][0x17c], PT ;  /* 0x00005f000c007a0c */ /* 0x000fe40003f66270 */
[----:B------:R-:W-:Y:S01]  /*18500*/  PRMT R28, R18, 0x7632, R28 ;  /* 0x00007632121c7816 */ /* 0x000fe2000000001c */
[----:B------:R-:W-:Y:S01]  /*18510*/  IMAD.WIDE R24, R4, 0x2, R10 ;  /* 0x0000000204187825 */ /* 0x000fe200078e020a */
[----:B------:R-:W-:-:S02]  /*18520*/  ISETP.LT.AND P0, PT, R17, c[0x0][0x178], !P3 ;  /* 0x00005e0011007a0c */ /* 0x000fc40005f01270 */
[----:B------:R-:W-:Y:S01]  /*18530*/  PRMT R0, R13, 0x7632, R0 ;  /* 0x000076320d007816 */ /* 0x000fe20000000000 */
[----:B------:R-:W-:Y:S01]  /*18540*/  IMAD.WIDE R22, R4, 0x2, R20 ;  /* 0x0000000204167825 */ /* 0x000fe200078e0214 */
[----:B------:R-:W-:Y:S01]  /*18550*/  PRMT R16, R16, 0x7632, R16 ;  /* 0x0000763210107816 */ /* 0x000fe20000000010 */
[----:B------:R-:W-:Y:S01]  /*18560*/  @P4 STG.E.U16 [R26.64], R28 ;  /* 0x0000001c1a004986 */ /* 0x000fe2000c101504 */
[----:B------:R-:W-:Y:S02]  /*18570*/  IADD3 R4, R4, c[0x0][0x198], RZ ;  /* 0x0000660004047a10 */ /* 0x000fe40007ffe0ff */
[----:B------:R-:W-:Y:S01]  /*18580*/  ISETP.LT.AND P4, PT, R14, c[0x0][0x178], !P3 ;  /* 0x00005e000e007a0c */ /* 0x000fe20005f81270 */
[----:B------:R0:W-:Y:S04]  /*18590*/  @P5 STG.E.U16 [R24.64], R0 ;  /* 0x0000000018005986 */ /* 0x0001e8000c101504 */
[----:B------:R1:W-:Y:S01]  /*185a0*/  @P6 STG.E.U16 [R22.64], R16 ;  /* 0x0000001016006986 */ /* 0x0003e2000c101504 */
[----:B0-----:R-:W-:-:S04]  /*185b0*/  IMAD.WIDE R24, R4, 0x2, R8 ;  /* 0x0000000204187825 */ /* 0x001fc800078e0208 */
[----:B-1----:R-:W-:-:S05]  /*185c0*/  IMAD.WIDE R22, R4, 0x2, R2 ;  /* 0x0000000204167825 */ /* 0x002fca00078e0202 */
[----:B--2---:R0:W-:Y:S01]  /*185d0*/  @P0 STG.E.U16 [R22.64], R7 ;  /* 0x0000000716000986 */ /* 0x0041e2000c101504 */
[----:B------:R-:W-:-:S03]  /*185e0*/  PRMT R16, R7, 0x7632, R16 ;  /* 0x0000763207107816 */ /* 0x000fc60000000010 */
[----:B0-----:R-:W2:Y:S04]  /*185f0*/  LDL.LU R7, [R1+0x134] ;  /* 0x0001340001077983 */ /* 0x001ea80000300800 */
[----:B------:R-:W4:Y:S04]  /*18600*/  LDL.LU R13, [R1+0x124] ;  /* 0x00012400010d7983 */ /* 0x000f280000300800 */
[----:B------:R-:W2:Y:S04]  /*18610*/  LDL.LU R18, [R1+0x114] ;  /* 0x0001140001127983 */ /* 0x000ea80000300800 */
[----:B---3--:R0:W-:Y:S04]  /*18620*/  @P4 STG.E.U16 [R24.64], R5 ;  /* 0x0000000518004986 */ /* 0x0081e8000c101504 */
[----:B0-----:R-:W3:Y:S04]  /*18630*/  LDL.LU R24, [R1+0x74] ;  /* 0x0000740001187983 */ /* 0x001ee80000300800 */
[----:B------:R-:W2:Y:S01]  /*18640*/  LDL.LU R25, [R1+0x4] ;  /* 0x0000040001197983 */ /* 0x000ea20000300800 */
[----:B------:R-:W-:-:S02]  /*18650*/  IADD3 R12, R15, 0x29, RZ ;  /* 0x000000290f0c7810 */ /* 0x000fc40007ffe0ff */
[----:B------:R-:W-:Y:S02]  /*18660*/  ISETP.LT.AND P5, PT, R6, c[0x0][0x178], !P3 ;  /* 0x00005e0006007a0c */ /* 0x000fe40005fa1270 */
[----:B------:R-:W-:Y:S02]  /*18670*/  ISETP.GE.AND P1, PT, R12, c[0x0][0x17c], PT ;  /* 0x00005f000c007a0c */ /* 0x000fe40003f26270 */
[----:B------:R-:W-:Y:S02]  /*18680*/  ISETP.LT.AND P3, PT, R19, c[0x0][0x178], !P3 ;  /* 0x00005e0013007a0c */ /* 0x000fe40005f61270 */
[----:B------:R-:W-:Y:S02]  /*18690*/  ISETP.LT.AND P6, PT, R17, c[0x0][0x178], !P1 ;  /* 0x00005e0011007a0c */ /* 0x000fe40004fc1270 */
[C---:B------:R-:W-:Y:S01]  /*186a0*/  IADD3 R0, R4.reuse, c[0x0][0x198], RZ ;  /* 0x0000660004007a10 */ /* 0x040fe20007ffe0ff */
[----:B------:R-:W-:-:S04]  /*186b0*/  IMAD.WIDE R22, R4, 0x2, R10 ;  /* 0x0000000204167825 */ /* 0x000fc800078e020a */
[----:B------:R-:W-:-:S04]  /*186c0*/  IMAD.WIDE R26, R4, 0x2, R20 ;  /* 0x00000002041a7825 */ /* 0x000fc800078e0214 */
[----:B------:R-:W-:Y:S01]  /*186d0*/  IMAD.WIDE R28, R0, 0x2, R2 ;  /* 0x00000002001c7825 */ /* 0x000fe200078e0202 */
[----:B------:R-:W-:Y:S01]  /*186e0*/  IADD3 R12, R15, 0x2a, RZ ;  /* 0x0000002a0f0c7810 */ /* 0x000fe20007ffe0ff */
[----:B---3--:R-:W-:Y:S04]  /*186f0*/  @P5 STG.E.U16 [R22.64], R24 ;  /* 0x0000001816005986 */ /* 0x008fe8000c101504 */
[----:B--2---:R-:W-:Y:S04]  /*18700*/  @P3 STG.E.U16 [R26.64], R25 ;  /* 0x000000191a003986 */ /* 0x004fe8000c101504 */
[----:B------:R0:W-:Y:S02]  /*18710*/  @P6 STG.E.U16 [R28.64], R16 ;  /* 0x000000101c006986 */ /* 0x0001e4000c101504 */
[----:B0-----:R-:W-:-:S02]  /*18720*/  PRMT R28, R5, 0x7632, R28 ;  /* 0x00007632051c7816 */ /* 0x001fc4000000001c */
[----:B------:R-:W2:Y:S01]  /*18730*/  LDL.LU R5, [R1+0xae8] ;  /* 0x000ae80001057983 */ /* 0x000ea20000300800 */
[----:B------:R-:W-:Y:S02]  /*18740*/  ISETP.LT.AND P4, PT, R14, c[0x0][0x178], !P1 ;  /* 0x00005e000e007a0c */ /* 0x000fe40004f81270 */
[----:B------:R-:W-:Y:S02]  /*18750*/  ISETP.LT.AND P5, PT, R6, c[0x0][0x178], !P1 ;  /* 0x00005e0006007a0c */ /* 0x000fe40004fa1270 */
[----:B------:R-:W-:Y:S02]  /*18760*/  ISETP.GE.AND P2, PT, R12, c[0x0][0x17c], PT ;  /* 0x00005f000c007a0c */ /* 0x000fe40003f46270 */
[----:B------:R-:W-:Y:S02]  /*18770*/  IADD3 R12, R15, 0x2b, RZ ;  /* 0x0000002b0f0c7810 */ /* 0x000fe40007ffe0ff */
[----:B------:R-:W-:Y:S01]  /*18780*/  ISETP.LT.AND P6, PT, R19, c[0x0][0x178], !P1 ;  /* 0x00005e0013007a0c */ /* 0x000fe20004fc1270 */
[----:B------:R-:W-:Y:S01]  /*18790*/  IMAD.WIDE R22, R0, 0x2, R8 ;  /* 0x0000000200167825 */ /* 0x000fe200078e0208 */
[----:B------:R-:W-:-:S02]  /*187a0*/  ISETP.GE.AND P0, PT, R12, c[0x0][0x17c], PT ;  /* 0x00005f000c007a0c */ /* 0x000fc40003f06270 */
[----:B------:R-:W-:Y:S02]  /*187b0*/  PRMT R4, R24, 0x7632, R4 ;  /* 0x0000763218047816 */ /* 0x000fe40000000004 */
[----:B------:R-:W-:Y:S01]  /*187c0*/  PRMT R12, R25, 0x7632, R12 ;  /* 0x00007632190c7816 */ /* 0x000fe2000000000c */
[----:B------:R-:W-:Y:S01]  /*187d0*/  IMAD.WIDE R24, R0, 0x2, R10 ;  /* 0x0000000200187825 */ /* 0x000fe200078e020a */
[----:B------:R-:W-:-:S03]  /*187e0*/  ISETP.LT.AND P1, PT, R17, c[0x0][0x178], !P2 ;  /* 0x00005e0011007a0c */ /* 0x000fc60005721270 */
[C---:B------:R-:W-:Y:S01]  /*187f0*/  IMAD.WIDE R26, R0.reuse, 0x2, R20 ;  /* 0x00000002001a7825 */ /* 0x040fe200078e0214 */
[----:B------:R-:W-:Y:S01]  /*18800*/  IADD3 R0, R0, c[0x0][0x198], RZ ;  /* 0x0000660000007a10 */ /* 0x000fe20007ffe0ff */
[----:B------:R0:W-:Y:S01]  /*18810*/  @P4 STG.E.U16 [R22.64], R28 ;  /* 0x0000001c16004986 */ /* 0x0001e2000c101504 */
[----:B------:R-:W-:-:S03]  /*18820*/  ISETP.LT.AND P4, PT, R14, c[0x0][0x178], !P2 ;  /* 0x00005e000e007a0c */ /* 0x000fc60005781270 */
[----:B------:R1:W-:Y:S01]  /*18830*/  @P5 STG.E.U16 [R24.64], R4 ;  /* 0x0000000418005986 */ /* 0x0003e2000c101504 */
[----:B------:R-:W-:Y:S02]  /*18840*/  ISETP.LT.AND P5, PT, R6, c[0x0][0x178], !P2 ;  /* 0x00005e0006007a0c */ /* 0x000fe400057a1270 */
[----:B------:R-:W-:Y:S01]  /*18850*/  ISETP.LT.AND P2, PT, R19, c[0x0][0x178], !P2 ;  /* 0x00005e0013007a0c */ /* 0x000fe20005741270 */
[----:B------:R3:W-:Y:S01]  /*18860*/  @P6 STG.E.U16 [R26.64], R12 ;  /* 0x0000000c1a006986 */ /* 0x0007e2000c101504 */
[----:B------:R-:W-:Y:S01]  /*18870*/  ISETP.LT.AND P6, PT, R17, c[0x0][0x178], !P0 ;  /* 0x00005e0011007a0c */ /* 0x000fe200047c1270 */
[C---:B0-----:R-:W-:Y:S01]  /*18880*/  IMAD.WIDE R22, R0.reuse, 0x2, R2 ;  /* 0x0000000200167825 */ /* 0x041fe200078e0202 */
[----:B------:R-:W-:Y:S02]  /*18890*/  IADD3 R16, R15, 0x2c, RZ ;  /* 0x0000002c0f107810 */ /* 0x000fe40007ffe0ff */
[C---:B-1----:R-:W-:Y:S02]  /*188a0*/  IADD3 R4, R0.reuse, c[0x0][0x198], RZ ;  /* 0x0000660000047a10 */ /* 0x042fe40007ffe0ff */
[----:B------:R0:W-:Y:S01]  /*188b0*/  @P1 STG.E.U16 [R22.64], R7 ;  /* 0x0000000716001986 */ /* 0x0001e2000c101504 */
[----:B------:R-:W-:Y:S01]  /*188c0*/  IMAD.WIDE R24, R0, 0x2, R10 ;  /* 0x0000000200187825 */ /* 0x000fe200078e020a */
[----:B------:R-:W-:-:S02]  /*188d0*/  ISETP.GE.AND P3, PT, R16, c[0x0][0x17c], PT ;  /* 0x00005f0010007a0c */ /* 0x000fc40003f66270 */
[----:B------:R-:W-:Y:S01]  /*188e0*/  PRMT R16, R7, 0x7632, R16 ;  /* 0x0000763207107816 */ /* 0x000fe20000000010 */
[----:B---3--:R-:W-:-:S04]  /*188f0*/  IMAD.WIDE R26, R0, 0x2, R20 ;  /* 0x00000002001a7825 */ /* 0x008fc800078e0214 */
[----:B------:R-:W-:Y:S01]  /*18900*/  IMAD.WIDE R28, R4, 0x2, R2 ;  /* 0x00000002041c7825 */ /* 0x000fe200078e0202 */
[----:B0-----:R-:W3:Y:S03]  /*18910*/  LDL.LU R7, [R1+0x184] ;  /* 0x0001840001077983 */ /* 0x001ee60000300800 */
[--C-:B------:R-:W-:Y:S01]  /*18920*/  IMAD.WIDE R22, R0, 0x2, R8.reuse ;  /* 0x0000000200167825 */ /* 0x100fe200078e0208 */
[----:B------:R-:W3:Y:S04]  /*18930*/  LDL.LU R17, [R1+0x174] ;  /* 0x0001740001117983 */ /* 0x000ee80000300800 */
[----:B----4-:R-:W-:Y:S04]  /*18940*/  @P4 STG.E.U16 [R22.64], R13 ;  /* 0x0000000d16004986 */ /* 0x010fe8000c101504 */
[----:B------:R-:W-:Y:S04]  /*18950*/  @P5 STG.E.U16 [R24.64], R18 ;  /* 0x0000001218005986 */ /* 0x000fe8000c101504 */
[----:B--2---:R-:W-:Y:S04]  /*18960*/  @P2 STG.E.U16 [R26.64], R5 ;  /* 0x000000051a002986 */ /* 0x004fe8000c101504 */
[----:B------:R0:W-:Y:S04]  /*18970*/  @P6 STG.E.U16 [R28.64], R16 ;  /* 0x000000101c006986 */ /* 0x0001e8000c101504 */
[----:B0-----:R-:W2:Y:S01]  /*18980*/  LDL.LU R29, [R1+0x66c] ;  /* 0x00066c00011d7983 */ /* 0x001ea20000300800 */
[----:B------:R-:W-:Y:S01]  /*18990*/  ISETP.LT.AND P4, PT, R14, c[0x0][0x178], !P0 ;  /* 0x00005e000e007a0c */ /* 0x000fe20004781270 */
[----:B------:R-:W-:Y:S01]  /*189a0*/  IMAD.WIDE R22, R4, 0x2, R8 ;  /* 0x0000000204167825 */ /* 0x000fe200078e0208 */
[----:B------:R-:W-:-:S02]  /*189b0*/  ISETP.LT.AND P5, PT, R6, c[0x0][0x178], !P0 ;  /* 0x00005e0006007a0c */ /* 0x000fc400047a1270 */
[----:B------:R-:W-:Y:S02]  /*189c0*/  PRMT R0, R13, 0x7632, R0 ;  /* 0x000076320d007816 */ /* 0x000fe40000000000 */
[----:B------:R-:W-:Y:S01]  /*189d0*/  ISETP.LT.AND P6, PT, R19, c[0x0][0x178], !P0 ;  /* 0x00005e0013007a0c */ /* 0x000fe200047c1270 */
[----:B------:R-:W-:Y:S01]  /*189e0*/  IMAD.WIDE R24, R4, 0x2, R10 ;  /* 0x0000000204187825 */ /* 0x000fe200078e020a */
[----:B------:R-:W-:Y:S01]  /*189f0*/  IADD3 R12, R15, 0x2d, RZ ;  /* 0x0000002d0f0c7810 */ /* 0x000fe20007ffe0ff */
[----:B------:R-:W4:Y:S01]  /*18a00*/  LDL.LU R13, [R1+0xae4] ;  /* 0x000ae400010d7983 */ /* 0x000f220000300800 */
[----:B------:R-:W-:Y:S01]  /*18a10*/  PRMT R5, R18, 0x7632, R5 ;  /* 0x0000763212057816 */ /* 0x000fe20000000005 */
[C---:B------:R-:W-:Y:S01]  /*18a20*/  IMAD.WIDE R26, R4.reuse, 0x2, R20 ;  /* 0x00000002041a7825 */ /* 0x040fe200078e0214 */
[----:B------:R-:W-:Y:S01]  /*18a30*/  IADD3 R4, R4, c[0x0][0x198], RZ ;  /* 0x0000660004047a10 */ /* 0x000fe20007ffe0ff */
[----:B------:R0:W-:Y:S01]  /*18a40*/  @P4 STG.E.U16 [R22.64], R0 ;  /* 0x0000000016004986 */ /* 0x0001e2000c101504 */
[----:B------:R-:W-:-:S02]  /*18a50*/  ISETP.LT.AND P4, PT, R14, c[0x0][0x178], !P3 ;  /* 0x00005e000e007a0c */ /* 0x000fc40005f81270 */
[----:B------:R-:W-:Y:S02]  /*18a60*/  ISETP.GE.AND P1, PT, R12, c[0x0][0x17c], PT ;  /* 0x00005f000c007a0c */ /* 0x000fe40003f26270 */
[----:B------:R-:W-:Y:S01]  /*18a70*/  PRMT R12, R5, 0x7632, R12 ;  /* 0x00007632050c7816 */ /* 0x000fe2000000000c */
[----:B------:R1:W-:Y:S01]  /*18a80*/  @P5 STG.E.U16 [R24.64], R5 ;  /* 0x0000000518005986 */ /* 0x0003e2000c101504 */
[----:B0-----:R-:W-:-:S03]  /*18a90*/  IMAD.WIDE R22, R4, 0x2, R2 ;  /* 0x0000000204167825 */ /* 0x001fc600078e0202 */
[----:B------:R-:W-:Y:S01]  /*18aa0*/  @P6 STG.E.U16 [R26.64], R12 ;  /* 0x0000000c1a006986 */ /* 0x000fe2000c101504 */
[----:B-1----:R-:W-:Y:S01]  /*18ab0*/  IMAD.WIDE R24, R4, 0x2, R8 ;  /* 0x0000000204187825 */ /* 0x002fe200078e0208 */
[----:B---3--:R-:W-:Y:S02]  /*18ac0*/  PRMT R0, R7, 0x7632, R0 ;  /* 0x0000763207007816 */ /* 0x008fe40000000000 */
[----:B--2---:R-:W-:-:S13]  /*18ad0*/  ISETP.LT.AND P0, PT, R29, c[0x0][0x178], !P3 ;  /* 0x00005e001d007a0c */ /* 0x004fda0005f01270 */
[----:B------:R0:W-:Y:S04]  /*18ae0*/  @P0 STG.E.U16 [R22.64], R7 ;  /* 0x0000000716000986 */ /* 0x0001e8000c101504 */
[----:B------:R1:W-:Y:S04]  /*18af0*/  @P4 STG.E.U16 [R24.64], R17 ;  /* 0x0000001118004986 */ /* 0x0003e8000c101504 */
[----:B0-----:R-:W2:Y:S04]  /*18b00*/  LDL.LU R7, [R1+0x194] ;  /* 0x0001940001077983 */ /* 0x001ea80000300800 */
[----:B------:R-:W3:Y:S04]  /*18b10*/  LDL.LU R28, [R1+0x164] ;  /* 0x00016400011c7983 */ /* 0x000ee80000300800 */
[----:B------:R-:W2:Y:S04]  /*18b20*/  LDL.LU R18, [R1+0x144] ;  /* 0x0001440001127983 */ /* 0x000ea80000300800 */
[----:B-1----:R-:W2:Y:S01]  /*18b30*/  LDL.LU R25, [R1+0x154] ;  /* 0x0001540001197983 */ /* 0x002ea20000300800 */
[----:B------:R-:W-:-:S02]  /*18b40*/  ISETP.LT.AND P5, PT, R6, c[0x0][0x178], !P3 ;  /* 0x00005e0006007a0c */ /* 0x000fc40005fa1270 */
[----:B------:R-:W-:Y:S02]  /*18b50*/  ISETP.LT.AND P3, PT, R19, c[0x0][0x178], !P3 ;  /* 0x00005e0013007a0c */ /* 0x000fe40005f61270 */
[----:B------:R-:W-:Y:S02]  /*18b60*/  ISETP.LT.AND P6, PT, R29, c[0x0][0x178], !P1 ;  /* 0x00005e001d007a0c */ /* 0x000fe40004fc1270 */
[C---:B------:R-:W-:Y:S01]  /*18b70*/  IADD3 R12, R4.reuse, c[0x0][0x198], RZ ;  /* 0x00006600040c7a10 */ /* 0x040fe20007ffe0ff */
[----:B------:R-:W-:Y:S01]  /*18b80*/  IMAD.WIDE R22, R4, 0x2, R10 ;  /* 0x0000000204167825 */ /* 0x000fe200078e020a */
[----:B------:R-:W-:-:S03]  /*18b90*/  IADD3 R16, R15, 0x2e, RZ ;  /* 0x0000002e0f107810 */ /* 0x000fc60007ffe0ff */
[----:B------:R-:W-:Y:S01]  /*18ba0*/  IMAD.WIDE R4, R4, 0x2, R20 ;  /* 0x0000000204047825 */ /* 0x000fe200078e0214 */
[----:B------:R-:W-:-:S03]  /*18bb0*/  ISETP.LT.AND P4, PT, R14, c[0x0][0x178], !P1 ;  /* 0x00005e000e007a0c */ /* 0x000fc60004f81270 */
[----:B------:R-:W-:Y:S01]  /*18bc0*/  IMAD.WIDE R26, R12, 0x2, R2 ;  /* 0x000000020c1a7825 */ /* 0x000fe200078e0202 */
[----:B------:R-:W-:Y:S02]  /*18bd0*/  ISETP.GE.AND P2, PT, R16, c[0x0][0x17c], PT ;  /* 0x00005f0010007a0c */ /* 0x000fe40003f46270 */
[----:B------:R-:W-:-:S04]  /*18be0*/  IADD3 R16, R15, 0x2f, RZ ;  /* 0x0000002f0f107810 */ /* 0x000fc80007ffe0ff */
[----:B------:R-:W-:Y:S01]  /*18bf0*/  ISETP.GE.AND P0, PT, R16, c[0x0][0x17c], PT ;  /* 0x00005f0010007a0c */ /* 0x000fe20003f06270 */
[----:B--2---:R0:W-:Y:S01]  /*18c00*/  @P5 STG.E.U16 [R22.64], R25 ;  /* 0x0000001916005986 */ /* 0x0041e2000c101504 */
[----:B------:R-:W-:-:S03]  /*18c10*/  ISETP.LT.AND P5, PT, R6, c[0x0][0x178], !P1 ;  /* 0x00005e0006007a0c */ /* 0x000fc60004fa1270 */
[----:B----4-:R1:W-:Y:S04]  /*18c20*/  @P3 STG.E.U16 [R4.64], R13 ;  /* 0x0000000d04003986 */ /* 0x0103e8000c101504 */
[----:B------:R2:W-:Y:S01]  /*18c30*/  @P6 STG.E.U16 [R26.64], R0 ;  /* 0x000000001a006986 */ /* 0x0005e2000c101504 */
[----:B------:R-:W-:Y:S02]  /*18c40*/  ISETP.LT.AND P6, PT, R19, c[0x0][0x178], !P1 ;  /* 0x00005e0013007a0c */ /* 0x000fe40004fc1270 */
[----:B------:R-:W-:Y:S01]  /*18c50*/  ISETP.LT.AND P1, PT, R29, c[0x0][0x178], !P2 ;  /* 0x00005e001d007a0c */ /* 0x000fe20005721270 */
[----:B0-----:R-:W-:Y:S01]  /*18c60*/  IMAD.WIDE R22, R12, 0x2, R10 ;  /* 0x000000020c167825 */ /* 0x001fe200078e020a */
[----:B-1----:R-:W-:Y:S02]  /*18c70*/  PRMT R13, R25, 0x7632, R13 ;  /* 0x00007632190d7816 */ /* 0x002fe4000000000d */
[----:B--2---:R-:W-:-:S02]  /*18c80*/  PRMT R0, R17, 0x7632, R0 ;  /* 0x0000763211007816 */ /* 0x004fc40000000000 */
[----:B------:R-:W2:Y:S01]  /*18c90*/  LDL.LU R17, [R1+0xae0] ;  /* 0x000ae00001117983 */ /* 0x000ea20000300800 */
[----:B------:R-:W-:-:S04]  /*18ca0*/  IMAD.WIDE R4, R12, 0x2, R8 ;  /* 0x000000020c047825 */ /* 0x000fc800078e0208 */
[C---:B------:R-:W-:Y:S01]  /*18cb0*/  IMAD.WIDE R24, R12.reuse, 0x2, R20 ;  /* 0x000000020c187825 */ /* 0x040fe200078e0214 */
[----:B------:R-:W-:Y:S01]  /*18cc0*/  IADD3 R12, R12, c[0x0][0x198], RZ ;  /* 0x000066000c0c7a10 */ /* 0x000fe20007ffe0ff */
[----:B------:R0:W-:Y:S01]  /*18cd0*/  @P4 STG.E.U16 [R4.64], R0 ;  /* 0x0000000004004986 */ /* 0x0001e2000c101504 */
[----:B------:R-:W-:-:S03]  /*18ce0*/  PRMT R16, R13, 0x7632, R16 ;  /* 0x000076320d107816 */ /* 0x000fc60000000010 */
[----:B------:R-:W-:Y:S04]  /*18cf0*/  @P5 STG.E.U16 [R22.64], R13 ;  /* 0x0000000d16005986 */ /* 0x000fe8000c101504 */
[----:B------:R-:W-:Y:S01]  /*18d00*/  @P6 STG.E.U16 [R24.64], R16 ;  /* 0x0000001018006986 */ /* 0x000fe2000c101504 */
[----:B0-----:R-:W-:Y:S01]  /*18d10*/  IMAD.WIDE R4, R12, 0x2, R2 ;  /* 0x000000020c047825 */ /* 0x001fe200078e0202 */
[----:B------:R-:W-:-:S04]  /*18d20*/  PRMT R0, R7, 0x7632, R0 ;  /* 0x0000763207007816 */ /* 0x000fc80000000000 */
[----:B------:R0:W-:Y:S04]  /*18d30*/  @P1 STG.E.U16 [R4.64], R7 ;  /* 0x0000000704001986 */ /* 0x0001e8000c101504 */
[----:B0-----:R-:W4:Y:S01]  /*18d40*/  LDL.LU R7, [R1+0xc8] ;  /* 0x0000c80001077983 */ /* 0x001f220000300800 */
        /* <DEDUP_REMOVED lines=8> */
[----:B---3--:R0:W-:Y:S02]  /*18dd0*/  @P4 STG.E.U16 [R22.64], R28 ;  /* 0x0000001c16004986 */ /* 0x0081e4000c101504 */
[----:B------:R-:W-:Y:S01]  /*18de0*/  IMAD.WIDE R12, R12, 0x2, R20 ;  /* 0x000000020c0c7825 */ /* 0x000fe200078e0214 */
[----:B------:R-:W-:-:S03]  /*18df0*/  ISETP.LT.AND P4, PT, R14, c[0x0][0x178], !P0 ;  /* 0x00005e000e007a0c */ /* 0x000fc60004781270 */
[----:B------:R-:W-:Y:S01]  /*18e00*/  IMAD.WIDE R24, R16, 0x2, R2 ;  /* 0x0000000210187825 */ /* 0x000fe200078e0202 */
[----:B------:R-:W-:Y:S01]  /*18e10*/  ISETP.GE.AND P3, PT, R26, c[0x0][0x17c], PT ;  /* 0x00005f001a007a0c */ /* 0x000fe20003f66270 */
[----:B------:R1:W-:Y:S01]  /*18e20*/  @P5 STG.E.U16 [R4.64], R18 ;  /* 0x0000001204005986 */ /* 0x0003e2000c101504 */
[----:B------:R-:W-:Y:S01]  /*18e30*/  ISETP.LT.AND P5, PT, R6, c[0x0][0x178], !P0 ;  /* 0x00005e0006007a0c */ /* 0x000fe200047a1270 */
[----:B0-----:R-:W-:Y:S01]  /*18e40*/  IMAD.WIDE R22, R16, 0x2, R20 ;  /* 0x0000000210167825 */ /* 0x001fe200078e0214 */
[----:B------:R-:W-:-:S03]  /*18e50*/  IADD3 R26, R15, 0x31, RZ ;  /* 0x000000310f1a7810 */ /* 0x000fc60007ffe0ff */
[----:B-1----:R-:W-:Y:S01]  /*18e60*/  IMAD.WIDE R4, R16, 0x2, R8 ;  /* 0x0000000210047825 */ /* 0x002fe200078e0208 */
[----:B------:R-:W-:Y:S01]  /*18e70*/  ISETP.GE.AND P1, PT, R26, c[0x0][0x17c], PT ;  /* 0x00005f001a007a0c */ /* 0x000fe20003f26270 */
[----:B--2---:R0:W-:Y:S01]  /*18e80*/  @P2 STG.E.U16 [R12.64], R17 ;  /* 0x000000110c002986 */ /* 0x0041e2000c101504 */
[----:B------:R-:W-:-:S03]  /*18e90*/  ISETP.LT.AND P2, PT, R29, c[0x0][0x178], !P3 ;  /* 0x00005e001d007a0c */ /* 0x000fc60005f41270 */
[----:B------:R1:W-:Y:S01]  /*18ea0*/  @P6 STG.E.U16 [R24.64], R0 ;  /* 0x0000000018006986 */ /* 0x0003e2000c101504 */
[----:B------:R-:W-:Y:S01]  /*18eb0*/  ISETP.LT.AND P6, PT, R19, c[0x0][0x178], !P0 ;  /* 0x00005e0013007a0c */ /* 0x000fe200047c1270 */
[----:B0-----:R-:W-:Y:S01]  /*18ec0*/  IMAD.WIDE R12, R16, 0x2, R10 ;  /* 0x00000002100c7825 */ /* 0x001fe200078e020a */
[----:B------:R-:W-:Y:S02]  /*18ed0*/  PRMT R17, R18, 0x7632, R17 ;  /* 0x0000763212117816 */ /* 0x000fe40000000011 */
[----:B------:R-:W-:Y:S01]  /*18ee0*/  IADD3 R16, R16, c[0x0][0x198], RZ ;  /* 0x0000660010107a10 */ /* 0x000fe20007ffe0ff */
[----:B------:R-:W2:Y:S01]  /*18ef0*/  LDL.LU R18, [R1+0x88] ;  /* 0x0000880001127983 */ /* 0x000ea20000300800 */
[----:B-1----:R-:W-:Y:S02]  /*18f00*/  PRMT R0, R28, 0x7632, R0 ;  /* 0x000076321c007816 */ /* 0x002fe40000000000 */
[----:B------:R-:W-:Y:S01]  /*18f10*/  IADD3 R25, R15, 0x32, RZ ;  /* 0x000000320f197810 */ /* 0x000fe20007ffe0ff */
[----:B------:R-:W3:Y:S01]  /*18f20*/  LDL.LU R26, [R1+0x8] ;  /* 0x00000800011a7983 */ /* 0x000ee20000300800 */
[----:B------:R-:W-:-:S02]  /*18f30*/  PRMT R24, R17, 0x7632, R24 ;  /* 0x0000763211187816 */ /* 0x000fc40000000018 */
[----:B------:R-:W-:Y:S01]  /*18f40*/  ISETP.GE.AND P0, PT, R25, c[0x0][0x17c], PT ;  /* 0x00005f0019007a0c */ /* 0x000fe20003f06270 */
[----:B------:R0:W-:Y:S01]  /*18f50*/  @P4 STG.E.U16 [R4.64], R0 ;  /* 0x0000000004004986 */ /* 0x0001e2000c101504 */
[----:B------:R-:W-:-:S03]  /*18f60*/  IADD3 R25, R15, 0x33, RZ ;  /* 0x000000330f197810 */ /* 0x000fc60007ffe0ff */
[----:B------:R-:W-:Y:S04]  /*18f70*/  @P5 STG.E.U16 [R12.64], R17 ;  /* 0x000000110c005986 */ /* 0x000fe8000c101504 */
[----:B------:R1:W-:Y:S01]  /*18f80*/  @P6 STG.E.U16 [R22.64], R24 ;  /* 0x0000001816006986 */ /* 0x0003e2000c101504 */
[----:B0-----:R-:W-:-:S03]  /*18f90*/  IMAD.WIDE R4, R16, 0x2, R2 ;  /* 0x0000000210047825 */ /* 0x001fc600078e0202 */
[----:B------:R-:W3:Y:S04]  /*18fa0*/  LDL.LU R28, [R1+0x138] ;  /* 0x00013800011c7983 */ /* 0x000ee80000300800 */
[----:B----4-:R0:W-:Y:S01]  /*18fb0*/  @P2 STG.E.U16 [R4.64], R7 ;  /* 0x0000000704002986 */ /* 0x0101e2000c101504 */
[----:B------:R-:W-:Y:S02]  /*18fc0*/  ISETP.GE.AND P2, PT, R25, c[0x0][0x17c], PT ;  /* 0x00005f0019007a0c */ /* 0x000fe40003f46270 */
[----:B-1----:R-:W-:Y:S01]  /*18fd0*/  PRMT R24, R7, 0x7632, R24 ;  /* 0x0000763207187816 */ /* 0x002fe20000000018 */
[----:B------:R-:W4:Y:S04]  /*18fe0*/  LDL.LU R27, [R1+0x128] ;  /* 0x00012800011b7983 */ /* 0x000f280000300800 */
[----:B0-----:R-:W3:Y:S04]  /*18ff0*/  LDL.LU R7, [R1+0x118] ;  /* 0x0001180001077983 */ /* 0x001ee80000300800 */
[----:B------:R-:W3:Y:S01]  /*19000*/  LDL.LU R25, [R1+0x78] ;  /* 0x0000780001197983 */ /* 0x000ee20000300800 */
[----:B------:R-:W-:-:S02]  /*19010*/  ISETP.LT.AND P4, PT, R14, c[0x0][0x178], !P3 ;  /* 0x00005e000e007a0c */ /* 0x000fc40005f81270 */
[----:B------:R-:W-:Y:S01]  /*19020*/  ISETP.LT.AND P5, PT, R6, c[0x0][0x178], !P3 ;  /* 0x00005e0006007a0c */ /* 0x000fe20005fa1270 */
[C---:B------:R-:W-:Y:S01]  /*19030*/  IMAD.WIDE R12, R16.reuse, 0x2, R8 ;  /* 0x00000002100c7825 */ /* 0x040fe200078e0208 */
[----:B------:R-:W-:Y:S02]  /*19040*/  ISETP.LT.AND P3, PT, R19, c[0x0][0x178], !P3 ;  /* 0x00005e0013007a0c */ /* 0x000fe40005f61270 */
[----:B------:R-:W-:Y:S01]  /*19050*/  ISETP.LT.AND P6, PT, R29, c[0x0][0x178], !P1 ;  /* 0x00005e001d007a0c */ /* 0x000fe20004fc1270 */
[C---:B------:R-:W-:Y:S01]  /*19060*/  IMAD.WIDE R4, R16.reuse, 0x2, R10 ;  /* 0x0000000210047825 */ /* 0x040fe200078e020a */
[----:B------:R-:W-:-:S03]  /*19070*/  IADD3 R0, R16, c[0x0][0x198], RZ ;  /* 0x0000660010007a10 */ /* 0x000fc60007ffe0ff */
[----:B------:R-:W-:-:S04]  /*19080*/  IMAD.WIDE R16, R16, 0x2, R20 ;  /* 0x0000000210107825 */ /* 0x000fc800078e0214 */
[----:B------:R-:W-:Y:S01]  /*19090*/  IMAD.WIDE R22, R0, 0x2, R2 ;  /* 0x0000000200167825 */ /* 0x000fe200078e0202 */
[----:B--2---:R0:W-:Y:S01]  /*190a0*/  @P4 STG.E.U16 [R12.64], R18 ;  /* 0x000000120c004986 */ /* 0x0041e2000c101504 */
[----:B------:R-:W-:Y:S02]  /*190b0*/  ISETP.LT.AND P4, PT, R14, c[0x0][0x178], !P1 ;  /* 0x00005e000e007a0c */ /* 0x000fe40004f81270 */
[----:B0-----:R-:W-:Y:S01]  /*190c0*/  IMAD.WIDE R12, R0, 0x2, R10 ;  /* 0x00000002000c7825 */ /* 0x001fe200078e020a */
[----:B---3--:R0:W-:Y:S01]  /*190d0*/  @P5 STG.E.U16 [R4.64], R25 ;  /* 0x0000001904005986 */ /* 0x0081e2000c101504 */
[----:B------:R-:W-:-:S03]  /*190e0*/  ISETP.LT.AND P5, PT, R6, c[0x0][0x178], !P1 ;  /* 0x00005e0006007a0c */ /* 0x000fc60004fa1270 */
[----:B------:R-:W-:Y:S04]  /*190f0*/  @P3 STG.E.U16 [R16.64], R26 ;  /* 0x0000001a10003986 */ /* 0x000fe8000c101504 */
[----:B------:R1:W-:Y:S01]  /*19100*/  @P6 STG.E.U16 [R22.64], R24 ;  /* 0x0000001816006986 */ /* 0x0003e2000c101504 */
[----:B0-----:R-:W-:Y:S01]  /*19110*/  IMAD.WIDE R4, R0, 0x2, R8 ;  /* 0x0000000200047825 */ /* 0x001fe200078e0208 */
[----:B-1----:R-:W-:Y:S02]  /*19120*/  PRMT R22, R18, 0x7632, R22 ;  /* 0x0000763212167816 */ /* 0x002fe40000000016 */
[----:B------:R-:W-:Y:S01]  /*19130*/  PRMT R23, R25, 0x7632, R23 ;  /* 0x0000763219177816 */ /* 0x000fe20000000017 */
[----:B------:R-:W2:Y:S04]  /*19140*/  LDL.LU R18, [R1+0xadc] ;  /* 0x000adc0001127983 */ /* 0x000ea80000300800 */
[----:B------:R0:W-:Y:S04]  /*19150*/  @P4 STG.E.U16 [R4.64], R22 ;  /* 0x0000001604004986 */ /* 0x0001e8000c101504 */
[----:B------:R-:W-:Y:S01]  /*19160*/  @P5 STG.E.U16 [R12.64], R23 ;  /* 0x000000170c005986 */ /* 0x000fe2000c101504 */
[----:B------:R-:W-:-:S03]  /*19170*/  ISETP.LT.AND P5, PT, R6, c[0x0][0x178], !P0 ;  /* 0x00005e0006007a0c */ /* 0x000fc600047a1270 */
[----:B------:R-:W3:Y:S01]  /*19180*/  LDL.LU R6, [R1+0xad8] ;  /* 0x000ad80001067983 */ /* 0x000ee20000300800 */
[----:B------:R-:W-:Y:S02]  /*19190*/  ISETP.LT.AND P6, PT, R19, c[0x0][0x178], !P1 ;  /* 0x00005e0013007a0c */ /* 0x000fe40004fc1270 */
[----:B------:R-:W-:Y:S01]  /*191a0*/  ISETP.LT.AND P1, PT, R29, c[0x0][0x178], !P0 ;  /* 0x00005e001d007a0c */ /* 0x000fe20004721270 */
[C---:B------:R-:W-:Y:S01]  /*191b0*/  IMAD.WIDE R16, R0.reuse, 0x2, R20 ;  /* 0x0000000200107825 */ /* 0x040fe200078e0214 */
[----:B------:R-:W-:Y:S02]  /*191c0*/  IADD3 R0, R0, c[0x0][0x198], RZ ;  /* 0x0000660000007a10 */ /* 0x000fe40007ffe0ff */
[----:B------:R-:W-:Y:S02]  /*191d0*/  PRMT R24, R26, 0x7632, R24 ;  /* 0x000076321a187816 */ /* 0x000fe40000000018 */
[C---:B------:R-:W-:Y:S01]  /*191e0*/  IADD3 R25, R15.reuse, 0x34, RZ ;  /* 0x000000340f197810 */ /* 0x040fe20007ffe0ff */
[----:B0-----:R-:W-:Y:S01]  /*191f0*/  IMAD.WIDE R4, R0, 0x2, R2 ;  /* 0x0000000200047825 */ /* 0x001fe200078e0202 */
[----:B------:R-:W-:-:S02]  /*19200*/  IADD3 R26, R15, 0x35, RZ ;  /* 0x000000350f1a7810 */ /* 0x000fc40007ffe0ff */
[----:B------:R-:W-:Y:S01]  /*19210*/  ISETP.GE.AND P3, PT, R25, c[0x0][0x17c], PT ;  /* 0x00005f0019007a0c */ /* 0x000fe20003f66270 */
[----:B------:R-:W-:Y:S01]  /*19220*/  @P6 STG.E.U16 [R16.64], R24 ;  /* 0x0000001810006986 */ /* 0x000fe2000c101504 */
[----:B------:R-:W-:-:S03]  /*19230*/  PRMT R25, R28, 0x7632, R25 ;  /* 0x000076321c197816 */ /* 0x000fc60000000019 */
[----:B------:R0:W-:Y:S01]  /*19240*/  @P1 STG.E.U16 [R4.64], R28 ;  /* 0x0000001c04001986 */ /* 0x0001e2000c101504 */
[----:B------:R-:W-:-:S03]  /*19250*/  ISETP.GE.AND P1, PT, R26, c[0x0][0x17c], PT ;  /* 0x00005f001a007a0c */ /* 0x000fc60003f26270 */
[----:B0-----:R-:W2:Y:S04]  /*19260*/  LDL.LU R28, [R1+0x188] ;  /* 0x00018800011c7983 */ /* 0x001ea80000300800 */
[----:B------:R-:W2:Y:S01]  /*19270*/  LDL.LU R26, [R1+0xa88] ;  /* 0x000a8800011a7983 */ /* 0x000ea20000300800 */
[----:B------:R-:W-:Y:S02]  /*19280*/  ISETP.LT.AND P4, PT, R14, c[0x0][0x178], !P0 ;  /* 0x00005e000e007a0c */ /* 0x000fe40004781270 */
[----:B------:R-:W-:Y:S02]  /*19290*/  ISETP.LT.AND P0, PT, R19, c[0x0][0x178], !P0 ;  /* 0x00005e0013007a0c */ /* 0x000fe40004701270 */
[----:B------:R-:W-:Y:S02]  /*192a0*/  ISETP.LT.AND P6, PT, R29, c[0x0][0x178], !P2 ;  /* 0x00005e001d007a0c */ /* 0x000fe400057c1270 */
[C---:B------:R-:W-:Y:S01]  /*192b0*/  IADD3 R24, R0.reuse, c[0x0][0x198], RZ ;  /* 0x0000660000187a10 */ /* 0x040fe20007ffe0ff */
[----:B------:R-:W-:-:S04]  /*192c0*/  IMAD.WIDE R12, R0, 0x2, R8 ;  /* 0x00000002000c7825 */ /* 0x000fc800078e0208 */
[----:B------:R-:W-:-:S04]  /*192d0*/  IMAD.WIDE R4, R0, 0x2, R10 ;  /* 0x0000000200047825 */ /* 0x000fc800078e020a */
[----:B------:R-:W-:Y:S01]  /*192e0*/  IMAD.WIDE R16, R0, 0x2, R20 ;  /* 0x0000000200107825 */ /* 0x000fe200078e0214 */
[----:B----4-:R-:W-:Y:S03]  /*192f0*/  @P4 STG.E.U16 [R12.64], R27 ;  /* 0x0000001b0c004986 */ /* 0x010fe6000c101504 */
[----:B------:R-:W-:Y:S01]  /*19300*/  IMAD.WIDE R22, R24, 0x2, R2 ;  /* 0x0000000218167825 */ /* 0x000fe200078e0202 */
[----:B------:R-:W-:Y:S01]  /*19310*/  @P5 STG.E.U16 [R4.64], R7 ;  /* 0x0000000704005986 */ /* 0x000fe2000c101504 */
[----:B------:R-:W-:-:S03]  /*19320*/  ISETP.LT.AND P5, PT, R14, c[0x0][0x178], !P3 ;  /* 0x00005e000e007a0c */ /* 0x000fc60005fa1270 */
[----:B---3--:R-:W-:Y:S04]  /*19330*/  @P0 STG.E.U16 [R16.64], R6 ;  /* 0x0000000610000986 */ /* 0x008fe8000c101504 */
[----:B------:R0:W-:Y:S01]  /*19340*/  @P6 STG.E.U16 [R22.64], R25 ;  /* 0x0000001916006986 */ /* 0x0001e2000c101504 */
[----:B------:R-:W-:-:S03]  /*19350*/  ISETP.LT.AND P0, PT, R14, c[0x0][0x178], !P2 ;  /* 0x00005e000e007a0c */ /* 0x000fc60005701270 */
[----:B0-----:R-:W3:Y:S01]  /*19360*/  LDL.LU R23, [R1+0x178] ;  /* 0x0001780001177983 */ /* 0x001ee20000300800 */
[----:B------:R-:W-:-:S03]  /*19370*/  PRMT R6, R7, 0x7632, R6 ;  /* 0x0000763207067816 */ /* 0x000fc60000000006 */
[----:B------:R-:W4:Y:S04]  /*19380*/  LDL.LU R7, [R1+0x158] ;  /* 0x0001580001077983 */ /* 0x000f280000300800 */
[----:B------:R-:W4:Y:S01]  /*19390*/  LDL.LU R14, [R1+0xad4] ;  /* 0x000ad400010e7983 */ /* 0x000f220000300800 */
[----:B------:R-:W-:Y:S01]  /*193a0*/  PRMT R22, R27, 0x7632, R22 ;  /* 0x000076321b167816 */ /* 0x000fe20000000016 */
[----:B------:R-:W-:Y:S01]  /*193b0*/  IMAD.WIDE R12, R24, 0x2, R8 ;  /* 0x00000002180c7825 */ /* 0x000fe200078e0208 */
[----:B--2---:R-:W-:Y:S02]  /*193c0*/  ISETP.LT.AND P4, PT, R26, c[0x0][0x178], !P2 ;  /* 0x00005e001a007a0c */ /* 0x004fe40005781270 */
[----:B------:R-:W-:Y:S01]  /*193d0*/  ISETP.LT.AND P2, PT, R19, c[0x0][0x178], !P2 ;  /* 0x00005e0013007a0c */ /* 0x000fe20005741270 */
[C---:B------:R-:W-:Y:S01]  /*193e0*/  IMAD.WIDE R4, R24.reuse, 0x2, R10 ;  /* 0x0000000218047825 */ /* 0x040fe200078e020a */
[----:B------:R-:W-:-:S02]  /*193f0*/  IADD3 R0, R24, c[0x0][0x198], RZ ;  /* 0x0000660018007a10 */ /* 0x000fc40007ffe0ff */
[----:B------:R-:W-:Y:S01]  /*19400*/  PRMT R16, R6, 0x7632, R16 ;  /* 0x0000763206107816 */ /* 0x000fe20000000010 */
[----:B------:R-:W-:Y:S01]  /*19410*/  IMAD.WIDE R24, R24, 0x2, R20 ;  /* 0x0000000218187825 */ /* 0x000fe200078e0214 */
[----:B------:R0:W-:Y:S01]  /*19420*/  @P0 STG.E.U16 [R12.64], R22 ;  /* 0x000000160c000986 */ /* 0x0001e2000c101504 */
[----:B------:R-:W-:-:S04]  /*19430*/  ISETP.LT.AND P6, PT, R29, c[0x0][0x178], !P3 ;  /* 0x00005e001d007a0c */ /* 0x000fc80005fc1270 */
[----:B------:R-:W-:Y:S04]  /*19440*/  @P4 STG.E.U16 [R4.64], R6 ;  /* 0x0000000604004986 */ /* 0x000fe8000c101504 */
[----:B------:R1:W-:Y:S01]  /*19450*/  @P2 STG.E.U16 [R24.64], R16 ;  /* 0x0000001018002986 */ /* 0x0003e2000c101504 */
[----:B0-----:R-:W-:-:S03]  /*19460*/  IMAD.WIDE R12, R0, 0x2, R2 ;  /* 0x00000002000c7825 */ /* 0x001fc600078e0202 */
[----:B-1----:R-:W2:Y:S01]  /*19470*/  LDL.LU R25, [R1+0xa54] ;  /* 0x000a540001197983 */ /* 0x002ea20000300800 */
[----:B------:R-:W-:Y:S02]  /*19480*/  IADD3 R6, R15, 0x37, RZ ;  /* 0x000000370f067810 */ /* 0x000fe40007ffe0ff */
[----:B------:R-:W-:Y:S01]  /*19490*/  ISETP.LT.AND P4, PT, R26, c[0x0][0x178], !P3 ;  /* 0x00005e001a007a0c */ /* 0x000fe20005f81270 */
[----:B------:R0:W-:Y:S01]  /*194a0*/  @P6 STG.E.U16 [R12.64], R28 ;  /* 0x0000001c0c006986 */ /* 0x0001e2000c101504 */
[----:B------:R-:W-:Y:S01]  /*194b0*/  ISETP.LT.AND P3, PT, R19, c[0x0][0x178], !P3 ;  /* 0x00005e0013007a0c */ /* 0x000fe20005f61270 */
[----:B------:R-:W-:Y:S01]  /*194c0*/  IMAD.WIDE R4, R0, 0x2, R8 ;  /* 0x0000000200047825 */ /* 0x000fe200078e0208 */
[----:B------:R-:W-:Y:S01]  /*194d0*/  ISETP.LT.AND P6, PT, R29, c[0x0][0x178], !P1 ;  /* 0x00005e001d007a0c */ /* 0x000fe20004fc1270 */
[----:B------:R-:W2:Y:S01]  /*194e0*/  LDL.LU R27, [R1+0x168] ;  /* 0x00016800011b7983 */ /* 0x000ea20000300800 */
[----:B------:R-:W-:Y:S02]  /*194f0*/  ISETP.GE.AND P2, PT, R6, c[0x0][0x17c], PT ;  /* 0x00005f0006007a0c */ /* 0x000fe40003f46270 */
[----:B------:R-:W-:-:S02]  /*19500*/  IADD3 R17, R15, 0x36, RZ ;  /* 0x000000360f117810 */ /* 0x000fc40007ffe0ff */
[C---:B------:R-:W-:Y:S02]  /*19510*/  IADD3 R6, R0.reuse, c[0x0][0x198], RZ ;  /* 0x0000660000067a10 */ /* 0x040fe40007ffe0ff */
[----:B------:R-:W-:Y:S01]  /*19520*/  ISETP.GE.AND P0, PT, R17, c[0x0][0x17c], PT ;  /* 0x00005f0011007a0c */ /* 0x000fe20003f06270 */
[----:B0-----:R-:W-:Y:S01]  /*19530*/  IMAD.WIDE R12, R0, 0x2, R20 ;  /* 0x00000002000c7825 */ /* 0x001fe200078e0214 */
[----:B------:R-:W-:Y:S02]  /*19540*/  PRMT R24, R28, 0x7632, R24 ;  /* 0x000076321c187816 */ /* 0x000fe40000000018 */
[----:B------:R-:W2:Y:S01]  /*19550*/  LDL.LU R28, [R1+0x148] ;  /* 0x00014800011c7983 */ /* 0x000ea20000300800 */
[----:B------:R-:W-:-:S03]  /*19560*/  IMAD.WIDE R16, R6, 0x2, R2 ;  /* 0x0000000206107825 */ /* 0x000fc600078e0202 */
[----:B---3--:R0:W-:Y:S02]  /*19570*/  @P5 STG.E.U16 [R4.64], R23 ;  /* 0x0000001704005986 */ /* 0x0081e4000c101504 */
[----:B0-----:R-:W-:-:S05]  /*19580*/  IMAD.WIDE R4, R0, 0x2, R10 ;  /* 0x0000000200047825 */ /* 0x001fca00078e020a */
[----:B----4-:R-:W-:Y:S04]  /*19590*/  @P4 STG.E.U16 [R4.64], R7 ;  /* 0x0000000704004986 */ /* 0x010fe8000c101504 */
[----:B------:R-:W-:Y:S04]  /*195a0*/  @P3 STG.E.U16 [R12.64], R14 ;  /* 0x0000000e0c003986 */ /* 0x000fe8000c101504 */
[----:B------:R0:W-:Y:S04]  /*195b0*/  @P6 STG.E.U16 [R16.64], R24 ;  /* 0x0000001810006986 */ /* 0x0001e8000c101504 */
[----:B0-----:R-:W3:Y:S01]  /*195c0*/  LDL.LU R24, [R1+0x198] ;  /* 0x0001980001187983 */ /* 0x001ee20000300800 */
[----:B------:R-:W-:Y:S01]  /*195d0*/  PRMT R0, R23, 0x7632, R0 ;  /* 0x0000763217007816 */ /* 0x000fe20000000000 */
[----:B------:R-:W-:Y:S01]  /*195e0*/  IMAD.WIDE R22, R6, 0x2, R8 ;  /* 0x0000000206167825 */ /* 0x000fe200078e0208 */
[----:B------:R-:W-:-:S02]  /*195f0*/  ISETP.LT.AND P3, PT, R26, c[0x0][0x178], !P1 ;  /* 0x00005e001a007a0c */ /* 0x000fc40004f61270 */
[----:B--2---:R-:W-:Y:S02]  /*19600*/  ISETP.LT.AND P5, PT, R25, c[0x0][0x178], !P1 ;  /* 0x00005e0019007a0c */ /* 0x004fe40004fa1270 */
[----:B------:R-:W-:Y:S02]  /*19610*/  ISETP.LT.AND P1, PT, R19, c[0x0][0x178], !P1 ;  /* 0x00005e0013007a0c */ /* 0x000fe40004f21270 */
[----:B------:R-:W-:Y:S01]  /*19620*/  ISETP.LT.AND P6, PT, R29, c[0x0][0x178], !P0 ;  /* 0x00005e001d007a0c */ /* 0x000fe200047c1270 */
[----:B------:R-:W-:Y:S01]  /*19630*/  IMAD.WIDE R4, R6, 0x2, R10 ;  /* 0x0000000206047825 */ /* 0x000fe200078e020a */
[----:B------:R-:W-:Y:S02]  /*19640*/  PRMT R16, R7, 0x7632, R16 ;  /* 0x0000763207107816 */ /* 0x000fe40000000010 */
[----:B------:R-:W-:Y:S01]  /*19650*/  ISETP.LT.AND P4, PT, R26, c[0x0][0x178], !P0 ;  /* 0x00005e001a007a0c */ /* 0x000fe20004781270 */
[----:B------:R-:W-:Y:S01]  /*19660*/  IMAD.WIDE R12, R6, 0x2, R20 ;  /* 0x00000002060c7825 */ /* 0x000fe200078e0214 */
[----:B------:R-:W-:Y:S01]  /*19670*/  PRMT R14, R14, 0x7632, R14 ;  /* 0x000076320e0e7816 */ /* 0x000fe2000000000e */
[----:B------:R-:W2:Y:S04]  /*19680*/  LDL.LU R7, [R1+0xad0] ;  /* 0x000ad00001077983 */ /* 0x000ea80000300800 */
[----:B------:R0:W-:Y:S01]  /*19690*/  @P5 STG.E.U16 [R22.64], R0 ;  /* 0x0000000016005986 */ /* 0x0001e2000c101504 */
[----:B------:R-:W-:-:S02]  /*196a0*/  ISETP.LT.AND P5, PT, R25, c[0x0][0x178], !P0 ;  /* 0x00005e0019007a0c */ /* 0x000fc400047a1270 */
[----:B------:R-:W-:Y:S01]  /*196b0*/  IADD3 R17, R15, 0x38, RZ ;  /* 0x000000380f117810 */ /* 0x000fe20007ffe0ff */
[----:B------:R1:W-:Y:S01]  /*196c0*/  @P3 STG.E.U16 [R4.64], R16 ;  /* 0x0000001004003986 */ /* 0x0003e2000c101504 */
[----:B0-----:R-:W-:-:S03]  /*196d0*/  IADD3 R0, R6, c[0x0][0x198], RZ ;  /* 0x0000660006007a10 */ /* 0x001fc60007ffe0ff */
[----:B------:R0:W-:Y:S01]  /*196e0*/  @P1 STG.E.U16 [R12.64], R14 ;  /* 0x0000000e0c001986 */ /* 0x0001e2000c101504 */
[----:B------:R-:W-:Y:S01]  /*196f0*/  ISETP.GE.AND P3, PT, R17, c[0x0][0x17c], PT ;  /* 0x00005f0011007a0c */ /* 0x000fe20003f66270 */
[C---:B-1----:R-:W-:Y:S01]  /*19700*/  IMAD.WIDE R4, R0.reuse, 0x2, R2 ;  /* 0x0000000200047825 */ /* 0x042fe200078e0202 */
[----:B------:R-:W-:Y:S01]  /*19710*/  IADD3 R6, R15, 0x39, RZ ;  /* 0x000000390f067810 */ /* 0x000fe20007ffe0ff */
[----:B------:R-:W4:Y:S02]  /*19720*/  LDL.LU R23, [R1+0xc] ;  /* 0x00000c0001177983 */ /* 0x000f240000300800 */
[----:B------:R-:W-:-:S04]  /*19730*/  IMAD.WIDE R16, R0, 0x2, R10 ;  /* 0x0000000200107825 */ /* 0x000fc800078e020a */
[----:B0-----:R-:W-:Y:S01]  /*19740*/  IMAD.WIDE R12, R0, 0x2, R8 ;  /* 0x00000002000c7825 */ /* 0x001fe200078e0208 */
[----:B------:R-:W-:Y:S02]  /*19750*/  ISETP.LT.AND P0, PT, R19, c[0x0][0x178], !P0 ;  /* 0x00005e0013007a0c */ /* 0x000fe40004701270 */
[----:B------:R-:W-:Y:S02]  /*19760*/  ISETP.GE.AND P1, PT, R6, c[0x0][0x17c], PT ;  /* 0x00005f0006007a0c */ /* 0x000fe40003f26270 */
[----:B------:R-:W-:Y:S02]  /*19770*/  IADD3 R6, R0, c[0x0][0x198], RZ ;  /* 0x0000660000067a10 */ /* 0x000fe40007ffe0ff */
[----:B------:R-:W-:Y:S01]  /*19780*/  PRMT R14, R27, 0x7632, R14 ;  /* 0x000076321b0e7816 */ /* 0x000fe2000000000e */
[----:B---3--:R0:W-:Y:S04]  /*19790*/  @P6 STG.E.U16 [R4.64], R24 ;  /* 0x0000001804006986 */ /* 0x0081e8000c101504 */
[----:B------:R1:W-:Y:S01]  /*197a0*/  @P5 STG.E.U16 [R12.64], R27 ;  /* 0x0000001b0c005986 */ /* 0x0003e2000c101504 */
[----:B------:R-:W-:-:S03]  /*197b0*/  ISETP.LT.AND P5, PT, R29, c[0x0][0x178], !P2 ;  /* 0x00005e001d007a0c */ /* 0x000fc600057a1270 */
[----:B------:R3:W-:Y:S01]  /*197c0*/  @P4 STG.E.U16 [R16.64], R28 ;  /* 0x0000001c10004986 */ /* 0x0007e2000c101504 */
[----:B------:R-:W-:Y:S02]  /*197d0*/  ISETP.LT.AND P4, PT, R25, c[0x0][0x178], !P2 ;  /* 0x00005e0019007a0c */ /* 0x000fe40005781270 */
[----:B------:R-:W-:Y:S01]  /*197e0*/  ISETP.LT.AND P6, PT, R26, c[0x0][0x178], !P2 ;  /* 0x00005e001a007a0c */ /* 0x000fe200057c1270 */
[----:B0-----:R-:W-:Y:S01]  /*197f0*/  IMAD.WIDE R4, R0, 0x2, R20 ;  /* 0x0000000200047825 */ /* 0x001fe200078e0214 */
[----:B------:R-:W-:Y:S02]  /*19800*/  PRMT R22, R24, 0x7632, R22 ;  /* 0x0000763218167816 */ /* 0x000fe40000000016 */
[----:B------:R-:W-:Y:S01]  /*19810*/  ISETP.LT.AND P2, PT, R19, c[0x0][0x178], !P2 ;  /* 0x00005e0013007a0c */ /* 0x000fe20005741270 */
[C---:B-1----:R-:W-:Y:S01]  /*19820*/  IMAD.WIDE R12, R6.reuse, 0x2, R2 ;  /* 0x00000002060c7825 */ /* 0x042fe200078e0202 */
[----:B------:R0:W-:Y:S03]  /*19830*/  @P0 STG.E.U16 [R4.64], R18 ;  /* 0x0000001204000986 */ /* 0x0001e6000c101504 */
[C---:B---3--:R-:W-:Y:S01]  /*19840*/  IMAD.WIDE R16, R6.reuse, 0x2, R8 ;  /* 0x0000000206107825 */ /* 0x048fe200078e0208 */
[----:B------:R1:W-:Y:S04]  /*19850*/  @P5 STG.E.U16 [R12.64], R22 ;  /* 0x000000160c005986 */ /* 0x0003e8000c101504 */
[----:B------:R3:W-:Y:S01]  /*19860*/  @P4 STG.E.U16 [R16.64], R14 ;  /* 0x0000000e10004986 */ /* 0x0007e2000c101504 */
[----:B0-----:R-:W-:Y:S01]  /*19870*/  IMAD.WIDE R4, R6, 0x2, R10 ;  /* 0x0000000206047825 */ /* 0x001fe200078e020a */
[----:B------:R-:W-:-:S03]  /*19880*/  PRMT R18, R18, 0x7632, R18 ;  /* 0x0000763212127816 */ /* 0x000fc60000000012 */
[----:B-1----:R-:W-:Y:S01]  /*19890*/  IMAD.WIDE R12, R6, 0x2, R20 ;  /* 0x00000002060c7825 */ /* 0x002fe200078e0214 */
[----:B------:R-:W2:Y:S01]  /*198a0*/  LDL.LU R22, [R1+0x7c] ;  /* 0x00007c0001167983 */ /* 0x000ea20000300800 */
[----:B---3--:R-:W-:-:S03]  /*198b0*/  PRMT R14, R28, 0x7632, R14 ;  /* 0x000076321c0e7816 */ /* 0x008fc6000000000e */
[----:B------:R-:W3:Y:S04]  /*198c0*/  LDL.LU R17, [R1+0x8c] ;  /* 0x00008c0001117983 */ /* 0x000ee80000300800 */
[----:B------:R-:W4:Y:S04]  /*198d0*/  LDL.LU R24, [R1+0x13c] ;  /* 0x00013c0001187983 */ /* 0x000f280000300800 */
[----:B------:R-:W4:Y:S04]  /*198e0*/  LDL.LU R28, [R1+0x12c] ;  /* 0x00012c00011c7983 */ /* 0x000f280000300800 */
[----:B------:R-:W-:Y:S04]  /*198f0*/  @P6 STG.E.U16 [R4.64], R14 ;  /* 0x0000000e04006986 */ /* 0x000fe8000c101504 */
[----:B------:R-:W4:Y:S04]  /*19900*/  LDL.LU R27, [R1+0x11c] ;  /* 0x00011c00011b7983 */ /* 0x000f280000300800 */
[----:B------:R0:W-:Y:S04]  /*19910*/  @P2 STG.E.U16 [R12.64], R18 ;  /* 0x000000120c002986 */ /* 0x0001e8000c101504 */
[----:B0-----:R-:W4:Y:S01]  /*19920*/  LDL.LU R18, [R1+0xcc] ;  /* 0x0000cc0001127983 */ /* 0x001f220000300800 */
[----:B------:R-:W-:-:S02]  /*19930*/  IADD3 R0, R15, 0x3a, RZ ;  /* 0x0000003a0f007810 */ /* 0x000fc40007ffe0ff */
[----:B------:R-:W-:Y:S02]  /*19940*/  ISETP.LT.AND P4, PT, R29, c[0x0][0x178], !P3 ;  /* 0x00005e001d007a0c */ /* 0x000fe40005f81270 */
[----:B------:R-:W-:Y:S02]  /*19950*/  ISETP.GE.AND P0, PT, R0, c[0x0][0x17c], PT ;  /* 0x00005f0000007a0c */ /* 0x000fe40003f06270 */
[----:B------:R-:W-:Y:S02]  /*19960*/  ISETP.LT.AND P5, PT, R25, c[0x0][0x178], !P3 ;  /* 0x00005e0019007a0c */ /* 0x000fe40005fa1270 */
[----:B------:R-:W-:Y:S02]  /*19970*/  IADD3 R0, R6, c[0x0][0x198], RZ ;  /* 0x0000660006007a10 */ /* 0x000fe40007ffe0ff */
[----:B------:R-:W-:Y:S02]  /*19980*/  ISETP.LT.AND P6, PT, R26, c[0x0][0x178], !P3 ;  /* 0x00005e001a007a0c */ /* 0x000fe40005fc1270 */
[----:B------:R-:W-:Y:S01]  /*19990*/  ISETP.LT.AND P3, PT, R19, c[0x0][0x178], !P3 ;  /* 0x00005e0013007a0c */ /* 0x000fe20005f61270 */
[----:B------:R-:W-:-:S04]  /*199a0*/  IMAD.WIDE R4, R0, 0x2, R2 ;  /* 0x0000000200047825 */ /* 0x000fc800078e0202 */
[----:B------:R-:W-:Y:S01]  /*199b0*/  IMAD.WIDE R12, R0, 0x2, R8 ;  /* 0x00000002000c7825 */ /* 0x000fe200078e0208 */
[----:B------:R-:W-:-:S04]  /*199c0*/  IADD3 R6, R15, 0x3b, RZ ;  /* 0x0000003b0f067810 */ /* 0x000fc80007ffe0ff */
[----:B------:R-:W-:Y:S02]  /*199d0*/  ISETP.GE.AND P2, PT, R6, c[0x0][0x17c], PT ;  /* 0x00005f0006007a0c */ /* 0x000fe40003f46270 */
[----:B------:R-:W-:Y:S02]  /*199e0*/  IADD3 R6, R15, 0x3c, RZ ;  /* 0x0000003c0f067810 */ /* 0x000fe40007ffe0ff */
[----:B--2---:R-:W-:Y:S02]  /*199f0*/  PRMT R16, R22, 0x7632, R16 ;  /* 0x0000763216107816 */ /* 0x004fe40000000010 */
[----:B---3--:R-:W-:Y:S01]  /*19a00*/  PRMT R14, R17, 0x7632, R14 ;  /* 0x00007632110e7816 */ /* 0x008fe2000000000e */
[----:B----4-:R0:W-:Y:S04]  /*19a10*/  @P4 STG.E.U16 [R4.64], R18 ;  /* 0x0000001204004986 */ /* 0x0101e8000c101504 */
[----:B------:R1:W-:Y:S01]  /*19a20*/  @P5 STG.E.U16 [R12.64], R17 ;  /* 0x000000110c005986 */ /* 0x0003e2000c101504 */
[----:B------:R-:W-:Y:S01]  /*19a30*/  ISETP.LT.AND P5, PT, R29, c[0x0][0x178], !P1 ;  /* 0x00005e001d007a0c */ /* 0x000fe20004fa1270 */
[----:B0-----:R-:W-:-:S04]  /*19a40*/  IMAD.WIDE R4, R0, 0x2, R10 ;  /* 0x0000000200047825 */ /* 0x001fc800078e020a */
[C---:B-1----:R-:W-:Y:S01]  /*19a50*/  IMAD.WIDE R12, R0.reuse, 0x2, R20 ;  /* 0x00000002000c7825 */ /* 0x042fe200078e0214 */
[----:B------:R0:W-:Y:S01]  /*19a60*/  @P6 STG.E.U16 [R4.64], R22 ;  /* 0x0000001604006986 */ /* 0x0001e2000c101504 */
[----:B------:R-:W-:Y:S02]  /*19a70*/  IADD3 R0, R0, c[0x0][0x198], RZ ;  /* 0x0000660000007a10 */ /* 0x000fe40007ffe0ff */
[----:B------:R-:W-:Y:S01]  /*19a80*/  ISETP.LT.AND P6, PT, R25, c[0x0][0x178], !P1 ;  /* 0x00005e0019007a0c */ /* 0x000fe20004fc1270 */
[----:B------:R1:W-:Y:S01]  /*19a90*/  @P3 STG.E.U16 [R12.64], R23 ;  /* 0x000000170c003986 */ /* 0x0003e2000c101504 */
[----:B------:R-:W-:Y:S02]  /*19aa0*/  ISETP.LT.AND P3, PT, R26, c[0x0][0x178], !P1 ;  /* 0x00005e001a007a0c */ /* 0x000fe40004f61270 */
[----:B------:R-:W-:Y:S02]  /*19ab0*/  ISETP.GE.AND P4, PT, R6, c[0x0][0x17c], PT ;  /* 0x00005f0006007a0c */ /* 0x000fe40003f86270 */
[----:B------:R-:W-:Y:S01]  /*19ac0*/  PRMT R6, R18, 0x7632, R6 ;  /* 0x0000763212067816 */ /* 0x000fe20000000006 */
[----:B0-----:R-:W-:Y:S01]  /*19ad0*/  IMAD.WIDE R4, R0, 0x2, R2 ;  /* 0x0000000200047825 */ /* 0x001fe200078e0202 */
[----:B------:R-:W-:-:S03]  /*19ae0*/  ISETP.LT.AND P1, PT, R19, c[0x0][0x178], !P1 ;  /* 0x00005e0013007a0c */ /* 0x000fc60004f21270 */
[----:B-1----:R-:W-:Y:S01]  /*19af0*/  IMAD.WIDE R12, R0, 0x2, R8 ;  /* 0x00000002000c7825 */ /* 0x002fe200078e0208 */
[----:B------:R0:W-:Y:S01]  /*19b00*/  @P5 STG.E.U16 [R4.64], R6 ;  /* 0x0000000604005986 */ /* 0x0001e2000c101504 */
[----:B------:R-:W-:-:S03]  /*19b10*/  ISETP.LT.AND P5, PT, R29, c[0x0][0x178], !P0 ;  /* 0x00005e001d007a0c */ /* 0x000fc600047a1270 */
[----:B------:R1:W-:Y:S01]  /*19b20*/  @P6 STG.E.U16 [R12.64], R14 ;  /* 0x0000000e0c006986 */ /* 0x0003e2000c101504 */
[----:B------:R-:W-:Y:S01]  /*19b30*/  ISETP.LT.AND P6, PT, R26, c[0x0][0x178], !P0 ;  /* 0x00005e001a007a0c */ /* 0x000fe200047c1270 */
[C---:B0-----:R-:W-:Y:S01]  /*19b40*/  IMAD.WIDE R4, R0.reuse, 0x2, R10 ;  /* 0x0000000200047825 */ /* 0x041fe200078e020a */
[----:B-1----:R-:W-:-:S04]  /*19b50*/  IADD3 R14, R0, c[0x0][0x198], RZ ;  /* 0x00006600000e7a10 */ /* 0x002fc80007ffe0ff */
[----:B------:R0:W-:Y:S01]  /*19b60*/  @P3 STG.E.U16 [R4.64], R16 ;  /* 0x0000001004003986 */ /* 0x0001e2000c101504 */
[----:B------:R-:W-:Y:S01]  /*19b70*/  ISETP.LT.AND P3, PT, R25, c[0x0][0x178], !P0 ;  /* 0x00005e0019007a0c */ /* 0x000fe20004761270 */
[----:B------:R-:W-:Y:S01]  /*19b80*/  IMAD.WIDE R12, R0, 0x2, R20 ;  /* 0x00000002000c7825 */ /* 0x000fe200078e0214 */
[----:B------:R-:W-:Y:S02]  /*19b90*/  PRMT R6, R23, 0x7632, R6 ;  /* 0x0000763217067816 */ /* 0x000fe40000000006 */
[----:B------:R-:W-:-:S03]  /*19ba0*/  ISETP.LT.AND P0, PT, R19, c[0x0][0x178], !P0 ;  /* 0x00005e0013007a0c */ /* 0x000fc60004701270 */
[----:B------:R1:W-:Y:S01]  /*19bb0*/  @P1 STG.E.U16 [R12.64], R6 ;  /* 0x000000060c001986 */ /* 0x0003e2000c101504 */
[----:B0-----:R-:W-:Y:S01]  /*19bc0*/  IMAD.WIDE R4, R14, 0x2, R2 ;  /* 0x000000020e047825 */ /* 0x001fe200078e0202 */
[----:B------:R-:W-:-:S04]  /*19bd0*/  IADD3 R0, R15, 0x3d, RZ ;  /* 0x0000003d0f007810 */ /* 0x000fc80007ffe0ff */
[----:B------:R0:W-:Y:S01]  /*19be0*/  @P5 STG.E.U16 [R4.64], R24 ;  /* 0x0000001804005986 */ /* 0x0001e2000c101504 */
[----:B-1----:R-:W-:Y:S01]  /*19bf0*/  IMAD.WIDE R12, R14, 0x2, R10 ;  /* 0x000000020e0c7825 */ /* 0x002fe200078e020a */
[----:B------:R-:W-:-:S03]  /*19c00*/  ISETP.GE.AND P1, PT, R0, c[0x0][0x17c], PT ;  /* 0x00005f0000007a0c */ /* 0x000fc60003f26270 */
[----:B0-----:R-:W-:Y:S01]  /*19c10*/  IMAD.WIDE R4, R14, 0x2, R8 ;  /* 0x000000020e047825 */ /* 0x001fe200078e0208 */
[----:B------:R-:W-:-:S04]  /*19c20*/  PRMT R0, R28, 0x7632, R0 ;  /* 0x000076321c007816 */ /* 0x000fc80000000000 */
[----:B------:R0:W-:Y:S01]  /*19c30*/  @P3 STG.E.U16 [R4.64], R28 ;  /* 0x0000001c04003986 */ /* 0x0001e2000c101504 */
[----:B------:R-:W-:-:S03]  /*19c40*/  IADD3 R18, R15, 0x3e, RZ ;  /* 0x0000003e0f127810 */ /* 0x000fc60007ffe0ff */
[----:B------:R1:W-:Y:S01]  /*19c50*/  @P6 STG.E.U16 [R12.64], R27 ;  /* 0x0000001b0c006986 */ /* 0x0003e2000c101504 */
[----:B------:R-:W-:-:S03]  /*19c60*/  PRMT R6, R24, 0x7632, R6 ;  /* 0x0000763218067816 */ /* 0x000fc60000000006 */
[----:B0-----:R-:W2:Y:S01]  /*19c70*/  LDL.LU R28, [R1+0x18c] ;  /* 0x00018c00011c7983 */ /* 0x001ea20000300800 */
[----:B-1----:R-:W-:-:S03]  /*19c80*/  IMAD.WIDE R12, R14, 0x2, R20 ;  /* 0x000000020e0c7825 */ /* 0x002fc600078e0214 */
[----:B------:R-:W3:Y:S04]  /*19c90*/  LDL.LU R23, [R1+0x17c] ;  /* 0x00017c0001177983 */ /* 0x000ee80000300800 */
[----:B------:R0:W-:Y:S01]  /*19ca0*/  @P0 STG.E.U16 [R12.64], R7 ;  /* 0x000000070c000986 */ /* 0x0001e2000c101504 */
[----:B------:R-:W-:Y:S02]  /*19cb0*/  ISETP.GE.AND P0, PT, R18, c[0x0][0x17c], PT ;  /* 0x00005f0012007a0c */ /* 0x000fe40003f06270 */
[----:B------:R-:W-:Y:S01]  /*19cc0*/  IADD3 R18, R15, 0x3f, RZ ;  /* 0x0000003f0f127810 */ /* 0x000fe20007ffe0ff */
[----:B------:R-:W4:Y:S04]  /*19cd0*/  LDL.LU R24, [R1+0x15c] ;  /* 0x00015c0001187983 */ /* 0x000f280000300800 */
[----:B------:R-:W4:Y:S01]  /*19ce0*/  LDL.LU R15, [R1+0xacc] ;  /* 0x000acc00010f7983 */ /* 0x000f220000300800 */
[----:B------:R-:W-:-:S03]  /*19cf0*/  PRMT R5, R27, 0x7632, R5 ;  /* 0x000076321b057816 */ /* 0x000fc60000000005 */
[----:B------:R-:W4:Y:S01]  /*19d00*/  LDL.LU R27, [R1+0x19c] ;  /* 0x00019c00011b7983 */ /* 0x000f220000300800 */
[----:B------:R-:W-:Y:S02]  /*19d10*/  ISETP.LT.AND P5, PT, R29, c[0x0][0x178], !P2 ;  /* 0x00005e001d007a0c */ /* 0x000fe400057a1270 */
[----:B------:R-:W-:Y:S02]  /*19d20*/  IADD3 R4, R14, c[0x0][0x198], RZ ;  /* 0x000066000e047a10 */ /* 0x000fe40007ffe0ff */
[----:B------:R-:W-:Y:S02]  /*19d30*/  ISETP.LT.AND P6, PT, R25, c[0x0][0x178], !P2 ;  /* 0x00005e0019007a0c */ /* 0x000fe400057c1270 */
[----:B------:R-:W-:Y:S01]  /*19d40*/  ISETP.LT.AND P3, PT, R26, c[0x0][0x178], !P2 ;  /* 0x00005e001a007a0c */ /* 0x000fe20005761270 */
[C---:B------:R-:W-:Y:S01]  /*19d50*/  IMAD.WIDE R16, R4.reuse, 0x2, R2 ;  /* 0x0000000204107825 */ /* 0x040fe200078e0202 */
[----:B------:R-:W-:Y:S02]  /*19d60*/  ISETP.LT.AND P2, PT, R19, c[0x0][0x178], !P2 ;  /* 0x00005e0013007a0c */ /* 0x000fe40005741270 */
[----:B------:R-:W-:Y:S01]  /*19d70*/  PRMT R14, R7, 0x7632, R14 ;  /* 0x00007632070e7816 */ /* 0x000fe2000000000e */
[----:B0-----:R-:W-:-:S02]  /*19d80*/  IMAD.WIDE R12, R4, 0x2, R10 ;  /* 0x00000002040c7825 */ /* 0x001fc400078e020a */
[----:B------:R0:W-:Y:S01]  /*19d90*/  @P5 STG.E.U16 [R16.64], R6 ;  /* 0x0000000610005986 */ /* 0x0001e2000c101504 */
[----:B------:R-:W-:Y:S01]  /*19da0*/  ISETP.LT.AND P5, PT, R29, c[0x0][0x178], !P4 ;  /* 0x00005e001d007a0c */ /* 0x000fe200067a1270 */
[----:B0-----:R-:W-:-:S04]  /*19db0*/  IMAD.WIDE R6, R4, 0x2, R8 ;  /* 0x0000000204067825 */ /* 0x001fc800078e0208 */
[C---:B------:R-:W-:Y:S01]  /*19dc0*/  IMAD.WIDE R16, R4.reuse, 0x2, R20 ;  /* 0x0000000204107825 */ /* 0x040fe200078e0214 */
[----:B------:R0:W-:Y:S01]  /*19dd0*/  @P6 STG.E.U16 [R6.64], R0 ;  /* 0x0000000006006986 */ /* 0x0001e2000c101504 */
[----:B------:R-:W-:-:S03]  /*19de0*/  IADD3 R4, R4, c[0x0][0x198], RZ ;  /* 0x0000660004047a10 */ /* 0x000fc60007ffe0ff */
[----:B------:R1:W-:Y:S04]  /*19df0*/  @P3 STG.E.U16 [R12.64], R5 ;  /* 0x000000050c003986 */ /* 0x0003e8000c101504 */
[----:B------:R1:W-:Y:S01]  /*19e00*/  @P2 STG.E.U16 [R16.64], R14 ;  /* 0x0000000e10002986 */ /* 0x0003e2000c101504 */
[----:B------:R-:W-:Y:S02]  /*19e10*/  ISETP.LT.AND P2, PT, R25, c[0x0][0x178], !P4 ;  /* 0x00005e0019007a0c */ /* 0x000fe40006741270 */
[----:B------:R-:W-:Y:S01]  /*19e20*/  ISETP.LT.AND P3, PT, R26, c[0x0][0x178], !P4 ;  /* 0x00005e001a007a0c */ /* 0x000fe20006761270 */
[C---:B0-----:R-:W-:Y:S01]  /*19e30*/  IMAD.WIDE R6, R4.reuse, 0x2, R2 ;  /* 0x0000000204067825 */ /* 0x041fe200078e0202 */
[----:B------:R-:W-:Y:S02]  /*19e40*/  ISETP.LT.AND P4, PT, R19, c[0x0][0x178], !P4 ;  /* 0x00005e0013007a0c */ /* 0x000fe40006781270 */
[----:B------:R-:W-:Y:S01]  /*19e50*/  ISETP.LT.AND P6, PT, R29, c[0x0][0x178], !P1 ;  /* 0x00005e001d007a0c */ /* 0x000fe20004fc1270 */
[C---:B-1----:R-:W-:Y:S01]  /*19e60*/  IMAD.WIDE R12, R4.reuse, 0x2, R8 ;  /* 0x00000002040c7825 */ /* 0x042fe200078e0208 */
[----:B------:R-:W-:-:S05]  /*19e70*/  IADD3 R0, R4, c[0x0][0x198], RZ ;  /* 0x0000660004007a10 */ /* 0x000fca0007ffe0ff */
[----:B------:R-:W-:Y:S01]  /*19e80*/  IMAD.WIDE R16, R0, 0x2, R2 ;  /* 0x0000000200107825 */ /* 0x000fe200078e0202 */
[----:B--2---:R0:W-:Y:S01]  /*19e90*/  @P5 STG.E.U16 [R6.64], R28 ;  /* 0x0000001c06005986 */ /* 0x0041e2000c101504 */
[----:B------:R-:W-:-:S03]  /*19ea0*/  PRMT R14, R28, 0x7632, R14 ;  /* 0x000076321c0e7816 */ /* 0x000fc6000000000e */
[----:B---3--:R1:W-:Y:S01]  /*19eb0*/  @P2 STG.E.U16 [R12.64], R23 ;  /* 0x000000170c002986 */ /* 0x0083e2000c101504 */
[----:B------:R-:W-:Y:S01]  /*19ec0*/  ISETP.LT.AND P2, PT, R25, c[0x0][0x178], !P1 ;  /* 0x00005e0019007a0c */ /* 0x000fe20004f41270 */
[----:B0-----:R-:W-:Y:S01]  /*19ed0*/  IMAD.WIDE R6, R4, 0x2, R10 ;  /* 0x0000000204067825 */ /* 0x001fe200078e020a */
[----:B------:R-:W-:Y:S01]  /*19ee0*/  ISETP.GE.AND P5, PT, R18, c[0x0][0x17c], PT ;  /* 0x00005f0012007a0c */ /* 0x000fe20003fa6270 */
[----:B------:R-:W2:Y:S02]  /*19ef0*/  LDL.LU R28, [R1+0x16c] ;  /* 0x00016c00011c7983 */ /* 0x000ea40000300800 */
[----:B------:R-:W-:Y:S02]  /*19f00*/  IMAD.WIDE R4, R4, 0x2, R20 ;  /* 0x0000000204047825 */ /* 0x000fe400078e0214 */
[----:B----4-:R-:W-:Y:S04]  /*19f10*/  @P3 STG.E.U16 [R6.64], R24 ;  /* 0x0000001806003986 */ /* 0x010fe8000c101504 */
[----:B------:R0:W-:Y:S01]  /*19f20*/  @P4 STG.E.U16 [R4.64], R15 ;  /* 0x0000000f04004986 */ /* 0x0001e2000c101504 */
[----:B------:R-:W-:-:S03]  /*19f30*/  ISETP.LT.AND P3, PT, R29, c[0x0][0x178], !P0 ;  /* 0x00005e001d007a0c */ /* 0x000fc60004761270 */
[----:B------:R3:W-:Y:S01]  /*19f40*/  @P6 STG.E.U16 [R16.64], R14 ;  /* 0x0000000e10006986 */ /* 0x0007e2000c101504 */
[----:B------:R-:W-:Y:S02]  /*19f50*/  ISETP.LT.AND P6, PT, R26, c[0x0][0x178], !P1 ;  /* 0x00005e001a007a0c */ /* 0x000fe40004fc1270 */
[----:B------:R-:W-:Y:S02]  /*19f60*/  ISETP.LT.AND P1, PT, R19, c[0x0][0x178], !P1 ;  /* 0x00005e0013007a0c */ /* 0x000fe40004f21270 */
[----:B-1----:R-:W-:Y:S01]  /*19f70*/  PRMT R13, R23, 0x7632, R13 ;  /* 0x00007632170d7816 */ /* 0x002fe2000000000d */
[C---:B0-----:R-:W-:Y:S01]  /*19f80*/  IMAD.WIDE R4, R0.reuse, 0x2, R8 ;  /* 0x0000000200047825 */ /* 0x041fe200078e0208 */
[C---:B------:R-:W-:Y:S02]  /*19f90*/  IADD3 R23, R0.reuse, c[0x0][0x198], RZ ;  /* 0x0000660000177a10 */ /* 0x040fe40007ffe0ff */
[----:B------:R-:W-:Y:S01]  /*19fa0*/  PRMT R18, R15, 0x7632, R18 ;  /* 0x000076320f127816 */ /* 0x000fe20000000012 */
[----:B------:R-:W-:Y:S01]  /*19fb0*/  IMAD.WIDE R6, R0, 0x2, R10 ;  /* 0x0000000200067825 */ /* 0x000fe200078e020a */
[----:B---3--:R-:W-:Y:S01]  /*19fc0*/  PRMT R17, R24, 0x7632, R17 ;  /* 0x0000763218117816 */ /* 0x008fe20000000011 */
[----:B------:R0:W-:Y:S02]  /*19fd0*/  @P2 STG.E.U16 [R4.64], R13 ;  /* 0x0000000d04002986 */ /* 0x0001e4000c101504 */
[----:B------:R-:W-:-:S02]  /*19fe0*/  IMAD.WIDE R14, R23, 0x2, R2 ;  /* 0x00000002170e7825 */ /* 0x000fc400078e0202 */
[----:B------:R1:W-:Y:S01]  /*19ff0*/  @P6 STG.E.U16 [R6.64], R17 ;  /* 0x0000001106006986 */ /* 0x0003e2000c101504 */
[----:B------:R-:W-:Y:S01]  /*1a000*/  ISETP.LT.AND P4, PT, R29, c[0x0][0x178], !P5 ;  /* 0x00005e001d007a0c */ /* 0x000fe20006f81270 */
[----:B0-----:R-:W-:Y:S02]  /*1a010*/  IMAD.WIDE R12, R0, 0x2, R20 ;  /* 0x00000002000c7825 */ /* 0x001fe400078e0214 */
[----:B------:R-:W3:Y:S01]  /*1a020*/  LDL.LU R29, [R1+0x14c] ;  /* 0x00014c00011d7983 */ /* 0x000ee20000300800 */
[----:B------:R-:W-:-:S03]  /*1a030*/  ISETP.LT.AND P2, PT, R25, c[0x0][0x178], !P0 ;  /* 0x00005e0019007a0c */ /* 0x000fc60004741270 */
[----:B------:R2:W-:Y:S01]  /*1a040*/  @P1 STG.E.U16 [R12.64], R18 ;  /* 0x000000120c001986 */ /* 0x0005e2000c101504 */
[----:B------:R-:W-:Y:S02]  /*1a050*/  ISETP.LT.AND P6, PT, R25, c[0x0][0x178], !P5 ;  /* 0x00005e0019007a0c */ /* 0x000fe40006fc1270 */
[C---:B------:R-:W-:Y:S01]  /*1a060*/  ISETP.LT.AND P1, PT, R26.reuse, c[0x0][0x178], !P5 ;  /* 0x00005e001a007a0c */ /* 0x040fe20006f21270 */
[----:B------:R0:W-:Y:S01]  /*1a070*/  @P3 STG.E.U16 [R14.64], R27 ;  /* 0x0000001b0e003986 */ /* 0x0001e2000c101504 */
[----:B------:R-:W-:Y:S02]  /*1a080*/  ISETP.LT.AND P3, PT, R26, c[0x0][0x178], !P0 ;  /* 0x00005e001a007a0c */ /* 0x000fe40004761270 */
[C---:B------:R-:W-:Y:S02]  /*1a090*/  ISETP.LT.AND P0, PT, R19.reuse, c[0x0][0x178], !P0 ;  /* 0x00005e0013007a0c */ /* 0x040fe40004701270 */
[----:B------:R-:W-:Y:S02]  /*1a0a0*/  ISETP.LT.AND P5, PT, R19, c[0x0][0x178], !P5 ;  /* 0x00005e0013007a0c */ /* 0x000fe40006fa1270 */
[----:B------:R-:W4:Y:S01]  /*1a0b0*/  LDL.LU R19, [R1+0xac8] ;  /* 0x000ac80001137983 */ /* 0x000f220000300800 */
[C---:B------:R-:W-:Y:S01]  /*1a0c0*/  IADD3 R25, R23.reuse, c[0x0][0x198], RZ ;  /* 0x0000660017197a10 */ /* 0x040fe20007ffe0ff */
[----:B-1----:R-:W-:Y:S01]  /*1a0d0*/  IMAD.WIDE R16, R23, 0x2, R8 ;  /* 0x0000000217107825 */ /* 0x002fe200078e0208 */
[----:B------:R-:W-:-:S03]  /*1a0e0*/  PRMT R0, R27, 0x7632, R0 ;  /* 0x000076321b007816 */ /* 0x000fc60000000000 */
[----:B------:R-:W-:-:S04]  /*1a0f0*/  IMAD.WIDE R4, R23, 0x2, R10 ;  /* 0x0000000217047825 */ /* 0x000fc800078e020a */
[----:B------:R-:W-:-:S04]  /*1a100*/  IMAD.WIDE R6, R23, 0x2, R20 ;  /* 0x0000000217067825 */ /* 0x000fc800078e0214 */
[----:B------:R-:W-:-:S04]  /*1a110*/  IMAD.WIDE R2, R25, 0x2, R2 ;  /* 0x0000000219027825 */ /* 0x000fc800078e0202 */
[----:B------:R-:W-:-:S04]  /*1a120*/  IMAD.WIDE R8, R25, 0x2, R8 ;  /* 0x0000000219087825 */ /* 0x000fc800078e0208 */
[----:B------:R-:W-:-:S04]  /*1a130*/  IMAD.WIDE R10, R25, 0x2, R10 ;  /* 0x00000002190a7825 */ /* 0x000fc800078e020a */
[----:B------:R-:W-:Y:S01]  /*1a140*/  IMAD.WIDE R20, R25, 0x2, R20 ;  /* 0x0000000219147825 */ /* 0x000fe200078e0214 */
[----:B--2---:R-:W-:Y:S01]  /*1a150*/  PRMT R12, R28, 0x7632, R12 ;  /* 0x000076321c0c7816 */ /* 0x004fe2000000000c */
[----:B------:R0:W-:Y:S01]  /*1a160*/  @P2 STG.E.U16 [R16.64], R28 ;  /* 0x0000001c10002986 */ /* 0x0001e2000c101504 */
[----:B---3--:R-:W-:-:S03]  /*1a170*/  PRMT R13, R29, 0x7632, R13 ;  /* 0x000076321d0d7816 */ /* 0x008fc6000000000d */
[----:B------:R0:W-:Y:S04]  /*1a180*/  @P3 STG.E.U16 [R4.64], R29 ;  /* 0x0000001d04003986 */ /* 0x0001e8000c101504 */
[----:B----4-:R0:W-:Y:S04]  /*1a190*/  @P0 STG.E.U16 [R6.64], R19 ;  /* 0x0000001306000986 */ /* 0x0101e8000c101504 */
[----:B------:R0:W-:Y:S04]  /*1a1a0*/  @P4 STG.E.U16 [R2.64], R0 ;  /* 0x0000000002004986 */ /* 0x0001e8000c101504 */
[----:B------:R0:W-:Y:S04]  /*1a1b0*/  @P6 STG.E.U16 [R8.64], R12 ;  /* 0x0000000c08006986 */ /* 0x0001e8000c101504 */
[----:B------:R0:W-:Y:S01]  /*1a1c0*/  @P1 STG.E.U16 [R10.64], R13 ;  /* 0x0000000d0a001986 */ /* 0x0001e2000c101504 */
[----:B------:R-:W-:Y:S05]  /*1a1d0*/  @!P5 EXIT ;  /* 0x000000000000d94d */ /* 0x000fea0003800000 */
[----:B0-----:R-:W-:-:S05]  /*1a1e0*/  PRMT R10, R19, 0x7632, R10 ;  /* 0x00007632130a7816 */ /* 0x001fca000000000a */
[----:B------:R-:W-:Y:S01]  /*1a1f0*/  STG.E.U16 [R20.64], R10 ;  /* 0x0000000a14007986 */ /* 0x000fe2000c101504 */
[----:B------:R-:W-:Y:S05]  /*1a200*/  EXIT ;  /* 0x000000000000794d */ /* 0x000fea0003800000 */
.L_x_3:
[----:B------:R-:W-:-:S00]  /*1a210*/  BRA `(.L_x_3) ;  /* 0xfffffff000007947 */ /* 0x000fc0000383ffff */
[----:B------:R-:W-:-:S00]  /*1a220*/  NOP ;  /* 0x0000000000007918 */ /* 0x000fc00000000000 */
        /* <DEDUP_REMOVED lines=13> */
.L_x_4:


//--------------------- .nv.shared.matmul_kernel  --------------------------
	.section	.nv.shared.matmul_kernel,"aw",@nobits
	.sectionflags	@""
	.align	16
